//
// Generated by NVIDIA NVVM Compiler
//
// Compiler Build ID: CL-36424714
// Cuda compilation tools, release 13.0, V13.0.88
// Based on NVVM 20.0.0
//

.version 9.0
.target sm_100
.address_size 64

	// .globl	_Z7MV4cudaPKdPKiS2_iS0_Pd
// _ZZN3cub18CUB_300001_SM_10006detail6reduce28DeviceReduceSingleTileKernelINS2_10policy_hubIdjN4cuda3std3__44plusIdEEE10Policy1000EN6thrust24THRUST_300001_SM_1000_NS18transform_iteratorINSD_12zip_functionINS7_10multipliesIdEEEENSD_12zip_iteratorINS7_5tupleIJNSD_6detail15normal_iteratorINSD_10device_ptrIKdEEEESQ_EEEEENSD_11use_defaultEST_EEPdjS9_ddNS7_10__identityEEEvT0_T1_T2_T3_T4_T6_E12temp_storage has been demoted
// _ZZN3cub18CUB_300001_SM_10006detail6reduce18DeviceReduceKernelINS2_10policy_hubIdjN4cuda3std3__44plusIdEEE10Policy1000EN6thrust24THRUST_300001_SM_1000_NS18transform_iteratorINSD_12zip_functionINS7_10multipliesIdEEEENSD_12zip_iteratorINS7_5tupleIJNSD_6detail15normal_iteratorINSD_10device_ptrIKdEEEESQ_EEEEENSD_11use_defaultEST_EEjS9_dNS7_10__identityEEEvT0_PT3_T1_NS0_13GridEvenShareISZ_EET2_T4_E12temp_storage has been demoted
// _ZZN3cub18CUB_300001_SM_10006detail6reduce28DeviceReduceSingleTileKernelINS2_10policy_hubIdjN4cuda3std3__44plusIdEEE10Policy1000EPdSC_iS9_ddNS7_10__identityEEEvT0_T1_T2_T3_T4_T6_E12temp_storage has been demoted
// _ZZN3cub18CUB_300001_SM_10006detail6reduce28DeviceReduceSingleTileKernelINS2_10policy_hubIdyN4cuda3std3__44plusIdEEE10Policy1000EN6thrust24THRUST_300001_SM_1000_NS18transform_iteratorINSD_12zip_functionINS7_10multipliesIdEEEENSD_12zip_iteratorINS7_5tupleIJNSD_6detail15normal_iteratorINSD_10device_ptrIKdEEEESQ_EEEEENSD_11use_defaultEST_EEPdyS9_ddNS7_10__identityEEEvT0_T1_T2_T3_T4_T6_E12temp_storage has been demoted
// _ZZN3cub18CUB_300001_SM_10006detail6reduce18DeviceReduceKernelINS2_10policy_hubIdyN4cuda3std3__44plusIdEEE10Policy1000EN6thrust24THRUST_300001_SM_1000_NS18transform_iteratorINSD_12zip_functionINS7_10multipliesIdEEEENSD_12zip_iteratorINS7_5tupleIJNSD_6detail15normal_iteratorINSD_10device_ptrIKdEEEESQ_EEEEENSD_11use_defaultEST_EEyS9_dNS7_10__identityEEEvT0_PT3_T1_NS0_13GridEvenShareISZ_EET2_T4_E12temp_storage has been demoted
// _ZZN3cub18CUB_300001_SM_10006detail6reduce28DeviceReduceSingleTileKernelINS2_10policy_hubIdyN4cuda3std3__44plusIdEEE10Policy1000EPdSC_iS9_ddNS7_10__identityEEEvT0_T1_T2_T3_T4_T6_E12temp_storage has been demoted
.global .align 1 .b8 _ZN34_INTERNAL_6b71d968_4_k_cu_e3d585a24cuda3std3__45__cpo5beginE[1];
.global .align 1 .b8 _ZN34_INTERNAL_6b71d968_4_k_cu_e3d585a24cuda3std3__45__cpo3endE[1];
.global .align 1 .b8 _ZN34_INTERNAL_6b71d968_4_k_cu_e3d585a24cuda3std3__45__cpo6cbeginE[1];
.global .align 1 .b8 _ZN34_INTERNAL_6b71d968_4_k_cu_e3d585a24cuda3std3__45__cpo4cendE[1];
.global .align 1 .b8 _ZN34_INTERNAL_6b71d968_4_k_cu_e3d585a24cuda3std3__45__cpo6rbeginE[1];
.global .align 1 .b8 _ZN34_INTERNAL_6b71d968_4_k_cu_e3d585a24cuda3std3__45__cpo4rendE[1];
.global .align 1 .b8 _ZN34_INTERNAL_6b71d968_4_k_cu_e3d585a24cuda3std3__45__cpo7crbeginE[1];
.global .align 1 .b8 _ZN34_INTERNAL_6b71d968_4_k_cu_e3d585a24cuda3std3__45__cpo5crendE[1];
.global .align 1 .b8 _ZN34_INTERNAL_6b71d968_4_k_cu_e3d585a24cuda3std3__436_GLOBAL__N__6b71d968_4_k_cu_e3d585a26ignoreE[1];
.global .align 1 .b8 _ZN34_INTERNAL_6b71d968_4_k_cu_e3d585a24cuda3std3__419piecewise_constructE[1];
.global .align 1 .b8 _ZN34_INTERNAL_6b71d968_4_k_cu_e3d585a24cuda3std3__48in_placeE[1];
.global .align 1 .b8 _ZN34_INTERNAL_6b71d968_4_k_cu_e3d585a24cuda3std3__420unreachable_sentinelE[1];
.global .align 1 .b8 _ZN34_INTERNAL_6b71d968_4_k_cu_e3d585a24cuda3std3__47nulloptE[1];
.global .align 1 .b8 _ZN34_INTERNAL_6b71d968_4_k_cu_e3d585a24cuda3std3__48unexpectE[1];
.global .align 1 .b8 _ZN34_INTERNAL_6b71d968_4_k_cu_e3d585a24cuda3std6ranges3__45__cpo4swapE[1];
.global .align 1 .b8 _ZN34_INTERNAL_6b71d968_4_k_cu_e3d585a24cuda3std6ranges3__45__cpo9iter_moveE[1];
.global .align 1 .b8 _ZN34_INTERNAL_6b71d968_4_k_cu_e3d585a24cuda3std6ranges3__45__cpo5beginE[1];
.global .align 1 .b8 _ZN34_INTERNAL_6b71d968_4_k_cu_e3d585a24cuda3std6ranges3__45__cpo3endE[1];
.global .align 1 .b8 _ZN34_INTERNAL_6b71d968_4_k_cu_e3d585a24cuda3std6ranges3__45__cpo6cbeginE[1];
.global .align 1 .b8 _ZN34_INTERNAL_6b71d968_4_k_cu_e3d585a24cuda3std6ranges3__45__cpo4cendE[1];
.global .align 1 .b8 _ZN34_INTERNAL_6b71d968_4_k_cu_e3d585a24cuda3std6ranges3__45__cpo7advanceE[1];
.global .align 1 .b8 _ZN34_INTERNAL_6b71d968_4_k_cu_e3d585a24cuda3std6ranges3__45__cpo9iter_swapE[1];
.global .align 1 .b8 _ZN34_INTERNAL_6b71d968_4_k_cu_e3d585a24cuda3std6ranges3__45__cpo4nextE[1];
.global .align 1 .b8 _ZN34_INTERNAL_6b71d968_4_k_cu_e3d585a24cuda3std6ranges3__45__cpo4prevE[1];
.global .align 1 .b8 _ZN34_INTERNAL_6b71d968_4_k_cu_e3d585a24cuda3std6ranges3__45__cpo4dataE[1];
.global .align 1 .b8 _ZN34_INTERNAL_6b71d968_4_k_cu_e3d585a24cuda3std6ranges3__45__cpo5cdataE[1];
.global .align 1 .b8 _ZN34_INTERNAL_6b71d968_4_k_cu_e3d585a24cuda3std6ranges3__45__cpo4sizeE[1];
.global .align 1 .b8 _ZN34_INTERNAL_6b71d968_4_k_cu_e3d585a24cuda3std6ranges3__45__cpo5ssizeE[1];
.global .align 1 .b8 _ZN34_INTERNAL_6b71d968_4_k_cu_e3d585a24cuda3std6ranges3__45__cpo8distanceE[1];
.global .align 1 .b8 _ZN34_INTERNAL_6b71d968_4_k_cu_e3d585a26thrust24THRUST_300001_SM_1000_NS8cuda_cub3parE[1];
.global .align 1 .b8 _ZN34_INTERNAL_6b71d968_4_k_cu_e3d585a26thrust24THRUST_300001_SM_1000_NS8cuda_cub10par_nosyncE[1];
.global .align 1 .b8 _ZN34_INTERNAL_6b71d968_4_k_cu_e3d585a26thrust24THRUST_300001_SM_1000_NS6system6detail10sequential3seqE[1];
.global .align 1 .b8 _ZN34_INTERNAL_6b71d968_4_k_cu_e3d585a26thrust24THRUST_300001_SM_1000_NS6system3cpp3parE[1];
.global .align 1 .b8 _ZN34_INTERNAL_6b71d968_4_k_cu_e3d585a26thrust24THRUST_300001_SM_1000_NS12placeholders2_1E[1];
.global .align 1 .b8 _ZN34_INTERNAL_6b71d968_4_k_cu_e3d585a26thrust24THRUST_300001_SM_1000_NS12placeholders2_2E[1];
.global .align 1 .b8 _ZN34_INTERNAL_6b71d968_4_k_cu_e3d585a26thrust24THRUST_300001_SM_1000_NS12placeholders2_3E[1];
.global .align 1 .b8 _ZN34_INTERNAL_6b71d968_4_k_cu_e3d585a26thrust24THRUST_300001_SM_1000_NS12placeholders2_4E[1];
.global .align 1 .b8 _ZN34_INTERNAL_6b71d968_4_k_cu_e3d585a26thrust24THRUST_300001_SM_1000_NS12placeholders2_5E[1];
.global .align 1 .b8 _ZN34_INTERNAL_6b71d968_4_k_cu_e3d585a26thrust24THRUST_300001_SM_1000_NS12placeholders2_6E[1];
.global .align 1 .b8 _ZN34_INTERNAL_6b71d968_4_k_cu_e3d585a26thrust24THRUST_300001_SM_1000_NS12placeholders2_7E[1];
.global .align 1 .b8 _ZN34_INTERNAL_6b71d968_4_k_cu_e3d585a26thrust24THRUST_300001_SM_1000_NS12placeholders2_8E[1];
.global .align 1 .b8 _ZN34_INTERNAL_6b71d968_4_k_cu_e3d585a26thrust24THRUST_300001_SM_1000_NS12placeholders2_9E[1];
.global .align 1 .b8 _ZN34_INTERNAL_6b71d968_4_k_cu_e3d585a26thrust24THRUST_300001_SM_1000_NS12placeholders3_10E[1];
.global .align 1 .b8 _ZN34_INTERNAL_6b71d968_4_k_cu_e3d585a26thrust24THRUST_300001_SM_1000_NS3seqE[1];
.global .align 1 .b8 _ZN34_INTERNAL_6b71d968_4_k_cu_e3d585a26thrust24THRUST_300001_SM_1000_NS6deviceE[1];

.visible .entry _Z7MV4cudaPKdPKiS2_iS0_Pd(
	.param .u64 .ptr .align 1 _Z7MV4cudaPKdPKiS2_iS0_Pd_param_0,
	.param .u64 .ptr .align 1 _Z7MV4cudaPKdPKiS2_iS0_Pd_param_1,
	.param .u64 .ptr .align 1 _Z7MV4cudaPKdPKiS2_iS0_Pd_param_2,
	.param .u32 _Z7MV4cudaPKdPKiS2_iS0_Pd_param_3,
	.param .u64 .ptr .align 1 _Z7MV4cudaPKdPKiS2_iS0_Pd_param_4,
	.param .u64 .ptr .align 1 _Z7MV4cudaPKdPKiS2_iS0_Pd_param_5
)
{
	.reg .pred 	%p<9>;
	.reg .b32 	%r<44>;
	.reg .b64 	%rd<34>;
	.reg .b64 	%fd<30>;

	ld.param.u64 	%rd11, [_Z7MV4cudaPKdPKiS2_iS0_Pd_param_0];
	ld.param.u64 	%rd12, [_Z7MV4cudaPKdPKiS2_iS0_Pd_param_1];
	ld.param.u64 	%rd9, [_Z7MV4cudaPKdPKiS2_iS0_Pd_param_2];
	ld.param.u32 	%r21, [_Z7MV4cudaPKdPKiS2_iS0_Pd_param_3];
	ld.param.u64 	%rd13, [_Z7MV4cudaPKdPKiS2_iS0_Pd_param_4];
	ld.param.u64 	%rd10, [_Z7MV4cudaPKdPKiS2_iS0_Pd_param_5];
	cvta.to.global.u64 	%rd1, %rd13;
	cvta.to.global.u64 	%rd2, %rd12;
	cvta.to.global.u64 	%rd3, %rd11;
	mov.u32 	%r22, %ctaid.x;
	mov.u32 	%r1, %ntid.x;
	mov.u32 	%r23, %tid.x;
	mad.lo.s32 	%r38, %r22, %r1, %r23;
	setp.ge.s32 	%p1, %r38, %r21;
	@%p1 bra 	$L__BB0_11;
	mov.u32 	%r24, %nctaid.x;
	mul.lo.s32 	%r3, %r1, %r24;
	add.s64 	%rd4, %rd3, 8;
	cvta.to.global.u64 	%rd5, %rd9;
	cvta.to.global.u64 	%rd6, %rd10;
$L__BB0_2:
	mul.wide.s32 	%rd14, %r38, 4;
	add.s64 	%rd15, %rd5, %rd14;
	ld.global.u32 	%r41, [%rd15];
	ld.global.u32 	%r6, [%rd15+4];
	setp.ge.s32 	%p2, %r41, %r6;
	mov.f64 	%fd29, 0d0000000000000000;
	@%p2 bra 	$L__BB0_10;
	not.b32 	%r25, %r41;
	add.s32 	%r7, %r6, %r25;
	mul.hi.u32 	%r26, %r7, -1431655765;
	shr.u32 	%r27, %r26, 1;
	mul.lo.s32 	%r28, %r27, 3;
	sub.s32 	%r29, %r7, %r28;
	add.s32 	%r30, %r29, 1;
	setp.eq.s32 	%p3, %r30, 3;
	selp.b32 	%r8, 0, %r30, %p3;
	mov.f64 	%fd29, 0d0000000000000000;
	@%p3 bra 	$L__BB0_7;
	mov.b32 	%r40, 0;
	mov.f64 	%fd29, 0d0000000000000000;
	mov.u32 	%r39, %r41;
$L__BB0_5:
	mul.wide.s32 	%rd16, %r39, 8;
	add.s64 	%rd7, %rd3, %rd16;
	ld.global.f64 	%fd13, [%rd7];
	mul.wide.s32 	%rd17, %r39, 4;
	add.s64 	%rd8, %rd2, %rd17;
	ld.global.u32 	%r32, [%rd8];
	mul.wide.s32 	%rd18, %r32, 8;
	add.s64 	%rd19, %rd1, %rd18;
	ld.global.f64 	%fd14, [%rd19];
	fma.rn.f64 	%fd29, %fd13, %fd14, %fd29;
	add.s32 	%r41, %r39, 1;
	add.s32 	%r33, %r40, 1;
	setp.eq.s32 	%p4, %r33, %r8;
	@%p4 bra 	$L__BB0_7;
	ld.global.f64 	%fd15, [%rd7+8];
	ld.global.u32 	%r34, [%rd8+4];
	mul.wide.s32 	%rd20, %r34, 8;
	add.s64 	%rd21, %rd1, %rd20;
	ld.global.f64 	%fd16, [%rd21];
	fma.rn.f64 	%fd29, %fd15, %fd16, %fd29;
	add.s32 	%r39, %r39, 2;
	add.s32 	%r40, %r40, 2;
	setp.ne.s32 	%p5, %r40, %r8;
	mov.u32 	%r41, %r39;
	@%p5 bra 	$L__BB0_5;
$L__BB0_7:
	setp.lt.u32 	%p6, %r7, 2;
	@%p6 bra 	$L__BB0_10;
	sub.s32 	%r42, %r41, %r6;
$L__BB0_9:
	.pragma "nounroll";
	mul.wide.s32 	%rd22, %r41, 4;
	add.s64 	%rd23, %rd2, %rd22;
	mul.wide.s32 	%rd24, %r41, 8;
	add.s64 	%rd25, %rd4, %rd24;
	ld.global.f64 	%fd17, [%rd25+-8];
	ld.global.u32 	%r35, [%rd23];
	mul.wide.s32 	%rd26, %r35, 8;
	add.s64 	%rd27, %rd1, %rd26;
	ld.global.f64 	%fd18, [%rd27];
	fma.rn.f64 	%fd19, %fd17, %fd18, %fd29;
	ld.global.f64 	%fd20, [%rd25];
	ld.global.u32 	%r36, [%rd23+4];
	mul.wide.s32 	%rd28, %r36, 8;
	add.s64 	%rd29, %rd1, %rd28;
	ld.global.f64 	%fd21, [%rd29];
	fma.rn.f64 	%fd22, %fd20, %fd21, %fd19;
	ld.global.f64 	%fd23, [%rd25+8];
	ld.global.u32 	%r37, [%rd23+8];
	mul.wide.s32 	%rd30, %r37, 8;
	add.s64 	%rd31, %rd1, %rd30;
	ld.global.f64 	%fd24, [%rd31];
	fma.rn.f64 	%fd29, %fd23, %fd24, %fd22;
	add.s32 	%r41, %r41, 3;
	add.s32 	%r42, %r42, 3;
	setp.ne.s32 	%p7, %r42, 0;
	@%p7 bra 	$L__BB0_9;
$L__BB0_10:
	mul.wide.s32 	%rd32, %r38, 8;
	add.s64 	%rd33, %rd6, %rd32;
	st.global.f64 	[%rd33], %fd29;
	add.s32 	%r38, %r38, %r3;
	setp.lt.s32 	%p8, %r38, %r21;
	@%p8 bra 	$L__BB0_2;
$L__BB0_11:
	ret;

}
	// .globl	_Z13fill_inv_diagPKdPKiS2_iPd
.visible .entry _Z13fill_inv_diagPKdPKiS2_iPd(
	.param .u64 .ptr .align 1 _Z13fill_inv_diagPKdPKiS2_iPd_param_0,
	.param .u64 .ptr .align 1 _Z13fill_inv_diagPKdPKiS2_iPd_param_1,
	.param .u64 .ptr .align 1 _Z13fill_inv_diagPKdPKiS2_iPd_param_2,
	.param .u32 _Z13fill_inv_diagPKdPKiS2_iPd_param_3,
	.param .u64 .ptr .align 1 _Z13fill_inv_diagPKdPKiS2_iPd_param_4
)
{
	.reg .pred 	%p<6>;
	.reg .b32 	%r<17>;
	.reg .b64 	%rd<17>;
	.reg .b64 	%fd<3>;

	ld.param.u64 	%rd3, [_Z13fill_inv_diagPKdPKiS2_iPd_param_0];
	ld.param.u64 	%rd4, [_Z13fill_inv_diagPKdPKiS2_iPd_param_1];
	ld.param.u64 	%rd5, [_Z13fill_inv_diagPKdPKiS2_iPd_param_2];
	ld.param.u32 	%r10, [_Z13fill_inv_diagPKdPKiS2_iPd_param_3];
	ld.param.u64 	%rd6, [_Z13fill_inv_diagPKdPKiS2_iPd_param_4];
	mov.u32 	%r11, %ctaid.x;
	mov.u32 	%r1, %ntid.x;
	mov.u32 	%r12, %tid.x;
	mad.lo.s32 	%r15, %r11, %r1, %r12;
	setp.ge.s32 	%p1, %r15, %r10;
	@%p1 bra 	$L__BB1_7;
	mov.u32 	%r13, %nctaid.x;
	mul.lo.s32 	%r3, %r1, %r13;
	cvta.to.global.u64 	%rd1, %rd5;
	cvta.to.global.u64 	%rd2, %rd4;
$L__BB1_2:
	mul.wide.s32 	%rd7, %r15, 4;
	add.s64 	%rd8, %rd1, %rd7;
	ld.global.u32 	%r16, [%rd8];
	ld.global.u32 	%r6, [%rd8+4];
	setp.ge.s32 	%p2, %r16, %r6;
	@%p2 bra 	$L__BB1_3;
	bra.uni 	$L__BB1_5;
$L__BB1_3:
	add.s32 	%r15, %r15, %r3;
	setp.lt.s32 	%p5, %r15, %r10;
	@%p5 bra 	$L__BB1_2;
	bra.uni 	$L__BB1_7;
$L__BB1_4:
	add.s32 	%r16, %r16, 1;
	setp.eq.s32 	%p4, %r16, %r6;
	@%p4 bra 	$L__BB1_3;
$L__BB1_5:
	mul.wide.s32 	%rd9, %r16, 4;
	add.s64 	%rd10, %rd2, %rd9;
	ld.global.u32 	%r14, [%rd10];
	setp.ne.s32 	%p3, %r14, %r15;
	@%p3 bra 	$L__BB1_4;
	cvta.to.global.u64 	%rd11, %rd3;
	mul.wide.s32 	%rd12, %r16, 8;
	add.s64 	%rd13, %rd11, %rd12;
	ld.global.f64 	%fd1, [%rd13];
	rcp.rn.f64 	%fd2, %fd1;
	cvta.to.global.u64 	%rd14, %rd6;
	mul.wide.s32 	%rd15, %r15, 8;
	add.s64 	%rd16, %rd14, %rd15;
	st.global.f64 	[%rd16], %fd2;
$L__BB1_7:
	ret;

}
	// .globl	_ZN3cub18CUB_300001_SM_10006detail11EmptyKernelIvEEvv
.visible .entry _ZN3cub18CUB_300001_SM_10006detail11EmptyKernelIvEEvv()
{


	ret;

}
	// .globl	_ZN3cub18CUB_300001_SM_10006detail8for_each13static_kernelINS2_12policy_hub_t12policy_500_tEmN6thrust24THRUST_300001_SM_1000_NS8cuda_cub20__uninitialized_fill7functorINS7_10device_ptrIdEEdEEEEvT0_T1_
.visible .entry _ZN3cub18CUB_300001_SM_10006detail8for_each13static_kernelINS2_12policy_hub_t12policy_500_tEmN6thrust24THRUST_300001_SM_1000_NS8cuda_cub20__uninitialized_fill7functorINS7_10device_ptrIdEEdEEEEvT0_T1_(
	.param .u64 _ZN3cub18CUB_300001_SM_10006detail8for_each13static_kernelINS2_12policy_hub_t12policy_500_tEmN6thrust24THRUST_300001_SM_1000_NS8cuda_cub20__uninitialized_fill7functorINS7_10device_ptrIdEEdEEEEvT0_T1__param_0,
	.param .align 8 .b8 _ZN3cub18CUB_300001_SM_10006detail8for_each13static_kernelINS2_12policy_hub_t12policy_500_tEmN6thrust24THRUST_300001_SM_1000_NS8cuda_cub20__uninitialized_fill7functorINS7_10device_ptrIdEEdEEEEvT0_T1__param_1[16]
)
.maxntid 256
{
	.reg .pred 	%p<4>;
	.reg .b32 	%r<5>;
	.reg .b64 	%rd<16>;
	.reg .b64 	%fd<3>;

	ld.param.f64 	%fd2, [_ZN3cub18CUB_300001_SM_10006detail8for_each13static_kernelINS2_12policy_hub_t12policy_500_tEmN6thrust24THRUST_300001_SM_1000_NS8cuda_cub20__uninitialized_fill7functorINS7_10device_ptrIdEEdEEEEvT0_T1__param_1+8];
	ld.param.u64 	%rd4, [_ZN3cub18CUB_300001_SM_10006detail8for_each13static_kernelINS2_12policy_hub_t12policy_500_tEmN6thrust24THRUST_300001_SM_1000_NS8cuda_cub20__uninitialized_fill7functorINS7_10device_ptrIdEEdEEEEvT0_T1__param_1];
	ld.param.u64 	%rd5, [_ZN3cub18CUB_300001_SM_10006detail8for_each13static_kernelINS2_12policy_hub_t12policy_500_tEmN6thrust24THRUST_300001_SM_1000_NS8cuda_cub20__uninitialized_fill7functorINS7_10device_ptrIdEEdEEEEvT0_T1__param_0];
	mov.u32 	%r2, %ctaid.x;
	mul.wide.u32 	%rd1, %r2, 512;
	sub.s64 	%rd2, %rd5, %rd1;
	setp.lt.u64 	%p1, %rd2, 512;
	@%p1 bra 	$L__BB3_2;
	mov.u32 	%r4, %tid.x;
	cvta.to.global.u64 	%rd11, %rd4;
	cvt.u64.u32 	%rd12, %r4;
	add.s64 	%rd13, %rd1, %rd12;
	shl.b64 	%rd14, %rd13, 3;
	add.s64 	%rd15, %rd11, %rd14;
	st.global.f64 	[%rd15], %fd2;
	st.global.f64 	[%rd15+2048], %fd2;
	bra.uni 	$L__BB3_6;
$L__BB3_2:
	cvta.to.global.u64 	%rd6, %rd4;
	mov.u32 	%r1, %tid.x;
	cvt.u64.u32 	%rd7, %r1;
	setp.le.u64 	%p2, %rd2, %rd7;
	add.s64 	%rd8, %rd1, %rd7;
	shl.b64 	%rd9, %rd8, 3;
	add.s64 	%rd3, %rd6, %rd9;
	@%p2 bra 	$L__BB3_4;
	st.global.f64 	[%rd3], %fd2;
$L__BB3_4:
	add.s32 	%r3, %r1, 256;
	cvt.u64.u32 	%rd10, %r3;
	setp.le.u64 	%p3, %rd2, %rd10;
	@%p3 bra 	$L__BB3_6;
	st.global.f64 	[%rd3+2048], %fd2;
$L__BB3_6:
	ret;

}
	// .globl	_ZN3cub18CUB_300001_SM_10006detail8for_each13static_kernelINS2_12policy_hub_t12policy_500_tElNS2_12op_wrapper_tIl19my_func_add_inplaceN6thrust24THRUST_300001_SM_1000_NS12zip_iteratorIN4cuda3std3__45tupleIJNS9_6detail15normal_iteratorINS9_10device_ptrIdEEEENSG_INSH_IKdEEEEEEEEEEEEEvT0_T1_
.visible .entry _ZN3cub18CUB_300001_SM_10006detail8for_each13static_kernelINS2_12policy_hub_t12policy_500_tElNS2_12op_wrapper_tIl19my_func_add_inplaceN6thrust24THRUST_300001_SM_1000_NS12zip_iteratorIN4cuda3std3__45tupleIJNS9_6detail15normal_iteratorINS9_10device_ptrIdEEEENSG_INSH_IKdEEEEEEEEEEEEEvT0_T1_(
	.param .u64 _ZN3cub18CUB_300001_SM_10006detail8for_each13static_kernelINS2_12policy_hub_t12policy_500_tElNS2_12op_wrapper_tIl19my_func_add_inplaceN6thrust24THRUST_300001_SM_1000_NS12zip_iteratorIN4cuda3std3__45tupleIJNS9_6detail15normal_iteratorINS9_10device_ptrIdEEEENSG_INSH_IKdEEEEEEEEEEEEEvT0_T1__param_0,
	.param .align 8 .b8 _ZN3cub18CUB_300001_SM_10006detail8for_each13static_kernelINS2_12policy_hub_t12policy_500_tElNS2_12op_wrapper_tIl19my_func_add_inplaceN6thrust24THRUST_300001_SM_1000_NS12zip_iteratorIN4cuda3std3__45tupleIJNS9_6detail15normal_iteratorINS9_10device_ptrIdEEEENSG_INSH_IKdEEEEEEEEEEEEEvT0_T1__param_1[32]
)
.maxntid 256
{
	.reg .pred 	%p<4>;
	.reg .b32 	%r<6>;
	.reg .b64 	%rd<26>;
	.reg .b64 	%fd<21>;

	ld.param.f64 	%fd4, [_ZN3cub18CUB_300001_SM_10006detail8for_each13static_kernelINS2_12policy_hub_t12policy_500_tElNS2_12op_wrapper_tIl19my_func_add_inplaceN6thrust24THRUST_300001_SM_1000_NS12zip_iteratorIN4cuda3std3__45tupleIJNS9_6detail15normal_iteratorINS9_10device_ptrIdEEEENSG_INSH_IKdEEEEEEEEEEEEEvT0_T1__param_1+24];
	ld.param.f64 	%fd3, [_ZN3cub18CUB_300001_SM_10006detail8for_each13static_kernelINS2_12policy_hub_t12policy_500_tElNS2_12op_wrapper_tIl19my_func_add_inplaceN6thrust24THRUST_300001_SM_1000_NS12zip_iteratorIN4cuda3std3__45tupleIJNS9_6detail15normal_iteratorINS9_10device_ptrIdEEEENSG_INSH_IKdEEEEEEEEEEEEEvT0_T1__param_1+16];
	ld.param.u64 	%rd8, [_ZN3cub18CUB_300001_SM_10006detail8for_each13static_kernelINS2_12policy_hub_t12policy_500_tElNS2_12op_wrapper_tIl19my_func_add_inplaceN6thrust24THRUST_300001_SM_1000_NS12zip_iteratorIN4cuda3std3__45tupleIJNS9_6detail15normal_iteratorINS9_10device_ptrIdEEEENSG_INSH_IKdEEEEEEEEEEEEEvT0_T1__param_1+8];
	ld.param.u64 	%rd7, [_ZN3cub18CUB_300001_SM_10006detail8for_each13static_kernelINS2_12policy_hub_t12policy_500_tElNS2_12op_wrapper_tIl19my_func_add_inplaceN6thrust24THRUST_300001_SM_1000_NS12zip_iteratorIN4cuda3std3__45tupleIJNS9_6detail15normal_iteratorINS9_10device_ptrIdEEEENSG_INSH_IKdEEEEEEEEEEEEEvT0_T1__param_1];
	ld.param.u64 	%rd9, [_ZN3cub18CUB_300001_SM_10006detail8for_each13static_kernelINS2_12policy_hub_t12policy_500_tElNS2_12op_wrapper_tIl19my_func_add_inplaceN6thrust24THRUST_300001_SM_1000_NS12zip_iteratorIN4cuda3std3__45tupleIJNS9_6detail15normal_iteratorINS9_10device_ptrIdEEEENSG_INSH_IKdEEEEEEEEEEEEEvT0_T1__param_0];
	mov.u32 	%r1, %ctaid.x;
	mul.wide.u32 	%rd1, %r1, 512;
	sub.s64 	%rd2, %rd9, %rd1;
	setp.lt.s64 	%p1, %rd2, 512;
	@%p1 bra 	$L__BB4_2;
	mov.u32 	%r5, %tid.x;
	cvta.to.global.u64 	%rd19, %rd8;
	cvta.to.global.u64 	%rd20, %rd7;
	cvt.u64.u32 	%rd21, %r5;
	add.s64 	%rd22, %rd1, %rd21;
	shl.b64 	%rd23, %rd22, 3;
	add.s64 	%rd24, %rd20, %rd23;
	add.s64 	%rd25, %rd19, %rd23;
	ld.global.f64 	%fd13, [%rd24];
	ld.global.f64 	%fd14, [%rd25];
	mul.f64 	%fd15, %fd4, %fd14;
	fma.rn.f64 	%fd16, %fd3, %fd13, %fd15;
	st.global.f64 	[%rd24], %fd16;
	ld.global.f64 	%fd17, [%rd24+2048];
	ld.global.f64 	%fd18, [%rd25+2048];
	mul.f64 	%fd19, %fd4, %fd18;
	fma.rn.f64 	%fd20, %fd3, %fd17, %fd19;
	st.global.f64 	[%rd24+2048], %fd20;
	bra.uni 	$L__BB4_6;
$L__BB4_2:
	cvta.to.global.u64 	%rd3, %rd7;
	cvta.to.global.u64 	%rd4, %rd8;
	mov.u32 	%r2, %tid.x;
	cvt.s64.s32 	%rd5, %rd2;
	cvt.u64.u32 	%rd6, %r2;
	setp.le.s64 	%p2, %rd5, %rd6;
	@%p2 bra 	$L__BB4_4;
	add.s64 	%rd10, %rd1, %rd6;
	shl.b64 	%rd11, %rd10, 3;
	add.s64 	%rd12, %rd3, %rd11;
	add.s64 	%rd13, %rd4, %rd11;
	ld.global.f64 	%fd5, [%rd12];
	ld.global.f64 	%fd6, [%rd13];
	mul.f64 	%fd7, %fd4, %fd6;
	fma.rn.f64 	%fd8, %fd3, %fd5, %fd7;
	st.global.f64 	[%rd12], %fd8;
$L__BB4_4:
	cvt.u32.u64 	%r3, %rd6;
	add.s32 	%r4, %r3, 256;
	cvt.u64.u32 	%rd14, %r4;
	setp.le.s64 	%p3, %rd5, %rd14;
	@%p3 bra 	$L__BB4_6;
	add.s64 	%rd15, %rd1, %rd6;
	shl.b64 	%rd16, %rd15, 3;
	add.s64 	%rd17, %rd3, %rd16;
	add.s64 	%rd18, %rd4, %rd16;
	ld.global.f64 	%fd9, [%rd17+2048];
	ld.global.f64 	%fd10, [%rd18+2048];
	mul.f64 	%fd11, %fd4, %fd10;
	fma.rn.f64 	%fd12, %fd3, %fd9, %fd11;
	st.global.f64 	[%rd17+2048], %fd12;
$L__BB4_6:
	ret;

}
	// .globl	_ZN3cub18CUB_300001_SM_10006detail9transform16transform_kernelINS2_10policy_hubILb1EN4cuda3std3__45tupleIJN6thrust24THRUST_300001_SM_1000_NS6detail15normal_iteratorINSA_10device_ptrIKdEEEESG_EEEE10policy1000Ei11my_func_addNSC_INSD_IdEEEEJPSE_SN_EEEvT0_iT1_T2_DpNS2_10kernel_argIT3_EE
.visible .entry _ZN3cub18CUB_300001_SM_10006detail9transform16transform_kernelINS2_10policy_hubILb1EN4cuda3std3__45tupleIJN6thrust24THRUST_300001_SM_1000_NS6detail15normal_iteratorINSA_10device_ptrIKdEEEESG_EEEE10policy1000Ei11my_func_addNSC_INSD_IdEEEEJPSE_SN_EEEvT0_iT1_T2_DpNS2_10kernel_argIT3_EE(
	.param .u32 _ZN3cub18CUB_300001_SM_10006detail9transform16transform_kernelINS2_10policy_hubILb1EN4cuda3std3__45tupleIJN6thrust24THRUST_300001_SM_1000_NS6detail15normal_iteratorINSA_10device_ptrIKdEEEESG_EEEE10policy1000Ei11my_func_addNSC_INSD_IdEEEEJPSE_SN_EEEvT0_iT1_T2_DpNS2_10kernel_argIT3_EE_param_0,
	.param .u32 _ZN3cub18CUB_300001_SM_10006detail9transform16transform_kernelINS2_10policy_hubILb1EN4cuda3std3__45tupleIJN6thrust24THRUST_300001_SM_1000_NS6detail15normal_iteratorINSA_10device_ptrIKdEEEESG_EEEE10policy1000Ei11my_func_addNSC_INSD_IdEEEEJPSE_SN_EEEvT0_iT1_T2_DpNS2_10kernel_argIT3_EE_param_1,
	.param .align 8 .b8 _ZN3cub18CUB_300001_SM_10006detail9transform16transform_kernelINS2_10policy_hubILb1EN4cuda3std3__45tupleIJN6thrust24THRUST_300001_SM_1000_NS6detail15normal_iteratorINSA_10device_ptrIKdEEEESG_EEEE10policy1000Ei11my_func_addNSC_INSD_IdEEEEJPSE_SN_EEEvT0_iT1_T2_DpNS2_10kernel_argIT3_EE_param_2[8],
	.param .align 8 .b8 _ZN3cub18CUB_300001_SM_10006detail9transform16transform_kernelINS2_10policy_hubILb1EN4cuda3std3__45tupleIJN6thrust24THRUST_300001_SM_1000_NS6detail15normal_iteratorINSA_10device_ptrIKdEEEESG_EEEE10policy1000Ei11my_func_addNSC_INSD_IdEEEEJPSE_SN_EEEvT0_iT1_T2_DpNS2_10kernel_argIT3_EE_param_3[8],
	.param .align 8 .b8 _ZN3cub18CUB_300001_SM_10006detail9transform16transform_kernelINS2_10policy_hubILb1EN4cuda3std3__45tupleIJN6thrust24THRUST_300001_SM_1000_NS6detail15normal_iteratorINSA_10device_ptrIKdEEEESG_EEEE10policy1000Ei11my_func_addNSC_INSD_IdEEEEJPSE_SN_EEEvT0_iT1_T2_DpNS2_10kernel_argIT3_EE_param_4[16],
	.param .align 8 .b8 _ZN3cub18CUB_300001_SM_10006detail9transform16transform_kernelINS2_10policy_hubILb1EN4cuda3std3__45tupleIJN6thrust24THRUST_300001_SM_1000_NS6detail15normal_iteratorINSA_10device_ptrIKdEEEESG_EEEE10policy1000Ei11my_func_addNSC_INSD_IdEEEEJPSE_SN_EEEvT0_iT1_T2_DpNS2_10kernel_argIT3_EE_param_5[16]
)
.maxntid 128
{
	.reg .pred 	%p<38>;
	.reg .b32 	%r<84>;
	.reg .b64 	%rd<98>;
	.reg .b64 	%fd<93>;

	ld.param.f64 	%fd2, [_ZN3cub18CUB_300001_SM_10006detail9transform16transform_kernelINS2_10policy_hubILb1EN4cuda3std3__45tupleIJN6thrust24THRUST_300001_SM_1000_NS6detail15normal_iteratorINSA_10device_ptrIKdEEEESG_EEEE10policy1000Ei11my_func_addNSC_INSD_IdEEEEJPSE_SN_EEEvT0_iT1_T2_DpNS2_10kernel_argIT3_EE_param_2];
	ld.param.u32 	%r45, [_ZN3cub18CUB_300001_SM_10006detail9transform16transform_kernelINS2_10policy_hubILb1EN4cuda3std3__45tupleIJN6thrust24THRUST_300001_SM_1000_NS6detail15normal_iteratorINSA_10device_ptrIKdEEEESG_EEEE10policy1000Ei11my_func_addNSC_INSD_IdEEEEJPSE_SN_EEEvT0_iT1_T2_DpNS2_10kernel_argIT3_EE_param_0];
	ld.param.u64 	%rd26, [_ZN3cub18CUB_300001_SM_10006detail9transform16transform_kernelINS2_10policy_hubILb1EN4cuda3std3__45tupleIJN6thrust24THRUST_300001_SM_1000_NS6detail15normal_iteratorINSA_10device_ptrIKdEEEESG_EEEE10policy1000Ei11my_func_addNSC_INSD_IdEEEEJPSE_SN_EEEvT0_iT1_T2_DpNS2_10kernel_argIT3_EE_param_5];
	ld.param.u64 	%rd24, [_ZN3cub18CUB_300001_SM_10006detail9transform16transform_kernelINS2_10policy_hubILb1EN4cuda3std3__45tupleIJN6thrust24THRUST_300001_SM_1000_NS6detail15normal_iteratorINSA_10device_ptrIKdEEEESG_EEEE10policy1000Ei11my_func_addNSC_INSD_IdEEEEJPSE_SN_EEEvT0_iT1_T2_DpNS2_10kernel_argIT3_EE_param_4];
	ld.param.u64 	%rd28, [_ZN3cub18CUB_300001_SM_10006detail9transform16transform_kernelINS2_10policy_hubILb1EN4cuda3std3__45tupleIJN6thrust24THRUST_300001_SM_1000_NS6detail15normal_iteratorINSA_10device_ptrIKdEEEESG_EEEE10policy1000Ei11my_func_addNSC_INSD_IdEEEEJPSE_SN_EEEvT0_iT1_T2_DpNS2_10kernel_argIT3_EE_param_3];
	ld.param.u32 	%r44, [_ZN3cub18CUB_300001_SM_10006detail9transform16transform_kernelINS2_10policy_hubILb1EN4cuda3std3__45tupleIJN6thrust24THRUST_300001_SM_1000_NS6detail15normal_iteratorINSA_10device_ptrIKdEEEESG_EEEE10policy1000Ei11my_func_addNSC_INSD_IdEEEEJPSE_SN_EEEvT0_iT1_T2_DpNS2_10kernel_argIT3_EE_param_1];
	cvta.to.global.u64 	%rd1, %rd28;
	cvta.to.global.u64 	%rd2, %rd24;
	cvta.to.global.u64 	%rd3, %rd26;
	shl.b32 	%r1, %r44, 7;
	mov.u32 	%r46, %ctaid.x;
	mul.lo.s32 	%r2, %r1, %r46;
	sub.s32 	%r3, %r45, %r2;
	min.s32 	%r4, %r1, %r3;
	shl.b32 	%r5, %r4, 3;
	mov.u32 	%r6, %tid.x;
	shl.b32 	%r74, %r6, 7;
	setp.ge.s32 	%p1, %r74, %r5;
	@%p1 bra 	$L__BB5_5;
	mul.wide.u32 	%rd4, %r6, 128;
	add.s64 	%rd29, %rd2, %rd4;
	mul.wide.s32 	%rd5, %r2, 8;
	add.s64 	%rd95, %rd29, %rd5;
	mov.u32 	%r73, %r74;
$L__BB5_2:
	.pragma "nounroll";
	// begin inline asm
	prefetch.global.L2 [%rd95];
	// end inline asm
	add.s32 	%r73, %r73, 16384;
	add.s64 	%rd95, %rd95, 16384;
	setp.lt.s32 	%p2, %r73, %r5;
	@%p2 bra 	$L__BB5_2;
	add.s64 	%rd31, %rd3, %rd4;
	add.s64 	%rd96, %rd31, %rd5;
$L__BB5_4:
	.pragma "nounroll";
	// begin inline asm
	prefetch.global.L2 [%rd96];
	// end inline asm
	add.s32 	%r74, %r74, 16384;
	add.s64 	%rd96, %rd96, 16384;
	setp.lt.s32 	%p3, %r74, %r5;
	@%p3 bra 	$L__BB5_4;
$L__BB5_5:
	mul.wide.s32 	%rd97, %r2, 8;
	add.s64 	%rd12, %rd2, %rd97;
	add.s64 	%rd13, %rd3, %rd97;
	add.s64 	%rd14, %rd1, %rd97;
	setp.gt.s32 	%p4, %r1, %r3;
	@%p4 bra 	$L__BB5_18;
	setp.lt.s32 	%p5, %r44, 1;
	@%p5 bra 	$L__BB5_59;
	setp.lt.u32 	%p6, %r44, 8;
	mov.b32 	%r82, 0;
	@%p6 bra 	$L__BB5_10;
	and.b32  	%r48, %r44, 2147483640;
	neg.s32 	%r76, %r48;
	mul.wide.u32 	%rd34, %r6, 8;
	add.s64 	%rd15, %rd1, %rd34;
	add.s64 	%rd35, %rd97, 3072;
	add.s32 	%r75, %r6, 128;
	add.s64 	%rd17, %rd3, %rd35;
	add.s64 	%rd18, %rd1, %rd35;
$L__BB5_9:
	.pragma "nounroll";
	and.b32  	%r82, %r44, 2147483640;
	mul.wide.s32 	%rd36, %r75, 8;
	cvta.to.global.u64 	%rd37, %rd24;
	mov.u32 	%r49, %ctaid.x;
	mul.lo.s32 	%r50, %r44, %r49;
	shl.b32 	%r51, %r50, 7;
	mul.wide.s32 	%rd38, %r51, 8;
	add.s64 	%rd39, %rd38, %rd37;
	add.s64 	%rd40, %rd39, %rd36;
	add.s64 	%rd41, %rd17, %rd36;
	add.s64 	%rd42, %rd18, %rd36;
	mul.wide.u32 	%rd43, %r6, 8;
	add.s64 	%rd44, %rd37, %rd43;
	add.s64 	%rd45, %rd44, %rd97;
	cvta.to.global.u64 	%rd46, %rd26;
	add.s64 	%rd47, %rd46, %rd43;
	add.s64 	%rd48, %rd47, %rd97;
	ld.global.f64 	%fd3, [%rd45];
	ld.global.f64 	%fd4, [%rd48];
	fma.rn.f64 	%fd5, %fd2, %fd4, %fd3;
	add.s64 	%rd49, %rd15, %rd97;
	st.global.f64 	[%rd49], %fd5;
	ld.global.f64 	%fd6, [%rd40];
	ld.global.f64 	%fd7, [%rd41+-3072];
	fma.rn.f64 	%fd8, %fd2, %fd7, %fd6;
	st.global.f64 	[%rd42+-3072], %fd8;
	ld.global.f64 	%fd9, [%rd40+1024];
	ld.global.f64 	%fd10, [%rd41+-2048];
	fma.rn.f64 	%fd11, %fd2, %fd10, %fd9;
	st.global.f64 	[%rd42+-2048], %fd11;
	ld.global.f64 	%fd12, [%rd40+2048];
	ld.global.f64 	%fd13, [%rd41+-1024];
	fma.rn.f64 	%fd14, %fd2, %fd13, %fd12;
	st.global.f64 	[%rd42+-1024], %fd14;
	ld.global.f64 	%fd15, [%rd40+3072];
	ld.global.f64 	%fd16, [%rd41];
	fma.rn.f64 	%fd17, %fd2, %fd16, %fd15;
	st.global.f64 	[%rd42], %fd17;
	ld.global.f64 	%fd18, [%rd40+4096];
	ld.global.f64 	%fd19, [%rd41+1024];
	fma.rn.f64 	%fd20, %fd2, %fd19, %fd18;
	st.global.f64 	[%rd42+1024], %fd20;
	ld.global.f64 	%fd21, [%rd40+5120];
	ld.global.f64 	%fd22, [%rd41+2048];
	fma.rn.f64 	%fd23, %fd2, %fd22, %fd21;
	st.global.f64 	[%rd42+2048], %fd23;
	ld.global.f64 	%fd24, [%rd40+6144];
	ld.global.f64 	%fd25, [%rd41+3072];
	fma.rn.f64 	%fd26, %fd2, %fd25, %fd24;
	st.global.f64 	[%rd42+3072], %fd26;
	add.s32 	%r76, %r76, 8;
	add.s64 	%rd97, %rd97, 8192;
	add.s32 	%r75, %r75, 1024;
	setp.eq.s32 	%p7, %r76, 0;
	@%p7 bra 	$L__BB5_10;
	bra.uni 	$L__BB5_9;
$L__BB5_10:
	and.b32  	%r38, %r44, 7;
	setp.eq.s32 	%p8, %r38, 0;
	@%p8 bra 	$L__BB5_59;
	and.b32  	%r39, %r44, 3;
	setp.lt.u32 	%p9, %r38, 4;
	@%p9 bra 	$L__BB5_13;
	shl.b32 	%r52, %r82, 7;
	add.s32 	%r53, %r52, %r6;
	mul.wide.s32 	%rd50, %r53, 8;
	add.s64 	%rd51, %rd12, %rd50;
	add.s64 	%rd52, %rd13, %rd50;
	ld.global.f64 	%fd27, [%rd51];
	ld.global.f64 	%fd28, [%rd52];
	fma.rn.f64 	%fd29, %fd2, %fd28, %fd27;
	add.s64 	%rd53, %rd14, %rd50;
	st.global.f64 	[%rd53], %fd29;
	ld.global.f64 	%fd30, [%rd51+1024];
	ld.global.f64 	%fd31, [%rd52+1024];
	fma.rn.f64 	%fd32, %fd2, %fd31, %fd30;
	st.global.f64 	[%rd53+1024], %fd32;
	ld.global.f64 	%fd33, [%rd51+2048];
	ld.global.f64 	%fd34, [%rd52+2048];
	fma.rn.f64 	%fd35, %fd2, %fd34, %fd33;
	st.global.f64 	[%rd53+2048], %fd35;
	ld.global.f64 	%fd36, [%rd51+3072];
	ld.global.f64 	%fd37, [%rd52+3072];
	fma.rn.f64 	%fd38, %fd2, %fd37, %fd36;
	st.global.f64 	[%rd53+3072], %fd38;
	add.s32 	%r82, %r82, 4;
$L__BB5_13:
	setp.eq.s32 	%p10, %r39, 0;
	@%p10 bra 	$L__BB5_59;
	setp.eq.s32 	%p11, %r39, 1;
	@%p11 bra 	$L__BB5_16;
	shl.b32 	%r54, %r82, 7;
	add.s32 	%r55, %r54, %r6;
	mul.wide.s32 	%rd54, %r55, 8;
	add.s64 	%rd55, %rd12, %rd54;
	add.s64 	%rd56, %rd13, %rd54;
	ld.global.f64 	%fd39, [%rd55];
	ld.global.f64 	%fd40, [%rd56];
	fma.rn.f64 	%fd41, %fd2, %fd40, %fd39;
	add.s64 	%rd57, %rd14, %rd54;
	st.global.f64 	[%rd57], %fd41;
	ld.global.f64 	%fd42, [%rd55+1024];
	ld.global.f64 	%fd43, [%rd56+1024];
	fma.rn.f64 	%fd44, %fd2, %fd43, %fd42;
	st.global.f64 	[%rd57+1024], %fd44;
	add.s32 	%r82, %r82, 2;
$L__BB5_16:
	and.b32  	%r56, %r44, 1;
	setp.eq.b32 	%p12, %r56, 1;
	not.pred 	%p13, %p12;
	@%p13 bra 	$L__BB5_59;
	shl.b32 	%r57, %r82, 7;
	add.s32 	%r58, %r57, %r6;
	mul.wide.s32 	%rd58, %r58, 8;
	add.s64 	%rd59, %rd12, %rd58;
	add.s64 	%rd60, %rd13, %rd58;
	ld.global.f64 	%fd45, [%rd59];
	ld.global.f64 	%fd46, [%rd60];
	fma.rn.f64 	%fd47, %fd2, %fd46, %fd45;
	add.s64 	%rd61, %rd14, %rd58;
	st.global.f64 	[%rd61], %fd47;
	bra.uni 	$L__BB5_59;
$L__BB5_18:
	setp.lt.s32 	%p14, %r44, 1;
	@%p14 bra 	$L__BB5_59;
	and.b32  	%r14, %r44, 7;
	setp.lt.u32 	%p15, %r44, 8;
	mov.b32 	%r78, 0;
	@%p15 bra 	$L__BB5_38;
	and.b32  	%r78, %r44, 2147483640;
	mov.b32 	%r77, 0;
$L__BB5_21:
	.pragma "nounroll";
	shl.b32 	%r61, %r77, 7;
	add.s32 	%r22, %r61, %r6;
	setp.ge.s32 	%p16, %r22, %r4;
	@%p16 bra 	$L__BB5_23;
	mul.wide.u32 	%rd62, %r22, 8;
	add.s64 	%rd63, %rd12, %rd62;
	add.s64 	%rd64, %rd13, %rd62;
	ld.global.f64 	%fd48, [%rd63];
	ld.global.f64 	%fd49, [%rd64];
	fma.rn.f64 	%fd50, %fd2, %fd49, %fd48;
	add.s64 	%rd65, %rd14, %rd62;
	st.global.f64 	[%rd65], %fd50;
$L__BB5_23:
	add.s32 	%r62, %r22, 128;
	setp.ge.s32 	%p17, %r62, %r4;
	mul.wide.s32 	%rd66, %r62, 8;
	add.s64 	%rd21, %rd12, %rd66;
	add.s64 	%rd22, %rd13, %rd66;
	add.s64 	%rd23, %rd14, %rd66;
	@%p17 bra 	$L__BB5_25;
	ld.global.f64 	%fd51, [%rd21];
	ld.global.f64 	%fd52, [%rd22];
	fma.rn.f64 	%fd53, %fd2, %fd52, %fd51;
	st.global.f64 	[%rd23], %fd53;
$L__BB5_25:
	add.s32 	%r63, %r22, 256;
	setp.ge.s32 	%p18, %r63, %r4;
	@%p18 bra 	$L__BB5_27;
	ld.global.f64 	%fd54, [%rd21+1024];
	ld.global.f64 	%fd55, [%rd22+1024];
	fma.rn.f64 	%fd56, %fd2, %fd55, %fd54;
	st.global.f64 	[%rd23+1024], %fd56;
$L__BB5_27:
	add.s32 	%r64, %r22, 384;
	setp.ge.s32 	%p19, %r64, %r4;
	@%p19 bra 	$L__BB5_29;
	ld.global.f64 	%fd57, [%rd21+2048];
	ld.global.f64 	%fd58, [%rd22+2048];
	fma.rn.f64 	%fd59, %fd2, %fd58, %fd57;
	st.global.f64 	[%rd23+2048], %fd59;
$L__BB5_29:
	add.s32 	%r65, %r22, 512;
	setp.ge.s32 	%p20, %r65, %r4;
	@%p20 bra 	$L__BB5_31;
	ld.global.f64 	%fd60, [%rd21+3072];
	ld.global.f64 	%fd61, [%rd22+3072];
	fma.rn.f64 	%fd62, %fd2, %fd61, %fd60;
	st.global.f64 	[%rd23+3072], %fd62;
$L__BB5_31:
	add.s32 	%r66, %r22, 640;
	setp.ge.s32 	%p21, %r66, %r4;
	@%p21 bra 	$L__BB5_33;
	ld.global.f64 	%fd63, [%rd21+4096];
	ld.global.f64 	%fd64, [%rd22+4096];
	fma.rn.f64 	%fd65, %fd2, %fd64, %fd63;
	st.global.f64 	[%rd23+4096], %fd65;
$L__BB5_33:
	add.s32 	%r67, %r22, 768;
	setp.ge.s32 	%p22, %r67, %r4;
	@%p22 bra 	$L__BB5_35;
	ld.global.f64 	%fd66, [%rd21+5120];
	ld.global.f64 	%fd67, [%rd22+5120];
	fma.rn.f64 	%fd68, %fd2, %fd67, %fd66;
	st.global.f64 	[%rd23+5120], %fd68;
$L__BB5_35:
	add.s32 	%r68, %r22, 896;
	setp.ge.s32 	%p23, %r68, %r4;
	@%p23 bra 	$L__BB5_37;
	ld.global.f64 	%fd69, [%rd21+6144];
	ld.global.f64 	%fd70, [%rd22+6144];
	fma.rn.f64 	%fd71, %fd2, %fd70, %fd69;
	st.global.f64 	[%rd23+6144], %fd71;
$L__BB5_37:
	add.s32 	%r77, %r77, 8;
	setp.ne.s32 	%p24, %r77, %r78;
	@%p24 bra 	$L__BB5_21;
$L__BB5_38:
	setp.eq.s32 	%p25, %r14, 0;
	@%p25 bra 	$L__BB5_59;
	and.b32  	%r25, %r44, 3;
	setp.lt.u32 	%p26, %r14, 4;
	@%p26 bra 	$L__BB5_49;
	shl.b32 	%r69, %r78, 7;
	add.s32 	%r26, %r69, %r6;
	setp.ge.s32 	%p27, %r26, %r4;
	@%p27 bra 	$L__BB5_42;
	mul.wide.s32 	%rd67, %r26, 8;
	add.s64 	%rd68, %rd12, %rd67;
	add.s64 	%rd69, %rd13, %rd67;
	ld.global.f64 	%fd72, [%rd68];
	ld.global.f64 	%fd73, [%rd69];
	fma.rn.f64 	%fd74, %fd2, %fd73, %fd72;
	add.s64 	%rd70, %rd14, %rd67;
	st.global.f64 	[%rd70], %fd74;
$L__BB5_42:
	add.s32 	%r27, %r26, 128;
	setp.ge.s32 	%p28, %r27, %r4;
	@%p28 bra 	$L__BB5_44;
	mul.wide.s32 	%rd71, %r27, 8;
	add.s64 	%rd72, %rd12, %rd71;
	add.s64 	%rd73, %rd13, %rd71;
	ld.global.f64 	%fd75, [%rd72];
	ld.global.f64 	%fd76, [%rd73];
	fma.rn.f64 	%fd77, %fd2, %fd76, %fd75;
	add.s64 	%rd74, %rd14, %rd71;
	st.global.f64 	[%rd74], %fd77;
$L__BB5_44:
	add.s32 	%r28, %r26, 256;
	setp.ge.s32 	%p29, %r28, %r4;
	@%p29 bra 	$L__BB5_46;
	mul.wide.s32 	%rd75, %r28, 8;
	add.s64 	%rd76, %rd12, %rd75;
	add.s64 	%rd77, %rd13, %rd75;
	ld.global.f64 	%fd78, [%rd76];
	ld.global.f64 	%fd79, [%rd77];
	fma.rn.f64 	%fd80, %fd2, %fd79, %fd78;
	add.s64 	%rd78, %rd14, %rd75;
	st.global.f64 	[%rd78], %fd80;
$L__BB5_46:
	add.s32 	%r29, %r26, 384;
	setp.ge.s32 	%p30, %r29, %r4;
	@%p30 bra 	$L__BB5_48;
	mul.wide.s32 	%rd79, %r29, 8;
	add.s64 	%rd80, %rd12, %rd79;
	add.s64 	%rd81, %rd13, %rd79;
	ld.global.f64 	%fd81, [%rd80];
	ld.global.f64 	%fd82, [%rd81];
	fma.rn.f64 	%fd83, %fd2, %fd82, %fd81;
	add.s64 	%rd82, %rd14, %rd79;
	st.global.f64 	[%rd82], %fd83;
$L__BB5_48:
	add.s32 	%r78, %r78, 4;
$L__BB5_49:
	setp.eq.s32 	%p31, %r25, 0;
	@%p31 bra 	$L__BB5_59;
	setp.eq.s32 	%p32, %r25, 1;
	@%p32 bra 	$L__BB5_56;
	shl.b32 	%r70, %r78, 7;
	add.s32 	%r32, %r70, %r6;
	setp.ge.s32 	%p33, %r32, %r4;
	@%p33 bra 	$L__BB5_53;
	mul.wide.s32 	%rd83, %r32, 8;
	add.s64 	%rd84, %rd12, %rd83;
	add.s64 	%rd85, %rd13, %rd83;
	ld.global.f64 	%fd84, [%rd84];
	ld.global.f64 	%fd85, [%rd85];
	fma.rn.f64 	%fd86, %fd2, %fd85, %fd84;
	add.s64 	%rd86, %rd14, %rd83;
	st.global.f64 	[%rd86], %fd86;
$L__BB5_53:
	add.s32 	%r33, %r32, 128;
	setp.ge.s32 	%p34, %r33, %r4;
	@%p34 bra 	$L__BB5_55;
	mul.wide.s32 	%rd87, %r33, 8;
	add.s64 	%rd88, %rd12, %rd87;
	add.s64 	%rd89, %rd13, %rd87;
	ld.global.f64 	%fd87, [%rd88];
	ld.global.f64 	%fd88, [%rd89];
	fma.rn.f64 	%fd89, %fd2, %fd88, %fd87;
	add.s64 	%rd90, %rd14, %rd87;
	st.global.f64 	[%rd90], %fd89;
$L__BB5_55:
	add.s32 	%r78, %r78, 2;
$L__BB5_56:
	and.b32  	%r71, %r44, 1;
	setp.eq.b32 	%p35, %r71, 1;
	not.pred 	%p36, %p35;
	@%p36 bra 	$L__BB5_59;
	shl.b32 	%r72, %r78, 7;
	add.s32 	%r36, %r72, %r6;
	setp.ge.s32 	%p37, %r36, %r4;
	@%p37 bra 	$L__BB5_59;
	mul.wide.s32 	%rd91, %r36, 8;
	add.s64 	%rd92, %rd12, %rd91;
	add.s64 	%rd93, %rd13, %rd91;
	ld.global.f64 	%fd90, [%rd92];
	ld.global.f64 	%fd91, [%rd93];
	fma.rn.f64 	%fd92, %fd2, %fd91, %fd90;
	add.s64 	%rd94, %rd14, %rd91;
	st.global.f64 	[%rd94], %fd92;
$L__BB5_59:
	ret;

}
	// .globl	_ZN3cub18CUB_300001_SM_10006detail9transform16transform_kernelINS2_10policy_hubILb1EN4cuda3std3__45tupleIJN6thrust24THRUST_300001_SM_1000_NS6detail15normal_iteratorINSA_10device_ptrIKdEEEESG_EEEE10policy1000El11my_func_addNSC_INSD_IdEEEEJPSE_SN_EEEvT0_iT1_T2_DpNS2_10kernel_argIT3_EE
.visible .entry _ZN3cub18CUB_300001_SM_10006detail9transform16transform_kernelINS2_10policy_hubILb1EN4cuda3std3__45tupleIJN6thrust24THRUST_300001_SM_1000_NS6detail15normal_iteratorINSA_10device_ptrIKdEEEESG_EEEE10policy1000El11my_func_addNSC_INSD_IdEEEEJPSE_SN_EEEvT0_iT1_T2_DpNS2_10kernel_argIT3_EE(
	.param .u64 _ZN3cub18CUB_300001_SM_10006detail9transform16transform_kernelINS2_10policy_hubILb1EN4cuda3std3__45tupleIJN6thrust24THRUST_300001_SM_1000_NS6detail15normal_iteratorINSA_10device_ptrIKdEEEESG_EEEE10policy1000El11my_func_addNSC_INSD_IdEEEEJPSE_SN_EEEvT0_iT1_T2_DpNS2_10kernel_argIT3_EE_param_0,
	.param .u32 _ZN3cub18CUB_300001_SM_10006detail9transform16transform_kernelINS2_10policy_hubILb1EN4cuda3std3__45tupleIJN6thrust24THRUST_300001_SM_1000_NS6detail15normal_iteratorINSA_10device_ptrIKdEEEESG_EEEE10policy1000El11my_func_addNSC_INSD_IdEEEEJPSE_SN_EEEvT0_iT1_T2_DpNS2_10kernel_argIT3_EE_param_1,
	.param .align 8 .b8 _ZN3cub18CUB_300001_SM_10006detail9transform16transform_kernelINS2_10policy_hubILb1EN4cuda3std3__45tupleIJN6thrust24THRUST_300001_SM_1000_NS6detail15normal_iteratorINSA_10device_ptrIKdEEEESG_EEEE10policy1000El11my_func_addNSC_INSD_IdEEEEJPSE_SN_EEEvT0_iT1_T2_DpNS2_10kernel_argIT3_EE_param_2[8],
	.param .align 8 .b8 _ZN3cub18CUB_300001_SM_10006detail9transform16transform_kernelINS2_10policy_hubILb1EN4cuda3std3__45tupleIJN6thrust24THRUST_300001_SM_1000_NS6detail15normal_iteratorINSA_10device_ptrIKdEEEESG_EEEE10policy1000El11my_func_addNSC_INSD_IdEEEEJPSE_SN_EEEvT0_iT1_T2_DpNS2_10kernel_argIT3_EE_param_3[8],
	.param .align 8 .b8 _ZN3cub18CUB_300001_SM_10006detail9transform16transform_kernelINS2_10policy_hubILb1EN4cuda3std3__45tupleIJN6thrust24THRUST_300001_SM_1000_NS6detail15normal_iteratorINSA_10device_ptrIKdEEEESG_EEEE10policy1000El11my_func_addNSC_INSD_IdEEEEJPSE_SN_EEEvT0_iT1_T2_DpNS2_10kernel_argIT3_EE_param_4[16],
	.param .align 8 .b8 _ZN3cub18CUB_300001_SM_10006detail9transform16transform_kernelINS2_10policy_hubILb1EN4cuda3std3__45tupleIJN6thrust24THRUST_300001_SM_1000_NS6detail15normal_iteratorINSA_10device_ptrIKdEEEESG_EEEE10policy1000El11my_func_addNSC_INSD_IdEEEEJPSE_SN_EEEvT0_iT1_T2_DpNS2_10kernel_argIT3_EE_param_5[16]
)
.maxntid 128
{
	.reg .pred 	%p<38>;
	.reg .b32 	%r<80>;
	.reg .b64 	%rd<107>;
	.reg .b64 	%fd<93>;

	ld.param.f64 	%fd2, [_ZN3cub18CUB_300001_SM_10006detail9transform16transform_kernelINS2_10policy_hubILb1EN4cuda3std3__45tupleIJN6thrust24THRUST_300001_SM_1000_NS6detail15normal_iteratorINSA_10device_ptrIKdEEEESG_EEEE10policy1000El11my_func_addNSC_INSD_IdEEEEJPSE_SN_EEEvT0_iT1_T2_DpNS2_10kernel_argIT3_EE_param_2];
	ld.param.u64 	%rd29, [_ZN3cub18CUB_300001_SM_10006detail9transform16transform_kernelINS2_10policy_hubILb1EN4cuda3std3__45tupleIJN6thrust24THRUST_300001_SM_1000_NS6detail15normal_iteratorINSA_10device_ptrIKdEEEESG_EEEE10policy1000El11my_func_addNSC_INSD_IdEEEEJPSE_SN_EEEvT0_iT1_T2_DpNS2_10kernel_argIT3_EE_param_0];
	ld.param.u64 	%rd27, [_ZN3cub18CUB_300001_SM_10006detail9transform16transform_kernelINS2_10policy_hubILb1EN4cuda3std3__45tupleIJN6thrust24THRUST_300001_SM_1000_NS6detail15normal_iteratorINSA_10device_ptrIKdEEEESG_EEEE10policy1000El11my_func_addNSC_INSD_IdEEEEJPSE_SN_EEEvT0_iT1_T2_DpNS2_10kernel_argIT3_EE_param_5];
	ld.param.u64 	%rd25, [_ZN3cub18CUB_300001_SM_10006detail9transform16transform_kernelINS2_10policy_hubILb1EN4cuda3std3__45tupleIJN6thrust24THRUST_300001_SM_1000_NS6detail15normal_iteratorINSA_10device_ptrIKdEEEESG_EEEE10policy1000El11my_func_addNSC_INSD_IdEEEEJPSE_SN_EEEvT0_iT1_T2_DpNS2_10kernel_argIT3_EE_param_4];
	ld.param.u64 	%rd30, [_ZN3cub18CUB_300001_SM_10006detail9transform16transform_kernelINS2_10policy_hubILb1EN4cuda3std3__45tupleIJN6thrust24THRUST_300001_SM_1000_NS6detail15normal_iteratorINSA_10device_ptrIKdEEEESG_EEEE10policy1000El11my_func_addNSC_INSD_IdEEEEJPSE_SN_EEEvT0_iT1_T2_DpNS2_10kernel_argIT3_EE_param_3];
	ld.param.u32 	%r42, [_ZN3cub18CUB_300001_SM_10006detail9transform16transform_kernelINS2_10policy_hubILb1EN4cuda3std3__45tupleIJN6thrust24THRUST_300001_SM_1000_NS6detail15normal_iteratorINSA_10device_ptrIKdEEEESG_EEEE10policy1000El11my_func_addNSC_INSD_IdEEEEJPSE_SN_EEEvT0_iT1_T2_DpNS2_10kernel_argIT3_EE_param_1];
	cvta.to.global.u64 	%rd1, %rd30;
	cvta.to.global.u64 	%rd2, %rd25;
	cvta.to.global.u64 	%rd3, %rd27;
	shl.b32 	%r1, %r42, 7;
	mov.u32 	%r43, %ctaid.x;
	cvt.u64.u32 	%rd31, %r43;
	cvt.s64.s32 	%rd32, %r1;
	mul.lo.s64 	%rd4, %rd32, %rd31;
	sub.s64 	%rd33, %rd29, %rd4;
	min.s64 	%rd34, %rd33, %rd32;
	cvt.u32.u64 	%r2, %rd34;
	shl.b32 	%r3, %r2, 3;
	mov.u32 	%r4, %tid.x;
	shl.b32 	%r70, %r4, 7;
	setp.ge.s32 	%p1, %r70, %r3;
	@%p1 bra 	$L__BB6_5;
	shl.b64 	%rd5, %rd4, 3;
	add.s64 	%rd35, %rd2, %rd5;
	mul.wide.u32 	%rd6, %r4, 128;
	add.s64 	%rd104, %rd35, %rd6;
	mov.u32 	%r69, %r70;
$L__BB6_2:
	.pragma "nounroll";
	// begin inline asm
	prefetch.global.L2 [%rd104];
	// end inline asm
	add.s32 	%r69, %r69, 16384;
	add.s64 	%rd104, %rd104, 16384;
	setp.lt.s32 	%p2, %r69, %r3;
	@%p2 bra 	$L__BB6_2;
	add.s64 	%rd37, %rd3, %rd5;
	add.s64 	%rd105, %rd37, %rd6;
$L__BB6_4:
	.pragma "nounroll";
	// begin inline asm
	prefetch.global.L2 [%rd105];
	// end inline asm
	add.s32 	%r70, %r70, 16384;
	add.s64 	%rd105, %rd105, 16384;
	setp.lt.s32 	%p3, %r70, %r3;
	@%p3 bra 	$L__BB6_4;
$L__BB6_5:
	shl.b64 	%rd106, %rd4, 3;
	add.s64 	%rd13, %rd2, %rd106;
	add.s64 	%rd14, %rd3, %rd106;
	add.s64 	%rd15, %rd1, %rd106;
	setp.eq.s32 	%p4, %r1, %r2;
	@%p4 bra 	$L__BB6_47;
	setp.lt.s32 	%p5, %r42, 1;
	@%p5 bra 	$L__BB6_59;
	and.b32  	%r10, %r42, 7;
	setp.lt.u32 	%p6, %r42, 8;
	mov.b32 	%r77, 0;
	@%p6 bra 	$L__BB6_26;
	and.b32  	%r77, %r42, 2147483640;
	mov.b32 	%r73, 0;
$L__BB6_9:
	.pragma "nounroll";
	shl.b32 	%r46, %r73, 7;
	add.s32 	%r20, %r46, %r4;
	setp.ge.s32 	%p7, %r20, %r2;
	@%p7 bra 	$L__BB6_11;
	mul.wide.u32 	%rd40, %r20, 8;
	add.s64 	%rd41, %rd13, %rd40;
	add.s64 	%rd42, %rd14, %rd40;
	ld.global.f64 	%fd3, [%rd41];
	ld.global.f64 	%fd4, [%rd42];
	fma.rn.f64 	%fd5, %fd2, %fd4, %fd3;
	add.s64 	%rd43, %rd15, %rd40;
	st.global.f64 	[%rd43], %fd5;
$L__BB6_11:
	add.s32 	%r47, %r20, 128;
	setp.ge.s32 	%p8, %r47, %r2;
	mul.wide.s32 	%rd44, %r47, 8;
	add.s64 	%rd22, %rd13, %rd44;
	add.s64 	%rd23, %rd14, %rd44;
	add.s64 	%rd24, %rd15, %rd44;
	@%p8 bra 	$L__BB6_13;
	ld.global.f64 	%fd6, [%rd22];
	ld.global.f64 	%fd7, [%rd23];
	fma.rn.f64 	%fd8, %fd2, %fd7, %fd6;
	st.global.f64 	[%rd24], %fd8;
$L__BB6_13:
	add.s32 	%r48, %r20, 256;
	setp.ge.s32 	%p9, %r48, %r2;
	@%p9 bra 	$L__BB6_15;
	ld.global.f64 	%fd9, [%rd22+1024];
	ld.global.f64 	%fd10, [%rd23+1024];
	fma.rn.f64 	%fd11, %fd2, %fd10, %fd9;
	st.global.f64 	[%rd24+1024], %fd11;
$L__BB6_15:
	add.s32 	%r49, %r20, 384;
	setp.ge.s32 	%p10, %r49, %r2;
	@%p10 bra 	$L__BB6_17;
	ld.global.f64 	%fd12, [%rd22+2048];
	ld.global.f64 	%fd13, [%rd23+2048];
	fma.rn.f64 	%fd14, %fd2, %fd13, %fd12;
	st.global.f64 	[%rd24+2048], %fd14;
$L__BB6_17:
	add.s32 	%r50, %r20, 512;
	setp.ge.s32 	%p11, %r50, %r2;
	@%p11 bra 	$L__BB6_19;
	ld.global.f64 	%fd15, [%rd22+3072];
	ld.global.f64 	%fd16, [%rd23+3072];
	fma.rn.f64 	%fd17, %fd2, %fd16, %fd15;
	st.global.f64 	[%rd24+3072], %fd17;
$L__BB6_19:
	add.s32 	%r51, %r20, 640;
	setp.ge.s32 	%p12, %r51, %r2;
	@%p12 bra 	$L__BB6_21;
	ld.global.f64 	%fd18, [%rd22+4096];
	ld.global.f64 	%fd19, [%rd23+4096];
	fma.rn.f64 	%fd20, %fd2, %fd19, %fd18;
	st.global.f64 	[%rd24+4096], %fd20;
$L__BB6_21:
	add.s32 	%r52, %r20, 768;
	setp.ge.s32 	%p13, %r52, %r2;
	@%p13 bra 	$L__BB6_23;
	ld.global.f64 	%fd21, [%rd22+5120];
	ld.global.f64 	%fd22, [%rd23+5120];
	fma.rn.f64 	%fd23, %fd2, %fd22, %fd21;
	st.global.f64 	[%rd24+5120], %fd23;
$L__BB6_23:
	add.s32 	%r53, %r20, 896;
	setp.ge.s32 	%p14, %r53, %r2;
	@%p14 bra 	$L__BB6_25;
	ld.global.f64 	%fd24, [%rd22+6144];
	ld.global.f64 	%fd25, [%rd23+6144];
	fma.rn.f64 	%fd26, %fd2, %fd25, %fd24;
	st.global.f64 	[%rd24+6144], %fd26;
$L__BB6_25:
	add.s32 	%r73, %r73, 8;
	setp.eq.s32 	%p15, %r73, %r77;
	@%p15 bra 	$L__BB6_26;
	bra.uni 	$L__BB6_9;
$L__BB6_26:
	setp.eq.s32 	%p16, %r10, 0;
	@%p16 bra 	$L__BB6_59;
	and.b32  	%r30, %r42, 3;
	setp.lt.u32 	%p17, %r10, 4;
	@%p17 bra 	$L__BB6_37;
	shl.b32 	%r54, %r77, 7;
	add.s32 	%r31, %r54, %r4;
	setp.ge.s32 	%p18, %r31, %r2;
	@%p18 bra 	$L__BB6_30;
	mul.wide.s32 	%rd45, %r31, 8;
	add.s64 	%rd46, %rd13, %rd45;
	add.s64 	%rd47, %rd14, %rd45;
	ld.global.f64 	%fd27, [%rd46];
	ld.global.f64 	%fd28, [%rd47];
	fma.rn.f64 	%fd29, %fd2, %fd28, %fd27;
	add.s64 	%rd48, %rd15, %rd45;
	st.global.f64 	[%rd48], %fd29;
$L__BB6_30:
	add.s32 	%r32, %r31, 128;
	setp.ge.s32 	%p19, %r32, %r2;
	@%p19 bra 	$L__BB6_32;
	mul.wide.s32 	%rd49, %r32, 8;
	add.s64 	%rd50, %rd13, %rd49;
	add.s64 	%rd51, %rd14, %rd49;
	ld.global.f64 	%fd30, [%rd50];
	ld.global.f64 	%fd31, [%rd51];
	fma.rn.f64 	%fd32, %fd2, %fd31, %fd30;
	add.s64 	%rd52, %rd15, %rd49;
	st.global.f64 	[%rd52], %fd32;
$L__BB6_32:
	add.s32 	%r33, %r31, 256;
	setp.ge.s32 	%p20, %r33, %r2;
	@%p20 bra 	$L__BB6_34;
	mul.wide.s32 	%rd53, %r33, 8;
	add.s64 	%rd54, %rd13, %rd53;
	add.s64 	%rd55, %rd14, %rd53;
	ld.global.f64 	%fd33, [%rd54];
	ld.global.f64 	%fd34, [%rd55];
	fma.rn.f64 	%fd35, %fd2, %fd34, %fd33;
	add.s64 	%rd56, %rd15, %rd53;
	st.global.f64 	[%rd56], %fd35;
$L__BB6_34:
	add.s32 	%r34, %r31, 384;
	setp.ge.s32 	%p21, %r34, %r2;
	@%p21 bra 	$L__BB6_36;
	mul.wide.s32 	%rd57, %r34, 8;
	add.s64 	%rd58, %rd13, %rd57;
	add.s64 	%rd59, %rd14, %rd57;
	ld.global.f64 	%fd36, [%rd58];
	ld.global.f64 	%fd37, [%rd59];
	fma.rn.f64 	%fd38, %fd2, %fd37, %fd36;
	add.s64 	%rd60, %rd15, %rd57;
	st.global.f64 	[%rd60], %fd38;
$L__BB6_36:
	add.s32 	%r77, %r77, 4;
$L__BB6_37:
	setp.eq.s32 	%p22, %r30, 0;
	@%p22 bra 	$L__BB6_59;
	setp.eq.s32 	%p23, %r30, 1;
	@%p23 bra 	$L__BB6_44;
	shl.b32 	%r55, %r77, 7;
	add.s32 	%r37, %r55, %r4;
	setp.ge.s32 	%p24, %r37, %r2;
	@%p24 bra 	$L__BB6_41;
	mul.wide.s32 	%rd61, %r37, 8;
	add.s64 	%rd62, %rd13, %rd61;
	add.s64 	%rd63, %rd14, %rd61;
	ld.global.f64 	%fd39, [%rd62];
	ld.global.f64 	%fd40, [%rd63];
	fma.rn.f64 	%fd41, %fd2, %fd40, %fd39;
	add.s64 	%rd64, %rd15, %rd61;
	st.global.f64 	[%rd64], %fd41;
$L__BB6_41:
	add.s32 	%r38, %r37, 128;
	setp.ge.s32 	%p25, %r38, %r2;
	@%p25 bra 	$L__BB6_43;
	mul.wide.s32 	%rd65, %r38, 8;
	add.s64 	%rd66, %rd13, %rd65;
	add.s64 	%rd67, %rd14, %rd65;
	ld.global.f64 	%fd42, [%rd66];
	ld.global.f64 	%fd43, [%rd67];
	fma.rn.f64 	%fd44, %fd2, %fd43, %fd42;
	add.s64 	%rd68, %rd15, %rd65;
	st.global.f64 	[%rd68], %fd44;
$L__BB6_43:
	add.s32 	%r77, %r77, 2;
$L__BB6_44:
	and.b32  	%r56, %r42, 1;
	setp.eq.b32 	%p26, %r56, 1;
	not.pred 	%p27, %p26;
	@%p27 bra 	$L__BB6_59;
	shl.b32 	%r57, %r77, 7;
	add.s32 	%r41, %r57, %r4;
	setp.ge.s32 	%p28, %r41, %r2;
	@%p28 bra 	$L__BB6_59;
	mul.wide.s32 	%rd69, %r41, 8;
	add.s64 	%rd70, %rd13, %rd69;
	add.s64 	%rd71, %rd14, %rd69;
	ld.global.f64 	%fd45, [%rd70];
	ld.global.f64 	%fd46, [%rd71];
	fma.rn.f64 	%fd47, %fd2, %fd46, %fd45;
	add.s64 	%rd72, %rd15, %rd69;
	st.global.f64 	[%rd72], %fd47;
	bra.uni 	$L__BB6_59;
$L__BB6_47:
	setp.lt.s32 	%p29, %r42, 1;
	@%p29 bra 	$L__BB6_59;
	setp.lt.u32 	%p30, %r42, 8;
	mov.b32 	%r75, 0;
	@%p30 bra 	$L__BB6_51;
	and.b32  	%r75, %r42, 2147483640;
	neg.s32 	%r72, %r75;
	mul.wide.u32 	%rd73, %r4, 8;
	add.s64 	%rd16, %rd1, %rd73;
	add.s64 	%rd74, %rd106, 3072;
	add.s32 	%r71, %r4, 128;
	add.s64 	%rd18, %rd3, %rd74;
	add.s64 	%rd19, %rd1, %rd74;
$L__BB6_50:
	.pragma "nounroll";
	mul.wide.s32 	%rd75, %r71, 8;
	cvta.to.global.u64 	%rd76, %rd25;
	cvt.s64.s32 	%rd77, %r1;
	mov.u32 	%r61, %ctaid.x;
	cvt.u64.u32 	%rd78, %r61;
	mul.lo.s64 	%rd79, %rd77, %rd78;
	shl.b64 	%rd80, %rd79, 3;
	add.s64 	%rd81, %rd80, %rd76;
	add.s64 	%rd82, %rd81, %rd75;
	add.s64 	%rd83, %rd18, %rd75;
	add.s64 	%rd84, %rd19, %rd75;
	mul.wide.u32 	%rd85, %r4, 8;
	add.s64 	%rd86, %rd76, %rd85;
	add.s64 	%rd87, %rd86, %rd106;
	cvta.to.global.u64 	%rd88, %rd27;
	add.s64 	%rd89, %rd88, %rd85;
	add.s64 	%rd90, %rd89, %rd106;
	ld.global.f64 	%fd48, [%rd87];
	ld.global.f64 	%fd49, [%rd90];
	fma.rn.f64 	%fd50, %fd2, %fd49, %fd48;
	add.s64 	%rd91, %rd16, %rd106;
	st.global.f64 	[%rd91], %fd50;
	ld.global.f64 	%fd51, [%rd82];
	ld.global.f64 	%fd52, [%rd83+-3072];
	fma.rn.f64 	%fd53, %fd2, %fd52, %fd51;
	st.global.f64 	[%rd84+-3072], %fd53;
	ld.global.f64 	%fd54, [%rd82+1024];
	ld.global.f64 	%fd55, [%rd83+-2048];
	fma.rn.f64 	%fd56, %fd2, %fd55, %fd54;
	st.global.f64 	[%rd84+-2048], %fd56;
	ld.global.f64 	%fd57, [%rd82+2048];
	ld.global.f64 	%fd58, [%rd83+-1024];
	fma.rn.f64 	%fd59, %fd2, %fd58, %fd57;
	st.global.f64 	[%rd84+-1024], %fd59;
	ld.global.f64 	%fd60, [%rd82+3072];
	ld.global.f64 	%fd61, [%rd83];
	fma.rn.f64 	%fd62, %fd2, %fd61, %fd60;
	st.global.f64 	[%rd84], %fd62;
	ld.global.f64 	%fd63, [%rd82+4096];
	ld.global.f64 	%fd64, [%rd83+1024];
	fma.rn.f64 	%fd65, %fd2, %fd64, %fd63;
	st.global.f64 	[%rd84+1024], %fd65;
	ld.global.f64 	%fd66, [%rd82+5120];
	ld.global.f64 	%fd67, [%rd83+2048];
	fma.rn.f64 	%fd68, %fd2, %fd67, %fd66;
	st.global.f64 	[%rd84+2048], %fd68;
	ld.global.f64 	%fd69, [%rd82+6144];
	ld.global.f64 	%fd70, [%rd83+3072];
	fma.rn.f64 	%fd71, %fd2, %fd70, %fd69;
	st.global.f64 	[%rd84+3072], %fd71;
	add.s32 	%r72, %r72, 8;
	add.s64 	%rd106, %rd106, 8192;
	add.s32 	%r71, %r71, 1024;
	setp.eq.s32 	%p31, %r72, 0;
	@%p31 bra 	$L__BB6_51;
	bra.uni 	$L__BB6_50;
$L__BB6_51:
	and.b32  	%r23, %r42, 7;
	setp.eq.s32 	%p32, %r23, 0;
	@%p32 bra 	$L__BB6_59;
	and.b32  	%r24, %r42, 3;
	setp.lt.u32 	%p33, %r23, 4;
	@%p33 bra 	$L__BB6_54;
	shl.b32 	%r62, %r75, 7;
	add.s32 	%r63, %r62, %r4;
	mul.wide.s32 	%rd92, %r63, 8;
	add.s64 	%rd93, %rd13, %rd92;
	add.s64 	%rd94, %rd14, %rd92;
	ld.global.f64 	%fd72, [%rd93];
	ld.global.f64 	%fd73, [%rd94];
	fma.rn.f64 	%fd74, %fd2, %fd73, %fd72;
	add.s64 	%rd95, %rd15, %rd92;
	st.global.f64 	[%rd95], %fd74;
	ld.global.f64 	%fd75, [%rd93+1024];
	ld.global.f64 	%fd76, [%rd94+1024];
	fma.rn.f64 	%fd77, %fd2, %fd76, %fd75;
	st.global.f64 	[%rd95+1024], %fd77;
	ld.global.f64 	%fd78, [%rd93+2048];
	ld.global.f64 	%fd79, [%rd94+2048];
	fma.rn.f64 	%fd80, %fd2, %fd79, %fd78;
	st.global.f64 	[%rd95+2048], %fd80;
	ld.global.f64 	%fd81, [%rd93+3072];
	ld.global.f64 	%fd82, [%rd94+3072];
	fma.rn.f64 	%fd83, %fd2, %fd82, %fd81;
	st.global.f64 	[%rd95+3072], %fd83;
	add.s32 	%r75, %r75, 4;
$L__BB6_54:
	setp.eq.s32 	%p34, %r24, 0;
	@%p34 bra 	$L__BB6_59;
	setp.eq.s32 	%p35, %r24, 1;
	@%p35 bra 	$L__BB6_57;
	shl.b32 	%r64, %r75, 7;
	add.s32 	%r65, %r64, %r4;
	mul.wide.s32 	%rd96, %r65, 8;
	add.s64 	%rd97, %rd13, %rd96;
	add.s64 	%rd98, %rd14, %rd96;
	ld.global.f64 	%fd84, [%rd97];
	ld.global.f64 	%fd85, [%rd98];
	fma.rn.f64 	%fd86, %fd2, %fd85, %fd84;
	add.s64 	%rd99, %rd15, %rd96;
	st.global.f64 	[%rd99], %fd86;
	ld.global.f64 	%fd87, [%rd97+1024];
	ld.global.f64 	%fd88, [%rd98+1024];
	fma.rn.f64 	%fd89, %fd2, %fd88, %fd87;
	st.global.f64 	[%rd99+1024], %fd89;
	add.s32 	%r75, %r75, 2;
$L__BB6_57:
	and.b32  	%r66, %r42, 1;
	setp.eq.b32 	%p36, %r66, 1;
	not.pred 	%p37, %p36;
	@%p37 bra 	$L__BB6_59;
	shl.b32 	%r67, %r75, 7;
	add.s32 	%r68, %r67, %r4;
	mul.wide.s32 	%rd100, %r68, 8;
	add.s64 	%rd101, %rd13, %rd100;
	add.s64 	%rd102, %rd14, %rd100;
	ld.global.f64 	%fd90, [%rd101];
	ld.global.f64 	%fd91, [%rd102];
	fma.rn.f64 	%fd92, %fd2, %fd91, %fd90;
	add.s64 	%rd103, %rd15, %rd100;
	st.global.f64 	[%rd103], %fd92;
$L__BB6_59:
	ret;

}
	// .globl	_ZN3cub18CUB_300001_SM_10006detail9transform16transform_kernelINS2_10policy_hubILb1EN4cuda3std3__45tupleIJN6thrust24THRUST_300001_SM_1000_NS6detail15normal_iteratorINSA_10device_ptrIKdEEEESG_EEEE10policy1000Ei13my_func_multiNSC_INSD_IdEEEEJPSE_SN_EEEvT0_iT1_T2_DpNS2_10kernel_argIT3_EE
.visible .entry _ZN3cub18CUB_300001_SM_10006detail9transform16transform_kernelINS2_10policy_hubILb1EN4cuda3std3__45tupleIJN6thrust24THRUST_300001_SM_1000_NS6detail15normal_iteratorINSA_10device_ptrIKdEEEESG_EEEE10policy1000Ei13my_func_multiNSC_INSD_IdEEEEJPSE_SN_EEEvT0_iT1_T2_DpNS2_10kernel_argIT3_EE(
	.param .u32 _ZN3cub18CUB_300001_SM_10006detail9transform16transform_kernelINS2_10policy_hubILb1EN4cuda3std3__45tupleIJN6thrust24THRUST_300001_SM_1000_NS6detail15normal_iteratorINSA_10device_ptrIKdEEEESG_EEEE10policy1000Ei13my_func_multiNSC_INSD_IdEEEEJPSE_SN_EEEvT0_iT1_T2_DpNS2_10kernel_argIT3_EE_param_0,
	.param .u32 _ZN3cub18CUB_300001_SM_10006detail9transform16transform_kernelINS2_10policy_hubILb1EN4cuda3std3__45tupleIJN6thrust24THRUST_300001_SM_1000_NS6detail15normal_iteratorINSA_10device_ptrIKdEEEESG_EEEE10policy1000Ei13my_func_multiNSC_INSD_IdEEEEJPSE_SN_EEEvT0_iT1_T2_DpNS2_10kernel_argIT3_EE_param_1,
	.param .align 1 .b8 _ZN3cub18CUB_300001_SM_10006detail9transform16transform_kernelINS2_10policy_hubILb1EN4cuda3std3__45tupleIJN6thrust24THRUST_300001_SM_1000_NS6detail15normal_iteratorINSA_10device_ptrIKdEEEESG_EEEE10policy1000Ei13my_func_multiNSC_INSD_IdEEEEJPSE_SN_EEEvT0_iT1_T2_DpNS2_10kernel_argIT3_EE_param_2[1],
	.param .align 8 .b8 _ZN3cub18CUB_300001_SM_10006detail9transform16transform_kernelINS2_10policy_hubILb1EN4cuda3std3__45tupleIJN6thrust24THRUST_300001_SM_1000_NS6detail15normal_iteratorINSA_10device_ptrIKdEEEESG_EEEE10policy1000Ei13my_func_multiNSC_INSD_IdEEEEJPSE_SN_EEEvT0_iT1_T2_DpNS2_10kernel_argIT3_EE_param_3[8],
	.param .align 8 .b8 _ZN3cub18CUB_300001_SM_10006detail9transform16transform_kernelINS2_10policy_hubILb1EN4cuda3std3__45tupleIJN6thrust24THRUST_300001_SM_1000_NS6detail15normal_iteratorINSA_10device_ptrIKdEEEESG_EEEE10policy1000Ei13my_func_multiNSC_INSD_IdEEEEJPSE_SN_EEEvT0_iT1_T2_DpNS2_10kernel_argIT3_EE_param_4[16],
	.param .align 8 .b8 _ZN3cub18CUB_300001_SM_10006detail9transform16transform_kernelINS2_10policy_hubILb1EN4cuda3std3__45tupleIJN6thrust24THRUST_300001_SM_1000_NS6detail15normal_iteratorINSA_10device_ptrIKdEEEESG_EEEE10policy1000Ei13my_func_multiNSC_INSD_IdEEEEJPSE_SN_EEEvT0_iT1_T2_DpNS2_10kernel_argIT3_EE_param_5[16]
)
.maxntid 128
{
	.reg .pred 	%p<38>;
	.reg .b32 	%r<87>;
	.reg .b64 	%rd<100>;
	.reg .b64 	%fd<133>;

	ld.param.u32 	%r52, [_ZN3cub18CUB_300001_SM_10006detail9transform16transform_kernelINS2_10policy_hubILb1EN4cuda3std3__45tupleIJN6thrust24THRUST_300001_SM_1000_NS6detail15normal_iteratorINSA_10device_ptrIKdEEEESG_EEEE10policy1000Ei13my_func_multiNSC_INSD_IdEEEEJPSE_SN_EEEvT0_iT1_T2_DpNS2_10kernel_argIT3_EE_param_0];
	ld.param.u64 	%rd28, [_ZN3cub18CUB_300001_SM_10006detail9transform16transform_kernelINS2_10policy_hubILb1EN4cuda3std3__45tupleIJN6thrust24THRUST_300001_SM_1000_NS6detail15normal_iteratorINSA_10device_ptrIKdEEEESG_EEEE10policy1000Ei13my_func_multiNSC_INSD_IdEEEEJPSE_SN_EEEvT0_iT1_T2_DpNS2_10kernel_argIT3_EE_param_5];
	ld.param.u64 	%rd29, [_ZN3cub18CUB_300001_SM_10006detail9transform16transform_kernelINS2_10policy_hubILb1EN4cuda3std3__45tupleIJN6thrust24THRUST_300001_SM_1000_NS6detail15normal_iteratorINSA_10device_ptrIKdEEEESG_EEEE10policy1000Ei13my_func_multiNSC_INSD_IdEEEEJPSE_SN_EEEvT0_iT1_T2_DpNS2_10kernel_argIT3_EE_param_4];
	ld.param.u64 	%rd30, [_ZN3cub18CUB_300001_SM_10006detail9transform16transform_kernelINS2_10policy_hubILb1EN4cuda3std3__45tupleIJN6thrust24THRUST_300001_SM_1000_NS6detail15normal_iteratorINSA_10device_ptrIKdEEEESG_EEEE10policy1000Ei13my_func_multiNSC_INSD_IdEEEEJPSE_SN_EEEvT0_iT1_T2_DpNS2_10kernel_argIT3_EE_param_3];
	ld.param.u32 	%r51, [_ZN3cub18CUB_300001_SM_10006detail9transform16transform_kernelINS2_10policy_hubILb1EN4cuda3std3__45tupleIJN6thrust24THRUST_300001_SM_1000_NS6detail15normal_iteratorINSA_10device_ptrIKdEEEESG_EEEE10policy1000Ei13my_func_multiNSC_INSD_IdEEEEJPSE_SN_EEEvT0_iT1_T2_DpNS2_10kernel_argIT3_EE_param_1];
	cvta.to.global.u64 	%rd1, %rd30;
	cvta.to.global.u64 	%rd2, %rd29;
	cvta.to.global.u64 	%rd3, %rd28;
	shl.b32 	%r1, %r51, 7;
	mov.u32 	%r53, %ctaid.x;
	mul.lo.s32 	%r2, %r1, %r53;
	sub.s32 	%r3, %r52, %r2;
	min.s32 	%r4, %r1, %r3;
	shl.b32 	%r5, %r4, 3;
	mov.u32 	%r6, %tid.x;
	shl.b32 	%r75, %r6, 7;
	setp.ge.s32 	%p1, %r75, %r5;
	@%p1 bra 	$L__BB7_5;
	mul.wide.u32 	%rd4, %r6, 128;
	add.s64 	%rd31, %rd2, %rd4;
	mul.wide.s32 	%rd5, %r2, 8;
	add.s64 	%rd97, %rd31, %rd5;
	mov.u32 	%r74, %r75;
$L__BB7_2:
	.pragma "nounroll";
	// begin inline asm
	prefetch.global.L2 [%rd97];
	// end inline asm
	add.s32 	%r74, %r74, 16384;
	add.s64 	%rd97, %rd97, 16384;
	setp.lt.s32 	%p2, %r74, %r5;
	@%p2 bra 	$L__BB7_2;
	add.s64 	%rd33, %rd3, %rd4;
	add.s64 	%rd98, %rd33, %rd5;
$L__BB7_4:
	.pragma "nounroll";
	// begin inline asm
	prefetch.global.L2 [%rd98];
	// end inline asm
	add.s32 	%r75, %r75, 16384;
	add.s64 	%rd98, %rd98, 16384;
	setp.lt.s32 	%p3, %r75, %r5;
	@%p3 bra 	$L__BB7_4;
$L__BB7_5:
	mul.wide.s32 	%rd99, %r2, 8;
	add.s64 	%rd12, %rd2, %rd99;
	add.s64 	%rd13, %rd3, %rd99;
	add.s64 	%rd14, %rd1, %rd99;
	setp.gt.s32 	%p4, %r1, %r3;
	@%p4 bra 	$L__BB7_19;
	setp.lt.s32 	%p5, %r51, 1;
	@%p5 bra 	$L__BB7_60;
	and.b32  	%r12, %r51, 15;
	setp.lt.u32 	%p6, %r51, 16;
	mov.b32 	%r82, 0;
	@%p6 bra 	$L__BB7_10;
	and.b32  	%r82, %r51, 2147483632;
	neg.s32 	%r77, %r82;
	add.s64 	%rd36, %rd99, 3072;
	add.s32 	%r76, %r6, 1152;
	add.s64 	%rd16, %rd3, %rd36;
	add.s64 	%rd17, %rd1, %rd36;
	mul.wide.u32 	%rd37, %r6, 8;
	add.s64 	%rd38, %rd37, %rd2;
	add.s64 	%rd18, %rd38, 8192;
	add.s64 	%rd39, %rd37, %rd3;
	add.s64 	%rd19, %rd39, 4096;
$L__BB7_9:
	.pragma "nounroll";
	mul.wide.s32 	%rd40, %r76, 8;
	mul.wide.s32 	%rd41, %r2, 8;
	add.s64 	%rd42, %rd41, %rd2;
	add.s64 	%rd43, %rd42, %rd40;
	add.s64 	%rd44, %rd16, %rd40;
	add.s64 	%rd45, %rd17, %rd40;
	add.s64 	%rd46, %rd18, %rd99;
	add.s64 	%rd47, %rd19, %rd99;
	ld.global.f64 	%fd1, [%rd46+-8192];
	ld.global.f64 	%fd2, [%rd47+-4096];
	mul.f64 	%fd3, %fd1, %fd2;
	mul.wide.u32 	%rd48, %r6, 8;
	add.s64 	%rd49, %rd48, %rd1;
	add.s64 	%rd50, %rd49, %rd99;
	st.global.f64 	[%rd50], %fd3;
	ld.global.f64 	%fd4, [%rd46+-7168];
	ld.global.f64 	%fd5, [%rd47+-3072];
	mul.f64 	%fd6, %fd4, %fd5;
	st.global.f64 	[%rd50+1024], %fd6;
	ld.global.f64 	%fd7, [%rd46+-6144];
	ld.global.f64 	%fd8, [%rd47+-2048];
	mul.f64 	%fd9, %fd7, %fd8;
	st.global.f64 	[%rd50+2048], %fd9;
	ld.global.f64 	%fd10, [%rd46+-5120];
	ld.global.f64 	%fd11, [%rd47+-1024];
	mul.f64 	%fd12, %fd10, %fd11;
	st.global.f64 	[%rd50+3072], %fd12;
	ld.global.f64 	%fd13, [%rd46+-4096];
	ld.global.f64 	%fd14, [%rd47];
	mul.f64 	%fd15, %fd13, %fd14;
	st.global.f64 	[%rd50+4096], %fd15;
	ld.global.f64 	%fd16, [%rd46+-3072];
	ld.global.f64 	%fd17, [%rd47+1024];
	mul.f64 	%fd18, %fd16, %fd17;
	st.global.f64 	[%rd50+5120], %fd18;
	ld.global.f64 	%fd19, [%rd46+-2048];
	ld.global.f64 	%fd20, [%rd47+2048];
	mul.f64 	%fd21, %fd19, %fd20;
	st.global.f64 	[%rd50+6144], %fd21;
	ld.global.f64 	%fd22, [%rd46+-1024];
	ld.global.f64 	%fd23, [%rd47+3072];
	mul.f64 	%fd24, %fd22, %fd23;
	st.global.f64 	[%rd50+7168], %fd24;
	ld.global.f64 	%fd25, [%rd46];
	ld.global.f64 	%fd26, [%rd47+4096];
	mul.f64 	%fd27, %fd25, %fd26;
	st.global.f64 	[%rd50+8192], %fd27;
	ld.global.f64 	%fd28, [%rd43];
	ld.global.f64 	%fd29, [%rd44+-3072];
	mul.f64 	%fd30, %fd28, %fd29;
	st.global.f64 	[%rd45+-3072], %fd30;
	ld.global.f64 	%fd31, [%rd43+1024];
	ld.global.f64 	%fd32, [%rd44+-2048];
	mul.f64 	%fd33, %fd31, %fd32;
	st.global.f64 	[%rd45+-2048], %fd33;
	ld.global.f64 	%fd34, [%rd43+2048];
	ld.global.f64 	%fd35, [%rd44+-1024];
	mul.f64 	%fd36, %fd34, %fd35;
	st.global.f64 	[%rd45+-1024], %fd36;
	ld.global.f64 	%fd37, [%rd43+3072];
	ld.global.f64 	%fd38, [%rd44];
	mul.f64 	%fd39, %fd37, %fd38;
	st.global.f64 	[%rd45], %fd39;
	ld.global.f64 	%fd40, [%rd43+4096];
	ld.global.f64 	%fd41, [%rd44+1024];
	mul.f64 	%fd42, %fd40, %fd41;
	st.global.f64 	[%rd45+1024], %fd42;
	ld.global.f64 	%fd43, [%rd43+5120];
	ld.global.f64 	%fd44, [%rd44+2048];
	mul.f64 	%fd45, %fd43, %fd44;
	st.global.f64 	[%rd45+2048], %fd45;
	ld.global.f64 	%fd46, [%rd43+6144];
	ld.global.f64 	%fd47, [%rd44+3072];
	mul.f64 	%fd48, %fd46, %fd47;
	st.global.f64 	[%rd45+3072], %fd48;
	add.s32 	%r77, %r77, 16;
	add.s32 	%r76, %r76, 2048;
	add.s64 	%rd99, %rd99, 16384;
	setp.eq.s32 	%p7, %r77, 0;
	@%p7 bra 	$L__BB7_10;
	bra.uni 	$L__BB7_9;
$L__BB7_10:
	setp.eq.s32 	%p8, %r12, 0;
	@%p8 bra 	$L__BB7_60;
	and.b32  	%r39, %r51, 7;
	setp.lt.u32 	%p9, %r12, 8;
	@%p9 bra 	$L__BB7_13;
	shl.b32 	%r55, %r82, 7;
	add.s32 	%r56, %r55, %r6;
	mul.wide.s32 	%rd51, %r56, 8;
	add.s64 	%rd52, %rd12, %rd51;
	add.s64 	%rd53, %rd13, %rd51;
	ld.global.f64 	%fd49, [%rd52];
	ld.global.f64 	%fd50, [%rd53];
	mul.f64 	%fd51, %fd49, %fd50;
	add.s64 	%rd54, %rd14, %rd51;
	st.global.f64 	[%rd54], %fd51;
	ld.global.f64 	%fd52, [%rd52+1024];
	ld.global.f64 	%fd53, [%rd53+1024];
	mul.f64 	%fd54, %fd52, %fd53;
	st.global.f64 	[%rd54+1024], %fd54;
	ld.global.f64 	%fd55, [%rd52+2048];
	ld.global.f64 	%fd56, [%rd53+2048];
	mul.f64 	%fd57, %fd55, %fd56;
	st.global.f64 	[%rd54+2048], %fd57;
	ld.global.f64 	%fd58, [%rd52+3072];
	ld.global.f64 	%fd59, [%rd53+3072];
	mul.f64 	%fd60, %fd58, %fd59;
	st.global.f64 	[%rd54+3072], %fd60;
	ld.global.f64 	%fd61, [%rd52+4096];
	ld.global.f64 	%fd62, [%rd53+4096];
	mul.f64 	%fd63, %fd61, %fd62;
	st.global.f64 	[%rd54+4096], %fd63;
	ld.global.f64 	%fd64, [%rd52+5120];
	ld.global.f64 	%fd65, [%rd53+5120];
	mul.f64 	%fd66, %fd64, %fd65;
	st.global.f64 	[%rd54+5120], %fd66;
	ld.global.f64 	%fd67, [%rd52+6144];
	ld.global.f64 	%fd68, [%rd53+6144];
	mul.f64 	%fd69, %fd67, %fd68;
	st.global.f64 	[%rd54+6144], %fd69;
	ld.global.f64 	%fd70, [%rd52+7168];
	ld.global.f64 	%fd71, [%rd53+7168];
	mul.f64 	%fd72, %fd70, %fd71;
	st.global.f64 	[%rd54+7168], %fd72;
	add.s32 	%r82, %r82, 8;
$L__BB7_13:
	setp.eq.s32 	%p10, %r39, 0;
	@%p10 bra 	$L__BB7_60;
	and.b32  	%r42, %r51, 3;
	setp.lt.u32 	%p11, %r39, 4;
	@%p11 bra 	$L__BB7_16;
	shl.b32 	%r57, %r82, 7;
	add.s32 	%r58, %r57, %r6;
	mul.wide.s32 	%rd55, %r58, 8;
	add.s64 	%rd56, %rd12, %rd55;
	add.s64 	%rd57, %rd13, %rd55;
	ld.global.f64 	%fd73, [%rd56];
	ld.global.f64 	%fd74, [%rd57];
	mul.f64 	%fd75, %fd73, %fd74;
	add.s64 	%rd58, %rd14, %rd55;
	st.global.f64 	[%rd58], %fd75;
	ld.global.f64 	%fd76, [%rd56+1024];
	ld.global.f64 	%fd77, [%rd57+1024];
	mul.f64 	%fd78, %fd76, %fd77;
	st.global.f64 	[%rd58+1024], %fd78;
	ld.global.f64 	%fd79, [%rd56+2048];
	ld.global.f64 	%fd80, [%rd57+2048];
	mul.f64 	%fd81, %fd79, %fd80;
	st.global.f64 	[%rd58+2048], %fd81;
	ld.global.f64 	%fd82, [%rd56+3072];
	ld.global.f64 	%fd83, [%rd57+3072];
	mul.f64 	%fd84, %fd82, %fd83;
	st.global.f64 	[%rd58+3072], %fd84;
	add.s32 	%r82, %r82, 4;
$L__BB7_16:
	setp.eq.s32 	%p12, %r42, 0;
	@%p12 bra 	$L__BB7_60;
	mul.wide.s32 	%rd59, %r2, 8;
	add.s64 	%rd25, %rd1, %rd59;
	shl.b32 	%r59, %r82, 7;
	add.s32 	%r86, %r6, %r59;
	add.s64 	%rd26, %rd3, %rd59;
	add.s64 	%rd27, %rd2, %rd59;
	neg.s32 	%r85, %r42;
$L__BB7_18:
	.pragma "nounroll";
	mul.wide.s32 	%rd60, %r86, 8;
	add.s64 	%rd61, %rd25, %rd60;
	add.s64 	%rd62, %rd26, %rd60;
	add.s64 	%rd63, %rd27, %rd60;
	ld.global.f64 	%fd85, [%rd63];
	ld.global.f64 	%fd86, [%rd62];
	mul.f64 	%fd87, %fd85, %fd86;
	st.global.f64 	[%rd61], %fd87;
	add.s32 	%r86, %r86, 128;
	add.s32 	%r85, %r85, 1;
	setp.ne.s32 	%p13, %r85, 0;
	@%p13 bra 	$L__BB7_18;
	bra.uni 	$L__BB7_60;
$L__BB7_19:
	setp.lt.s32 	%p14, %r51, 1;
	@%p14 bra 	$L__BB7_60;
	and.b32  	%r16, %r51, 7;
	setp.lt.u32 	%p15, %r51, 8;
	mov.b32 	%r79, 0;
	@%p15 bra 	$L__BB7_39;
	and.b32  	%r79, %r51, 2147483640;
	mov.b32 	%r78, 0;
$L__BB7_22:
	.pragma "nounroll";
	shl.b32 	%r62, %r78, 7;
	add.s32 	%r23, %r62, %r6;
	setp.ge.s32 	%p16, %r23, %r4;
	@%p16 bra 	$L__BB7_24;
	mul.wide.u32 	%rd64, %r23, 8;
	add.s64 	%rd65, %rd12, %rd64;
	add.s64 	%rd66, %rd13, %rd64;
	ld.global.f64 	%fd88, [%rd65];
	ld.global.f64 	%fd89, [%rd66];
	mul.f64 	%fd90, %fd88, %fd89;
	add.s64 	%rd67, %rd14, %rd64;
	st.global.f64 	[%rd67], %fd90;
$L__BB7_24:
	add.s32 	%r63, %r23, 128;
	setp.ge.s32 	%p17, %r63, %r4;
	mul.wide.s32 	%rd68, %r63, 8;
	add.s64 	%rd22, %rd12, %rd68;
	add.s64 	%rd23, %rd13, %rd68;
	add.s64 	%rd24, %rd14, %rd68;
	@%p17 bra 	$L__BB7_26;
	ld.global.f64 	%fd91, [%rd22];
	ld.global.f64 	%fd92, [%rd23];
	mul.f64 	%fd93, %fd91, %fd92;
	st.global.f64 	[%rd24], %fd93;
$L__BB7_26:
	add.s32 	%r64, %r23, 256;
	setp.ge.s32 	%p18, %r64, %r4;
	@%p18 bra 	$L__BB7_28;
	ld.global.f64 	%fd94, [%rd22+1024];
	ld.global.f64 	%fd95, [%rd23+1024];
	mul.f64 	%fd96, %fd94, %fd95;
	st.global.f64 	[%rd24+1024], %fd96;
$L__BB7_28:
	add.s32 	%r65, %r23, 384;
	setp.ge.s32 	%p19, %r65, %r4;
	@%p19 bra 	$L__BB7_30;
	ld.global.f64 	%fd97, [%rd22+2048];
	ld.global.f64 	%fd98, [%rd23+2048];
	mul.f64 	%fd99, %fd97, %fd98;
	st.global.f64 	[%rd24+2048], %fd99;
$L__BB7_30:
	add.s32 	%r66, %r23, 512;
	setp.ge.s32 	%p20, %r66, %r4;
	@%p20 bra 	$L__BB7_32;
	ld.global.f64 	%fd100, [%rd22+3072];
	ld.global.f64 	%fd101, [%rd23+3072];
	mul.f64 	%fd102, %fd100, %fd101;
	st.global.f64 	[%rd24+3072], %fd102;
$L__BB7_32:
	add.s32 	%r67, %r23, 640;
	setp.ge.s32 	%p21, %r67, %r4;
	@%p21 bra 	$L__BB7_34;
	ld.global.f64 	%fd103, [%rd22+4096];
	ld.global.f64 	%fd104, [%rd23+4096];
	mul.f64 	%fd105, %fd103, %fd104;
	st.global.f64 	[%rd24+4096], %fd105;
$L__BB7_34:
	add.s32 	%r68, %r23, 768;
	setp.ge.s32 	%p22, %r68, %r4;
	@%p22 bra 	$L__BB7_36;
	ld.global.f64 	%fd106, [%rd22+5120];
	ld.global.f64 	%fd107, [%rd23+5120];
	mul.f64 	%fd108, %fd106, %fd107;
	st.global.f64 	[%rd24+5120], %fd108;
$L__BB7_36:
	add.s32 	%r69, %r23, 896;
	setp.ge.s32 	%p23, %r69, %r4;
	@%p23 bra 	$L__BB7_38;
	ld.global.f64 	%fd109, [%rd22+6144];
	ld.global.f64 	%fd110, [%rd23+6144];
	mul.f64 	%fd111, %fd109, %fd110;
	st.global.f64 	[%rd24+6144], %fd111;
$L__BB7_38:
	add.s32 	%r78, %r78, 8;
	setp.ne.s32 	%p24, %r78, %r79;
	@%p24 bra 	$L__BB7_22;
$L__BB7_39:
	setp.eq.s32 	%p25, %r16, 0;
	@%p25 bra 	$L__BB7_60;
	and.b32  	%r26, %r51, 3;
	setp.lt.u32 	%p26, %r16, 4;
	@%p26 bra 	$L__BB7_50;
	shl.b32 	%r70, %r79, 7;
	add.s32 	%r27, %r70, %r6;
	setp.ge.s32 	%p27, %r27, %r4;
	@%p27 bra 	$L__BB7_43;
	mul.wide.s32 	%rd69, %r27, 8;
	add.s64 	%rd70, %rd12, %rd69;
	add.s64 	%rd71, %rd13, %rd69;
	ld.global.f64 	%fd112, [%rd70];
	ld.global.f64 	%fd113, [%rd71];
	mul.f64 	%fd114, %fd112, %fd113;
	add.s64 	%rd72, %rd14, %rd69;
	st.global.f64 	[%rd72], %fd114;
$L__BB7_43:
	add.s32 	%r28, %r27, 128;
	setp.ge.s32 	%p28, %r28, %r4;
	@%p28 bra 	$L__BB7_45;
	mul.wide.s32 	%rd73, %r28, 8;
	add.s64 	%rd74, %rd12, %rd73;
	add.s64 	%rd75, %rd13, %rd73;
	ld.global.f64 	%fd115, [%rd74];
	ld.global.f64 	%fd116, [%rd75];
	mul.f64 	%fd117, %fd115, %fd116;
	add.s64 	%rd76, %rd14, %rd73;
	st.global.f64 	[%rd76], %fd117;
$L__BB7_45:
	add.s32 	%r29, %r27, 256;
	setp.ge.s32 	%p29, %r29, %r4;
	@%p29 bra 	$L__BB7_47;
	mul.wide.s32 	%rd77, %r29, 8;
	add.s64 	%rd78, %rd12, %rd77;
	add.s64 	%rd79, %rd13, %rd77;
	ld.global.f64 	%fd118, [%rd78];
	ld.global.f64 	%fd119, [%rd79];
	mul.f64 	%fd120, %fd118, %fd119;
	add.s64 	%rd80, %rd14, %rd77;
	st.global.f64 	[%rd80], %fd120;
$L__BB7_47:
	add.s32 	%r30, %r27, 384;
	setp.ge.s32 	%p30, %r30, %r4;
	@%p30 bra 	$L__BB7_49;
	mul.wide.s32 	%rd81, %r30, 8;
	add.s64 	%rd82, %rd12, %rd81;
	add.s64 	%rd83, %rd13, %rd81;
	ld.global.f64 	%fd121, [%rd82];
	ld.global.f64 	%fd122, [%rd83];
	mul.f64 	%fd123, %fd121, %fd122;
	add.s64 	%rd84, %rd14, %rd81;
	st.global.f64 	[%rd84], %fd123;
$L__BB7_49:
	add.s32 	%r79, %r79, 4;
$L__BB7_50:
	setp.eq.s32 	%p31, %r26, 0;
	@%p31 bra 	$L__BB7_60;
	setp.eq.s32 	%p32, %r26, 1;
	@%p32 bra 	$L__BB7_57;
	shl.b32 	%r71, %r79, 7;
	add.s32 	%r33, %r71, %r6;
	setp.ge.s32 	%p33, %r33, %r4;
	@%p33 bra 	$L__BB7_54;
	mul.wide.s32 	%rd85, %r33, 8;
	add.s64 	%rd86, %rd12, %rd85;
	add.s64 	%rd87, %rd13, %rd85;
	ld.global.f64 	%fd124, [%rd86];
	ld.global.f64 	%fd125, [%rd87];
	mul.f64 	%fd126, %fd124, %fd125;
	add.s64 	%rd88, %rd14, %rd85;
	st.global.f64 	[%rd88], %fd126;
$L__BB7_54:
	add.s32 	%r34, %r33, 128;
	setp.ge.s32 	%p34, %r34, %r4;
	@%p34 bra 	$L__BB7_56;
	mul.wide.s32 	%rd89, %r34, 8;
	add.s64 	%rd90, %rd12, %rd89;
	add.s64 	%rd91, %rd13, %rd89;
	ld.global.f64 	%fd127, [%rd90];
	ld.global.f64 	%fd128, [%rd91];
	mul.f64 	%fd129, %fd127, %fd128;
	add.s64 	%rd92, %rd14, %rd89;
	st.global.f64 	[%rd92], %fd129;
$L__BB7_56:
	add.s32 	%r79, %r79, 2;
$L__BB7_57:
	and.b32  	%r72, %r51, 1;
	setp.eq.b32 	%p35, %r72, 1;
	not.pred 	%p36, %p35;
	@%p36 bra 	$L__BB7_60;
	shl.b32 	%r73, %r79, 7;
	add.s32 	%r37, %r73, %r6;
	setp.ge.s32 	%p37, %r37, %r4;
	@%p37 bra 	$L__BB7_60;
	mul.wide.s32 	%rd93, %r37, 8;
	add.s64 	%rd94, %rd12, %rd93;
	add.s64 	%rd95, %rd13, %rd93;
	ld.global.f64 	%fd130, [%rd94];
	ld.global.f64 	%fd131, [%rd95];
	mul.f64 	%fd132, %fd130, %fd131;
	add.s64 	%rd96, %rd14, %rd93;
	st.global.f64 	[%rd96], %fd132;
$L__BB7_60:
	ret;

}
	// .globl	_ZN3cub18CUB_300001_SM_10006detail9transform16transform_kernelINS2_10policy_hubILb1EN4cuda3std3__45tupleIJN6thrust24THRUST_300001_SM_1000_NS6detail15normal_iteratorINSA_10device_ptrIKdEEEESG_EEEE10policy1000El13my_func_multiNSC_INSD_IdEEEEJPSE_SN_EEEvT0_iT1_T2_DpNS2_10kernel_argIT3_EE
.visible .entry _ZN3cub18CUB_300001_SM_10006detail9transform16transform_kernelINS2_10policy_hubILb1EN4cuda3std3__45tupleIJN6thrust24THRUST_300001_SM_1000_NS6detail15normal_iteratorINSA_10device_ptrIKdEEEESG_EEEE10policy1000El13my_func_multiNSC_INSD_IdEEEEJPSE_SN_EEEvT0_iT1_T2_DpNS2_10kernel_argIT3_EE(
	.param .u64 _ZN3cub18CUB_300001_SM_10006detail9transform16transform_kernelINS2_10policy_hubILb1EN4cuda3std3__45tupleIJN6thrust24THRUST_300001_SM_1000_NS6detail15normal_iteratorINSA_10device_ptrIKdEEEESG_EEEE10policy1000El13my_func_multiNSC_INSD_IdEEEEJPSE_SN_EEEvT0_iT1_T2_DpNS2_10kernel_argIT3_EE_param_0,
	.param .u32 _ZN3cub18CUB_300001_SM_10006detail9transform16transform_kernelINS2_10policy_hubILb1EN4cuda3std3__45tupleIJN6thrust24THRUST_300001_SM_1000_NS6detail15normal_iteratorINSA_10device_ptrIKdEEEESG_EEEE10policy1000El13my_func_multiNSC_INSD_IdEEEEJPSE_SN_EEEvT0_iT1_T2_DpNS2_10kernel_argIT3_EE_param_1,
	.param .align 1 .b8 _ZN3cub18CUB_300001_SM_10006detail9transform16transform_kernelINS2_10policy_hubILb1EN4cuda3std3__45tupleIJN6thrust24THRUST_300001_SM_1000_NS6detail15normal_iteratorINSA_10device_ptrIKdEEEESG_EEEE10policy1000El13my_func_multiNSC_INSD_IdEEEEJPSE_SN_EEEvT0_iT1_T2_DpNS2_10kernel_argIT3_EE_param_2[1],
	.param .align 8 .b8 _ZN3cub18CUB_300001_SM_10006detail9transform16transform_kernelINS2_10policy_hubILb1EN4cuda3std3__45tupleIJN6thrust24THRUST_300001_SM_1000_NS6detail15normal_iteratorINSA_10device_ptrIKdEEEESG_EEEE10policy1000El13my_func_multiNSC_INSD_IdEEEEJPSE_SN_EEEvT0_iT1_T2_DpNS2_10kernel_argIT3_EE_param_3[8],
	.param .align 8 .b8 _ZN3cub18CUB_300001_SM_10006detail9transform16transform_kernelINS2_10policy_hubILb1EN4cuda3std3__45tupleIJN6thrust24THRUST_300001_SM_1000_NS6detail15normal_iteratorINSA_10device_ptrIKdEEEESG_EEEE10policy1000El13my_func_multiNSC_INSD_IdEEEEJPSE_SN_EEEvT0_iT1_T2_DpNS2_10kernel_argIT3_EE_param_4[16],
	.param .align 8 .b8 _ZN3cub18CUB_300001_SM_10006detail9transform16transform_kernelINS2_10policy_hubILb1EN4cuda3std3__45tupleIJN6thrust24THRUST_300001_SM_1000_NS6detail15normal_iteratorINSA_10device_ptrIKdEEEESG_EEEE10policy1000El13my_func_multiNSC_INSD_IdEEEEJPSE_SN_EEEvT0_iT1_T2_DpNS2_10kernel_argIT3_EE_param_5[16]
)
.maxntid 128
{
	.reg .pred 	%p<38>;
	.reg .b32 	%r<84>;
	.reg .b64 	%rd<106>;
	.reg .b64 	%fd<133>;

	ld.param.u64 	%rd29, [_ZN3cub18CUB_300001_SM_10006detail9transform16transform_kernelINS2_10policy_hubILb1EN4cuda3std3__45tupleIJN6thrust24THRUST_300001_SM_1000_NS6detail15normal_iteratorINSA_10device_ptrIKdEEEESG_EEEE10policy1000El13my_func_multiNSC_INSD_IdEEEEJPSE_SN_EEEvT0_iT1_T2_DpNS2_10kernel_argIT3_EE_param_0];
	ld.param.u64 	%rd30, [_ZN3cub18CUB_300001_SM_10006detail9transform16transform_kernelINS2_10policy_hubILb1EN4cuda3std3__45tupleIJN6thrust24THRUST_300001_SM_1000_NS6detail15normal_iteratorINSA_10device_ptrIKdEEEESG_EEEE10policy1000El13my_func_multiNSC_INSD_IdEEEEJPSE_SN_EEEvT0_iT1_T2_DpNS2_10kernel_argIT3_EE_param_5];
	ld.param.u64 	%rd31, [_ZN3cub18CUB_300001_SM_10006detail9transform16transform_kernelINS2_10policy_hubILb1EN4cuda3std3__45tupleIJN6thrust24THRUST_300001_SM_1000_NS6detail15normal_iteratorINSA_10device_ptrIKdEEEESG_EEEE10policy1000El13my_func_multiNSC_INSD_IdEEEEJPSE_SN_EEEvT0_iT1_T2_DpNS2_10kernel_argIT3_EE_param_4];
	ld.param.u64 	%rd32, [_ZN3cub18CUB_300001_SM_10006detail9transform16transform_kernelINS2_10policy_hubILb1EN4cuda3std3__45tupleIJN6thrust24THRUST_300001_SM_1000_NS6detail15normal_iteratorINSA_10device_ptrIKdEEEESG_EEEE10policy1000El13my_func_multiNSC_INSD_IdEEEEJPSE_SN_EEEvT0_iT1_T2_DpNS2_10kernel_argIT3_EE_param_3];
	ld.param.u32 	%r49, [_ZN3cub18CUB_300001_SM_10006detail9transform16transform_kernelINS2_10policy_hubILb1EN4cuda3std3__45tupleIJN6thrust24THRUST_300001_SM_1000_NS6detail15normal_iteratorINSA_10device_ptrIKdEEEESG_EEEE10policy1000El13my_func_multiNSC_INSD_IdEEEEJPSE_SN_EEEvT0_iT1_T2_DpNS2_10kernel_argIT3_EE_param_1];
	cvta.to.global.u64 	%rd1, %rd32;
	cvta.to.global.u64 	%rd2, %rd31;
	cvta.to.global.u64 	%rd3, %rd30;
	shl.b32 	%r1, %r49, 7;
	mov.u32 	%r50, %ctaid.x;
	cvt.u64.u32 	%rd33, %r50;
	cvt.s64.s32 	%rd34, %r1;
	mul.lo.s64 	%rd4, %rd34, %rd33;
	sub.s64 	%rd35, %rd29, %rd4;
	min.s64 	%rd36, %rd35, %rd34;
	cvt.u32.u64 	%r2, %rd36;
	shl.b32 	%r3, %r2, 3;
	mov.u32 	%r4, %tid.x;
	shl.b32 	%r72, %r4, 7;
	setp.ge.s32 	%p1, %r72, %r3;
	@%p1 bra 	$L__BB8_5;
	shl.b64 	%rd5, %rd4, 3;
	add.s64 	%rd37, %rd2, %rd5;
	mul.wide.u32 	%rd6, %r4, 128;
	add.s64 	%rd103, %rd37, %rd6;
	mov.u32 	%r71, %r72;
$L__BB8_2:
	.pragma "nounroll";
	// begin inline asm
	prefetch.global.L2 [%rd103];
	// end inline asm
	add.s32 	%r71, %r71, 16384;
	add.s64 	%rd103, %rd103, 16384;
	setp.lt.s32 	%p2, %r71, %r3;
	@%p2 bra 	$L__BB8_2;
	add.s64 	%rd39, %rd3, %rd5;
	add.s64 	%rd104, %rd39, %rd6;
$L__BB8_4:
	.pragma "nounroll";
	// begin inline asm
	prefetch.global.L2 [%rd104];
	// end inline asm
	add.s32 	%r72, %r72, 16384;
	add.s64 	%rd104, %rd104, 16384;
	setp.lt.s32 	%p3, %r72, %r3;
	@%p3 bra 	$L__BB8_4;
$L__BB8_5:
	shl.b64 	%rd105, %rd4, 3;
	add.s64 	%rd13, %rd2, %rd105;
	add.s64 	%rd14, %rd3, %rd105;
	add.s64 	%rd15, %rd1, %rd105;
	setp.eq.s32 	%p4, %r1, %r2;
	@%p4 bra 	$L__BB8_47;
	setp.lt.s32 	%p5, %r49, 1;
	@%p5 bra 	$L__BB8_60;
	and.b32  	%r10, %r49, 7;
	setp.lt.u32 	%p6, %r49, 8;
	mov.b32 	%r81, 0;
	@%p6 bra 	$L__BB8_26;
	and.b32  	%r81, %r49, 2147483640;
	mov.b32 	%r75, 0;
$L__BB8_9:
	.pragma "nounroll";
	shl.b32 	%r53, %r75, 7;
	add.s32 	%r21, %r53, %r4;
	setp.ge.s32 	%p7, %r21, %r2;
	@%p7 bra 	$L__BB8_11;
	mul.wide.u32 	%rd42, %r21, 8;
	add.s64 	%rd43, %rd13, %rd42;
	add.s64 	%rd44, %rd14, %rd42;
	ld.global.f64 	%fd1, [%rd43];
	ld.global.f64 	%fd2, [%rd44];
	mul.f64 	%fd3, %fd1, %fd2;
	add.s64 	%rd45, %rd15, %rd42;
	st.global.f64 	[%rd45], %fd3;
$L__BB8_11:
	add.s32 	%r54, %r21, 128;
	setp.ge.s32 	%p8, %r54, %r2;
	mul.wide.s32 	%rd46, %r54, 8;
	add.s64 	%rd23, %rd13, %rd46;
	add.s64 	%rd24, %rd14, %rd46;
	add.s64 	%rd25, %rd15, %rd46;
	@%p8 bra 	$L__BB8_13;
	ld.global.f64 	%fd4, [%rd23];
	ld.global.f64 	%fd5, [%rd24];
	mul.f64 	%fd6, %fd4, %fd5;
	st.global.f64 	[%rd25], %fd6;
$L__BB8_13:
	add.s32 	%r55, %r21, 256;
	setp.ge.s32 	%p9, %r55, %r2;
	@%p9 bra 	$L__BB8_15;
	ld.global.f64 	%fd7, [%rd23+1024];
	ld.global.f64 	%fd8, [%rd24+1024];
	mul.f64 	%fd9, %fd7, %fd8;
	st.global.f64 	[%rd25+1024], %fd9;
$L__BB8_15:
	add.s32 	%r56, %r21, 384;
	setp.ge.s32 	%p10, %r56, %r2;
	@%p10 bra 	$L__BB8_17;
	ld.global.f64 	%fd10, [%rd23+2048];
	ld.global.f64 	%fd11, [%rd24+2048];
	mul.f64 	%fd12, %fd10, %fd11;
	st.global.f64 	[%rd25+2048], %fd12;
$L__BB8_17:
	add.s32 	%r57, %r21, 512;
	setp.ge.s32 	%p11, %r57, %r2;
	@%p11 bra 	$L__BB8_19;
	ld.global.f64 	%fd13, [%rd23+3072];
	ld.global.f64 	%fd14, [%rd24+3072];
	mul.f64 	%fd15, %fd13, %fd14;
	st.global.f64 	[%rd25+3072], %fd15;
$L__BB8_19:
	add.s32 	%r58, %r21, 640;
	setp.ge.s32 	%p12, %r58, %r2;
	@%p12 bra 	$L__BB8_21;
	ld.global.f64 	%fd16, [%rd23+4096];
	ld.global.f64 	%fd17, [%rd24+4096];
	mul.f64 	%fd18, %fd16, %fd17;
	st.global.f64 	[%rd25+4096], %fd18;
$L__BB8_21:
	add.s32 	%r59, %r21, 768;
	setp.ge.s32 	%p13, %r59, %r2;
	@%p13 bra 	$L__BB8_23;
	ld.global.f64 	%fd19, [%rd23+5120];
	ld.global.f64 	%fd20, [%rd24+5120];
	mul.f64 	%fd21, %fd19, %fd20;
	st.global.f64 	[%rd25+5120], %fd21;
$L__BB8_23:
	add.s32 	%r60, %r21, 896;
	setp.ge.s32 	%p14, %r60, %r2;
	@%p14 bra 	$L__BB8_25;
	ld.global.f64 	%fd22, [%rd23+6144];
	ld.global.f64 	%fd23, [%rd24+6144];
	mul.f64 	%fd24, %fd22, %fd23;
	st.global.f64 	[%rd25+6144], %fd24;
$L__BB8_25:
	add.s32 	%r75, %r75, 8;
	setp.eq.s32 	%p15, %r75, %r81;
	@%p15 bra 	$L__BB8_26;
	bra.uni 	$L__BB8_9;
$L__BB8_26:
	setp.eq.s32 	%p16, %r10, 0;
	@%p16 bra 	$L__BB8_60;
	and.b32  	%r37, %r49, 3;
	setp.lt.u32 	%p17, %r10, 4;
	@%p17 bra 	$L__BB8_37;
	shl.b32 	%r61, %r81, 7;
	add.s32 	%r38, %r61, %r4;
	setp.ge.s32 	%p18, %r38, %r2;
	@%p18 bra 	$L__BB8_30;
	mul.wide.s32 	%rd47, %r38, 8;
	add.s64 	%rd48, %rd13, %rd47;
	add.s64 	%rd49, %rd14, %rd47;
	ld.global.f64 	%fd25, [%rd48];
	ld.global.f64 	%fd26, [%rd49];
	mul.f64 	%fd27, %fd25, %fd26;
	add.s64 	%rd50, %rd15, %rd47;
	st.global.f64 	[%rd50], %fd27;
$L__BB8_30:
	add.s32 	%r39, %r38, 128;
	setp.ge.s32 	%p19, %r39, %r2;
	@%p19 bra 	$L__BB8_32;
	mul.wide.s32 	%rd51, %r39, 8;
	add.s64 	%rd52, %rd13, %rd51;
	add.s64 	%rd53, %rd14, %rd51;
	ld.global.f64 	%fd28, [%rd52];
	ld.global.f64 	%fd29, [%rd53];
	mul.f64 	%fd30, %fd28, %fd29;
	add.s64 	%rd54, %rd15, %rd51;
	st.global.f64 	[%rd54], %fd30;
$L__BB8_32:
	add.s32 	%r40, %r38, 256;
	setp.ge.s32 	%p20, %r40, %r2;
	@%p20 bra 	$L__BB8_34;
	mul.wide.s32 	%rd55, %r40, 8;
	add.s64 	%rd56, %rd13, %rd55;
	add.s64 	%rd57, %rd14, %rd55;
	ld.global.f64 	%fd31, [%rd56];
	ld.global.f64 	%fd32, [%rd57];
	mul.f64 	%fd33, %fd31, %fd32;
	add.s64 	%rd58, %rd15, %rd55;
	st.global.f64 	[%rd58], %fd33;
$L__BB8_34:
	add.s32 	%r41, %r38, 384;
	setp.ge.s32 	%p21, %r41, %r2;
	@%p21 bra 	$L__BB8_36;
	mul.wide.s32 	%rd59, %r41, 8;
	add.s64 	%rd60, %rd13, %rd59;
	add.s64 	%rd61, %rd14, %rd59;
	ld.global.f64 	%fd34, [%rd60];
	ld.global.f64 	%fd35, [%rd61];
	mul.f64 	%fd36, %fd34, %fd35;
	add.s64 	%rd62, %rd15, %rd59;
	st.global.f64 	[%rd62], %fd36;
$L__BB8_36:
	add.s32 	%r81, %r81, 4;
$L__BB8_37:
	setp.eq.s32 	%p22, %r37, 0;
	@%p22 bra 	$L__BB8_60;
	setp.eq.s32 	%p23, %r37, 1;
	@%p23 bra 	$L__BB8_44;
	shl.b32 	%r62, %r81, 7;
	add.s32 	%r44, %r62, %r4;
	setp.ge.s32 	%p24, %r44, %r2;
	@%p24 bra 	$L__BB8_41;
	mul.wide.s32 	%rd63, %r44, 8;
	add.s64 	%rd64, %rd13, %rd63;
	add.s64 	%rd65, %rd14, %rd63;
	ld.global.f64 	%fd37, [%rd64];
	ld.global.f64 	%fd38, [%rd65];
	mul.f64 	%fd39, %fd37, %fd38;
	add.s64 	%rd66, %rd15, %rd63;
	st.global.f64 	[%rd66], %fd39;
$L__BB8_41:
	add.s32 	%r45, %r44, 128;
	setp.ge.s32 	%p25, %r45, %r2;
	@%p25 bra 	$L__BB8_43;
	mul.wide.s32 	%rd67, %r45, 8;
	add.s64 	%rd68, %rd13, %rd67;
	add.s64 	%rd69, %rd14, %rd67;
	ld.global.f64 	%fd40, [%rd68];
	ld.global.f64 	%fd41, [%rd69];
	mul.f64 	%fd42, %fd40, %fd41;
	add.s64 	%rd70, %rd15, %rd67;
	st.global.f64 	[%rd70], %fd42;
$L__BB8_43:
	add.s32 	%r81, %r81, 2;
$L__BB8_44:
	and.b32  	%r63, %r49, 1;
	setp.eq.b32 	%p26, %r63, 1;
	not.pred 	%p27, %p26;
	@%p27 bra 	$L__BB8_60;
	shl.b32 	%r64, %r81, 7;
	add.s32 	%r48, %r64, %r4;
	setp.ge.s32 	%p28, %r48, %r2;
	@%p28 bra 	$L__BB8_60;
	mul.wide.s32 	%rd71, %r48, 8;
	add.s64 	%rd72, %rd13, %rd71;
	add.s64 	%rd73, %rd14, %rd71;
	ld.global.f64 	%fd43, [%rd72];
	ld.global.f64 	%fd44, [%rd73];
	mul.f64 	%fd45, %fd43, %fd44;
	add.s64 	%rd74, %rd15, %rd71;
	st.global.f64 	[%rd74], %fd45;
	bra.uni 	$L__BB8_60;
$L__BB8_47:
	setp.lt.s32 	%p29, %r49, 1;
	@%p29 bra 	$L__BB8_60;
	and.b32  	%r12, %r49, 15;
	setp.lt.u32 	%p30, %r49, 16;
	mov.b32 	%r77, 0;
	@%p30 bra 	$L__BB8_51;
	and.b32  	%r77, %r49, 2147483632;
	neg.s32 	%r74, %r77;
	add.s64 	%rd75, %rd105, %rd1;
	add.s32 	%r73, %r4, 1152;
	add.s64 	%rd17, %rd75, 3072;
	mul.wide.u32 	%rd76, %r4, 8;
	add.s64 	%rd77, %rd76, %rd2;
	add.s64 	%rd18, %rd77, 8192;
	add.s64 	%rd78, %rd76, 4096;
	add.s64 	%rd19, %rd3, %rd78;
	add.s64 	%rd20, %rd1, %rd78;
$L__BB8_50:
	.pragma "nounroll";
	mul.wide.s32 	%rd79, %r73, 8;
	shl.b64 	%rd80, %rd4, 3;
	add.s64 	%rd81, %rd80, 3072;
	add.s64 	%rd82, %rd2, %rd81;
	add.s64 	%rd83, %rd82, %rd79;
	add.s64 	%rd84, %rd3, %rd81;
	add.s64 	%rd85, %rd84, %rd79;
	add.s64 	%rd86, %rd17, %rd79;
	add.s64 	%rd87, %rd18, %rd105;
	add.s64 	%rd88, %rd19, %rd105;
	ld.global.f64 	%fd46, [%rd87+-8192];
	ld.global.f64 	%fd47, [%rd88+-4096];
	mul.f64 	%fd48, %fd46, %fd47;
	add.s64 	%rd89, %rd20, %rd105;
	st.global.f64 	[%rd89+-4096], %fd48;
	ld.global.f64 	%fd49, [%rd87+-7168];
	ld.global.f64 	%fd50, [%rd88+-3072];
	mul.f64 	%fd51, %fd49, %fd50;
	st.global.f64 	[%rd89+-3072], %fd51;
	ld.global.f64 	%fd52, [%rd87+-6144];
	ld.global.f64 	%fd53, [%rd88+-2048];
	mul.f64 	%fd54, %fd52, %fd53;
	st.global.f64 	[%rd89+-2048], %fd54;
	ld.global.f64 	%fd55, [%rd87+-5120];
	ld.global.f64 	%fd56, [%rd88+-1024];
	mul.f64 	%fd57, %fd55, %fd56;
	st.global.f64 	[%rd89+-1024], %fd57;
	ld.global.f64 	%fd58, [%rd87+-4096];
	ld.global.f64 	%fd59, [%rd88];
	mul.f64 	%fd60, %fd58, %fd59;
	st.global.f64 	[%rd89], %fd60;
	ld.global.f64 	%fd61, [%rd87+-3072];
	ld.global.f64 	%fd62, [%rd88+1024];
	mul.f64 	%fd63, %fd61, %fd62;
	st.global.f64 	[%rd89+1024], %fd63;
	ld.global.f64 	%fd64, [%rd87+-2048];
	ld.global.f64 	%fd65, [%rd88+2048];
	mul.f64 	%fd66, %fd64, %fd65;
	st.global.f64 	[%rd89+2048], %fd66;
	ld.global.f64 	%fd67, [%rd87+-1024];
	ld.global.f64 	%fd68, [%rd88+3072];
	mul.f64 	%fd69, %fd67, %fd68;
	st.global.f64 	[%rd89+3072], %fd69;
	ld.global.f64 	%fd70, [%rd87];
	ld.global.f64 	%fd71, [%rd88+4096];
	mul.f64 	%fd72, %fd70, %fd71;
	st.global.f64 	[%rd89+4096], %fd72;
	ld.global.f64 	%fd73, [%rd83+-3072];
	ld.global.f64 	%fd74, [%rd85+-3072];
	mul.f64 	%fd75, %fd73, %fd74;
	st.global.f64 	[%rd86+-3072], %fd75;
	ld.global.f64 	%fd76, [%rd83+-2048];
	ld.global.f64 	%fd77, [%rd85+-2048];
	mul.f64 	%fd78, %fd76, %fd77;
	st.global.f64 	[%rd86+-2048], %fd78;
	ld.global.f64 	%fd79, [%rd83+-1024];
	ld.global.f64 	%fd80, [%rd85+-1024];
	mul.f64 	%fd81, %fd79, %fd80;
	st.global.f64 	[%rd86+-1024], %fd81;
	ld.global.f64 	%fd82, [%rd83];
	ld.global.f64 	%fd83, [%rd85];
	mul.f64 	%fd84, %fd82, %fd83;
	st.global.f64 	[%rd86], %fd84;
	ld.global.f64 	%fd85, [%rd83+1024];
	ld.global.f64 	%fd86, [%rd85+1024];
	mul.f64 	%fd87, %fd85, %fd86;
	st.global.f64 	[%rd86+1024], %fd87;
	ld.global.f64 	%fd88, [%rd83+2048];
	ld.global.f64 	%fd89, [%rd85+2048];
	mul.f64 	%fd90, %fd88, %fd89;
	st.global.f64 	[%rd86+2048], %fd90;
	ld.global.f64 	%fd91, [%rd83+3072];
	ld.global.f64 	%fd92, [%rd85+3072];
	mul.f64 	%fd93, %fd91, %fd92;
	st.global.f64 	[%rd86+3072], %fd93;
	add.s32 	%r74, %r74, 16;
	add.s32 	%r73, %r73, 2048;
	add.s64 	%rd105, %rd105, 16384;
	setp.eq.s32 	%p31, %r74, 0;
	@%p31 bra 	$L__BB8_51;
	bra.uni 	$L__BB8_50;
$L__BB8_51:
	setp.eq.s32 	%p32, %r12, 0;
	@%p32 bra 	$L__BB8_60;
	and.b32  	%r24, %r49, 7;
	setp.lt.u32 	%p33, %r12, 8;
	@%p33 bra 	$L__BB8_54;
	shl.b32 	%r66, %r77, 7;
	add.s32 	%r67, %r66, %r4;
	mul.wide.s32 	%rd90, %r67, 8;
	add.s64 	%rd91, %rd13, %rd90;
	add.s64 	%rd92, %rd14, %rd90;
	ld.global.f64 	%fd94, [%rd91];
	ld.global.f64 	%fd95, [%rd92];
	mul.f64 	%fd96, %fd94, %fd95;
	add.s64 	%rd93, %rd15, %rd90;
	st.global.f64 	[%rd93], %fd96;
	ld.global.f64 	%fd97, [%rd91+1024];
	ld.global.f64 	%fd98, [%rd92+1024];
	mul.f64 	%fd99, %fd97, %fd98;
	st.global.f64 	[%rd93+1024], %fd99;
	ld.global.f64 	%fd100, [%rd91+2048];
	ld.global.f64 	%fd101, [%rd92+2048];
	mul.f64 	%fd102, %fd100, %fd101;
	st.global.f64 	[%rd93+2048], %fd102;
	ld.global.f64 	%fd103, [%rd91+3072];
	ld.global.f64 	%fd104, [%rd92+3072];
	mul.f64 	%fd105, %fd103, %fd104;
	st.global.f64 	[%rd93+3072], %fd105;
	ld.global.f64 	%fd106, [%rd91+4096];
	ld.global.f64 	%fd107, [%rd92+4096];
	mul.f64 	%fd108, %fd106, %fd107;
	st.global.f64 	[%rd93+4096], %fd108;
	ld.global.f64 	%fd109, [%rd91+5120];
	ld.global.f64 	%fd110, [%rd92+5120];
	mul.f64 	%fd111, %fd109, %fd110;
	st.global.f64 	[%rd93+5120], %fd111;
	ld.global.f64 	%fd112, [%rd91+6144];
	ld.global.f64 	%fd113, [%rd92+6144];
	mul.f64 	%fd114, %fd112, %fd113;
	st.global.f64 	[%rd93+6144], %fd114;
	ld.global.f64 	%fd115, [%rd91+7168];
	ld.global.f64 	%fd116, [%rd92+7168];
	mul.f64 	%fd117, %fd115, %fd116;
	st.global.f64 	[%rd93+7168], %fd117;
	add.s32 	%r77, %r77, 8;
$L__BB8_54:
	setp.eq.s32 	%p34, %r24, 0;
	@%p34 bra 	$L__BB8_60;
	and.b32  	%r27, %r49, 3;
	setp.lt.u32 	%p35, %r24, 4;
	@%p35 bra 	$L__BB8_57;
	shl.b32 	%r68, %r77, 7;
	add.s32 	%r69, %r68, %r4;
	mul.wide.s32 	%rd94, %r69, 8;
	add.s64 	%rd95, %rd13, %rd94;
	add.s64 	%rd96, %rd14, %rd94;
	ld.global.f64 	%fd118, [%rd95];
	ld.global.f64 	%fd119, [%rd96];
	mul.f64 	%fd120, %fd118, %fd119;
	add.s64 	%rd97, %rd15, %rd94;
	st.global.f64 	[%rd97], %fd120;
	ld.global.f64 	%fd121, [%rd95+1024];
	ld.global.f64 	%fd122, [%rd96+1024];
	mul.f64 	%fd123, %fd121, %fd122;
	st.global.f64 	[%rd97+1024], %fd123;
	ld.global.f64 	%fd124, [%rd95+2048];
	ld.global.f64 	%fd125, [%rd96+2048];
	mul.f64 	%fd126, %fd124, %fd125;
	st.global.f64 	[%rd97+2048], %fd126;
	ld.global.f64 	%fd127, [%rd95+3072];
	ld.global.f64 	%fd128, [%rd96+3072];
	mul.f64 	%fd129, %fd127, %fd128;
	st.global.f64 	[%rd97+3072], %fd129;
	add.s32 	%r77, %r77, 4;
$L__BB8_57:
	setp.eq.s32 	%p36, %r27, 0;
	@%p36 bra 	$L__BB8_60;
	shl.b64 	%rd98, %rd4, 3;
	add.s64 	%rd26, %rd1, %rd98;
	shl.b32 	%r70, %r77, 7;
	add.s32 	%r80, %r4, %r70;
	add.s64 	%rd27, %rd3, %rd98;
	add.s64 	%rd28, %rd2, %rd98;
	neg.s32 	%r79, %r27;
$L__BB8_59:
	.pragma "nounroll";
	mul.wide.s32 	%rd99, %r80, 8;
	add.s64 	%rd100, %rd26, %rd99;
	add.s64 	%rd101, %rd27, %rd99;
	add.s64 	%rd102, %rd28, %rd99;
	ld.global.f64 	%fd130, [%rd102];
	ld.global.f64 	%fd131, [%rd101];
	mul.f64 	%fd132, %fd130, %fd131;
	st.global.f64 	[%rd100], %fd132;
	add.s32 	%r80, %r80, 128;
	add.s32 	%r79, %r79, 1;
	setp.eq.s32 	%p37, %r79, 0;
	@%p37 bra 	$L__BB8_60;
	bra.uni 	$L__BB8_59;
$L__BB8_60:
	ret;

}
	// .globl	_ZN3cub18CUB_300001_SM_10006detail6reduce28DeviceReduceSingleTileKernelINS2_10policy_hubIdjN4cuda3std3__44plusIdEEE10Policy1000EN6thrust24THRUST_300001_SM_1000_NS18transform_iteratorINSD_12zip_functionINS7_10multipliesIdEEEENSD_12zip_iteratorINS7_5tupleIJNSD_6detail15normal_iteratorINSD_10device_ptrIKdEEEESQ_EEEEENSD_11use_defaultEST_EEPdjS9_ddNS7_10__identityEEEvT0_T1_T2_T3_T4_T6_
.visible .entry _ZN3cub18CUB_300001_SM_10006detail6reduce28DeviceReduceSingleTileKernelINS2_10policy_hubIdjN4cuda3std3__44plusIdEEE10Policy1000EN6thrust24THRUST_300001_SM_1000_NS18transform_iteratorINSD_12zip_functionINS7_10multipliesIdEEEENSD_12zip_iteratorINS7_5tupleIJNSD_6detail15normal_iteratorINSD_10device_ptrIKdEEEESQ_EEEEENSD_11use_defaultEST_EEPdjS9_ddNS7_10__identityEEEvT0_T1_T2_T3_T4_T6_(
	.param .align 8 .b8 _ZN3cub18CUB_300001_SM_10006detail6reduce28DeviceReduceSingleTileKernelINS2_10policy_hubIdjN4cuda3std3__44plusIdEEE10Policy1000EN6thrust24THRUST_300001_SM_1000_NS18transform_iteratorINSD_12zip_functionINS7_10multipliesIdEEEENSD_12zip_iteratorINS7_5tupleIJNSD_6detail15normal_iteratorINSD_10device_ptrIKdEEEESQ_EEEEENSD_11use_defaultEST_EEPdjS9_ddNS7_10__identityEEEvT0_T1_T2_T3_T4_T6__param_0[24],
	.param .u64 .ptr .align 1 _ZN3cub18CUB_300001_SM_10006detail6reduce28DeviceReduceSingleTileKernelINS2_10policy_hubIdjN4cuda3std3__44plusIdEEE10Policy1000EN6thrust24THRUST_300001_SM_1000_NS18transform_iteratorINSD_12zip_functionINS7_10multipliesIdEEEENSD_12zip_iteratorINS7_5tupleIJNSD_6detail15normal_iteratorINSD_10device_ptrIKdEEEESQ_EEEEENSD_11use_defaultEST_EEPdjS9_ddNS7_10__identityEEEvT0_T1_T2_T3_T4_T6__param_1,
	.param .u32 _ZN3cub18CUB_300001_SM_10006detail6reduce28DeviceReduceSingleTileKernelINS2_10policy_hubIdjN4cuda3std3__44plusIdEEE10Policy1000EN6thrust24THRUST_300001_SM_1000_NS18transform_iteratorINSD_12zip_functionINS7_10multipliesIdEEEENSD_12zip_iteratorINS7_5tupleIJNSD_6detail15normal_iteratorINSD_10device_ptrIKdEEEESQ_EEEEENSD_11use_defaultEST_EEPdjS9_ddNS7_10__identityEEEvT0_T1_T2_T3_T4_T6__param_2,
	.param .align 1 .b8 _ZN3cub18CUB_300001_SM_10006detail6reduce28DeviceReduceSingleTileKernelINS2_10policy_hubIdjN4cuda3std3__44plusIdEEE10Policy1000EN6thrust24THRUST_300001_SM_1000_NS18transform_iteratorINSD_12zip_functionINS7_10multipliesIdEEEENSD_12zip_iteratorINS7_5tupleIJNSD_6detail15normal_iteratorINSD_10device_ptrIKdEEEESQ_EEEEENSD_11use_defaultEST_EEPdjS9_ddNS7_10__identityEEEvT0_T1_T2_T3_T4_T6__param_3[1],
	.param .f64 _ZN3cub18CUB_300001_SM_10006detail6reduce28DeviceReduceSingleTileKernelINS2_10policy_hubIdjN4cuda3std3__44plusIdEEE10Policy1000EN6thrust24THRUST_300001_SM_1000_NS18transform_iteratorINSD_12zip_functionINS7_10multipliesIdEEEENSD_12zip_iteratorINS7_5tupleIJNSD_6detail15normal_iteratorINSD_10device_ptrIKdEEEESQ_EEEEENSD_11use_defaultEST_EEPdjS9_ddNS7_10__identityEEEvT0_T1_T2_T3_T4_T6__param_4,
	.param .align 1 .b8 _ZN3cub18CUB_300001_SM_10006detail6reduce28DeviceReduceSingleTileKernelINS2_10policy_hubIdjN4cuda3std3__44plusIdEEE10Policy1000EN6thrust24THRUST_300001_SM_1000_NS18transform_iteratorINSD_12zip_functionINS7_10multipliesIdEEEENSD_12zip_iteratorINS7_5tupleIJNSD_6detail15normal_iteratorINSD_10device_ptrIKdEEEESQ_EEEEENSD_11use_defaultEST_EEPdjS9_ddNS7_10__identityEEEvT0_T1_T2_T3_T4_T6__param_5[1]
)
.maxntid 640
.minnctapersm 1
{
	.reg .pred 	%p<71>;
	.reg .b16 	%rs<9>;
	.reg .b32 	%r<297>;
	.reg .b64 	%rd<158>;
	.reg .b64 	%fd<457>;
	// demoted variable
	.shared .align 8 .b8 _ZZN3cub18CUB_300001_SM_10006detail6reduce28DeviceReduceSingleTileKernelINS2_10policy_hubIdjN4cuda3std3__44plusIdEEE10Policy1000EN6thrust24THRUST_300001_SM_1000_NS18transform_iteratorINSD_12zip_functionINS7_10multipliesIdEEEENSD_12zip_iteratorINS7_5tupleIJNSD_6detail15normal_iteratorINSD_10device_ptrIKdEEEESQ_EEEEENSD_11use_defaultEST_EEPdjS9_ddNS7_10__identityEEEvT0_T1_T2_T3_T4_T6_E12temp_storage[192];
	ld.param.u64 	%rd19, [_ZN3cub18CUB_300001_SM_10006detail6reduce28DeviceReduceSingleTileKernelINS2_10policy_hubIdjN4cuda3std3__44plusIdEEE10Policy1000EN6thrust24THRUST_300001_SM_1000_NS18transform_iteratorINSD_12zip_functionINS7_10multipliesIdEEEENSD_12zip_iteratorINS7_5tupleIJNSD_6detail15normal_iteratorINSD_10device_ptrIKdEEEESQ_EEEEENSD_11use_defaultEST_EEPdjS9_ddNS7_10__identityEEEvT0_T1_T2_T3_T4_T6__param_0+8];
	ld.param.u64 	%rd18, [_ZN3cub18CUB_300001_SM_10006detail6reduce28DeviceReduceSingleTileKernelINS2_10policy_hubIdjN4cuda3std3__44plusIdEEE10Policy1000EN6thrust24THRUST_300001_SM_1000_NS18transform_iteratorINSD_12zip_functionINS7_10multipliesIdEEEENSD_12zip_iteratorINS7_5tupleIJNSD_6detail15normal_iteratorINSD_10device_ptrIKdEEEESQ_EEEEENSD_11use_defaultEST_EEPdjS9_ddNS7_10__identityEEEvT0_T1_T2_T3_T4_T6__param_0];
	ld.param.u64 	%rd20, [_ZN3cub18CUB_300001_SM_10006detail6reduce28DeviceReduceSingleTileKernelINS2_10policy_hubIdjN4cuda3std3__44plusIdEEE10Policy1000EN6thrust24THRUST_300001_SM_1000_NS18transform_iteratorINSD_12zip_functionINS7_10multipliesIdEEEENSD_12zip_iteratorINS7_5tupleIJNSD_6detail15normal_iteratorINSD_10device_ptrIKdEEEESQ_EEEEENSD_11use_defaultEST_EEPdjS9_ddNS7_10__identityEEEvT0_T1_T2_T3_T4_T6__param_1];
	ld.param.u32 	%r51, [_ZN3cub18CUB_300001_SM_10006detail6reduce28DeviceReduceSingleTileKernelINS2_10policy_hubIdjN4cuda3std3__44plusIdEEE10Policy1000EN6thrust24THRUST_300001_SM_1000_NS18transform_iteratorINSD_12zip_functionINS7_10multipliesIdEEEENSD_12zip_iteratorINS7_5tupleIJNSD_6detail15normal_iteratorINSD_10device_ptrIKdEEEESQ_EEEEENSD_11use_defaultEST_EEPdjS9_ddNS7_10__identityEEEvT0_T1_T2_T3_T4_T6__param_2];
	ld.param.f64 	%fd42, [_ZN3cub18CUB_300001_SM_10006detail6reduce28DeviceReduceSingleTileKernelINS2_10policy_hubIdjN4cuda3std3__44plusIdEEE10Policy1000EN6thrust24THRUST_300001_SM_1000_NS18transform_iteratorINSD_12zip_functionINS7_10multipliesIdEEEENSD_12zip_iteratorINS7_5tupleIJNSD_6detail15normal_iteratorINSD_10device_ptrIKdEEEESQ_EEEEENSD_11use_defaultEST_EEPdjS9_ddNS7_10__identityEEEvT0_T1_T2_T3_T4_T6__param_4];
	cvta.to.global.u64 	%rd1, %rd20;
	setp.ne.s32 	%p1, %r51, 0;
	@%p1 bra 	$L__BB9_3;
	mov.u32 	%r279, %tid.x;
	setp.ne.s32 	%p70, %r279, 0;
	@%p70 bra 	$L__BB9_52;
	st.global.f64 	[%rd1], %fd42;
	bra.uni 	$L__BB9_52;
$L__BB9_3:
	cvta.to.global.u64 	%rd2, %rd18;
	cvta.to.global.u64 	%rd3, %rd19;
	setp.gt.u32 	%p2, %r51, 5119;
	@%p2 bra 	$L__BB9_28;
	mov.u32 	%r1, %tid.x;
	setp.ge.u32 	%p24, %r1, %r51;
	mov.f64 	%fd444, 0d0000000000000000;
	mov.u32 	%r283, %r1;
	@%p24 bra 	$L__BB9_6;
	mul.wide.u32 	%rd122, %r1, 8;
	add.s64 	%rd123, %rd2, %rd122;
	add.s64 	%rd124, %rd3, %rd122;
	ld.global.f64 	%fd226, [%rd123];
	ld.global.f64 	%fd227, [%rd124];
	mul.f64 	%fd444, %fd226, %fd227;
	add.s32 	%r283, %r1, 640;
$L__BB9_6:
	setp.ge.u32 	%p25, %r283, %r51;
	@%p25 bra 	$L__BB9_19;
	not.b32 	%r155, %r283;
	add.s32 	%r156, %r51, %r155;
	mul.hi.u32 	%r157, %r156, -858993459;
	shr.u32 	%r158, %r157, 9;
	add.s32 	%r4, %r158, 1;
	and.b32  	%r5, %r4, 15;
	setp.lt.u32 	%p26, %r156, 9600;
	@%p26 bra 	$L__BB9_10;
	and.b32  	%r159, %r4, 16777200;
	neg.s32 	%r281, %r159;
	mul.wide.u32 	%rd125, %r283, 8;
	add.s64 	%rd126, %rd125, 40960;
	add.s64 	%rd155, %rd2, %rd126;
	add.s64 	%rd154, %rd3, %rd126;
$L__BB9_9:
	.pragma "nounroll";
	ld.global.f64 	%fd229, [%rd155+-40960];
	ld.global.f64 	%fd230, [%rd154+-40960];
	fma.rn.f64 	%fd231, %fd229, %fd230, %fd444;
	ld.global.f64 	%fd232, [%rd155+-35840];
	ld.global.f64 	%fd233, [%rd154+-35840];
	fma.rn.f64 	%fd234, %fd232, %fd233, %fd231;
	ld.global.f64 	%fd235, [%rd155+-30720];
	ld.global.f64 	%fd236, [%rd154+-30720];
	fma.rn.f64 	%fd237, %fd235, %fd236, %fd234;
	ld.global.f64 	%fd238, [%rd155+-25600];
	ld.global.f64 	%fd239, [%rd154+-25600];
	fma.rn.f64 	%fd240, %fd238, %fd239, %fd237;
	ld.global.f64 	%fd241, [%rd155+-20480];
	ld.global.f64 	%fd242, [%rd154+-20480];
	fma.rn.f64 	%fd243, %fd241, %fd242, %fd240;
	ld.global.f64 	%fd244, [%rd155+-15360];
	ld.global.f64 	%fd245, [%rd154+-15360];
	fma.rn.f64 	%fd246, %fd244, %fd245, %fd243;
	ld.global.f64 	%fd247, [%rd155+-10240];
	ld.global.f64 	%fd248, [%rd154+-10240];
	fma.rn.f64 	%fd249, %fd247, %fd248, %fd246;
	ld.global.f64 	%fd250, [%rd155+-5120];
	ld.global.f64 	%fd251, [%rd154+-5120];
	fma.rn.f64 	%fd252, %fd250, %fd251, %fd249;
	ld.global.f64 	%fd253, [%rd155];
	ld.global.f64 	%fd254, [%rd154];
	fma.rn.f64 	%fd255, %fd253, %fd254, %fd252;
	ld.global.f64 	%fd256, [%rd155+5120];
	ld.global.f64 	%fd257, [%rd154+5120];
	fma.rn.f64 	%fd258, %fd256, %fd257, %fd255;
	ld.global.f64 	%fd259, [%rd155+10240];
	ld.global.f64 	%fd260, [%rd154+10240];
	fma.rn.f64 	%fd261, %fd259, %fd260, %fd258;
	ld.global.f64 	%fd262, [%rd155+15360];
	ld.global.f64 	%fd263, [%rd154+15360];
	fma.rn.f64 	%fd264, %fd262, %fd263, %fd261;
	ld.global.f64 	%fd265, [%rd155+20480];
	ld.global.f64 	%fd266, [%rd154+20480];
	fma.rn.f64 	%fd267, %fd265, %fd266, %fd264;
	ld.global.f64 	%fd268, [%rd155+25600];
	ld.global.f64 	%fd269, [%rd154+25600];
	fma.rn.f64 	%fd270, %fd268, %fd269, %fd267;
	ld.global.f64 	%fd271, [%rd155+30720];
	ld.global.f64 	%fd272, [%rd154+30720];
	fma.rn.f64 	%fd273, %fd271, %fd272, %fd270;
	ld.global.f64 	%fd274, [%rd155+35840];
	ld.global.f64 	%fd275, [%rd154+35840];
	fma.rn.f64 	%fd444, %fd274, %fd275, %fd273;
	add.s32 	%r283, %r283, 10240;
	add.s32 	%r281, %r281, 16;
	add.s64 	%rd155, %rd155, 81920;
	add.s64 	%rd154, %rd154, 81920;
	setp.ne.s32 	%p27, %r281, 0;
	@%p27 bra 	$L__BB9_9;
$L__BB9_10:
	setp.eq.s32 	%p28, %r5, 0;
	@%p28 bra 	$L__BB9_19;
	and.b32  	%r12, %r4, 7;
	setp.lt.u32 	%p29, %r5, 8;
	@%p29 bra 	$L__BB9_13;
	mul.wide.u32 	%rd127, %r283, 8;
	add.s64 	%rd128, %rd2, %rd127;
	add.s64 	%rd129, %rd3, %rd127;
	ld.global.f64 	%fd277, [%rd128];
	ld.global.f64 	%fd278, [%rd129];
	fma.rn.f64 	%fd279, %fd277, %fd278, %fd444;
	ld.global.f64 	%fd280, [%rd128+5120];
	ld.global.f64 	%fd281, [%rd129+5120];
	fma.rn.f64 	%fd282, %fd280, %fd281, %fd279;
	ld.global.f64 	%fd283, [%rd128+10240];
	ld.global.f64 	%fd284, [%rd129+10240];
	fma.rn.f64 	%fd285, %fd283, %fd284, %fd282;
	ld.global.f64 	%fd286, [%rd128+15360];
	ld.global.f64 	%fd287, [%rd129+15360];
	fma.rn.f64 	%fd288, %fd286, %fd287, %fd285;
	ld.global.f64 	%fd289, [%rd128+20480];
	ld.global.f64 	%fd290, [%rd129+20480];
	fma.rn.f64 	%fd291, %fd289, %fd290, %fd288;
	ld.global.f64 	%fd292, [%rd128+25600];
	ld.global.f64 	%fd293, [%rd129+25600];
	fma.rn.f64 	%fd294, %fd292, %fd293, %fd291;
	ld.global.f64 	%fd295, [%rd128+30720];
	ld.global.f64 	%fd296, [%rd129+30720];
	fma.rn.f64 	%fd297, %fd295, %fd296, %fd294;
	ld.global.f64 	%fd298, [%rd128+35840];
	ld.global.f64 	%fd299, [%rd129+35840];
	fma.rn.f64 	%fd444, %fd298, %fd299, %fd297;
	add.s32 	%r283, %r283, 5120;
$L__BB9_13:
	setp.eq.s32 	%p30, %r12, 0;
	@%p30 bra 	$L__BB9_19;
	and.b32  	%r15, %r4, 3;
	setp.lt.u32 	%p31, %r12, 4;
	@%p31 bra 	$L__BB9_16;
	mul.wide.u32 	%rd130, %r283, 8;
	add.s64 	%rd131, %rd2, %rd130;
	add.s64 	%rd132, %rd3, %rd130;
	ld.global.f64 	%fd301, [%rd131];
	ld.global.f64 	%fd302, [%rd132];
	fma.rn.f64 	%fd303, %fd301, %fd302, %fd444;
	ld.global.f64 	%fd304, [%rd131+5120];
	ld.global.f64 	%fd305, [%rd132+5120];
	fma.rn.f64 	%fd306, %fd304, %fd305, %fd303;
	ld.global.f64 	%fd307, [%rd131+10240];
	ld.global.f64 	%fd308, [%rd132+10240];
	fma.rn.f64 	%fd309, %fd307, %fd308, %fd306;
	ld.global.f64 	%fd310, [%rd131+15360];
	ld.global.f64 	%fd311, [%rd132+15360];
	fma.rn.f64 	%fd444, %fd310, %fd311, %fd309;
	add.s32 	%r283, %r283, 2560;
$L__BB9_16:
	setp.eq.s32 	%p32, %r15, 0;
	@%p32 bra 	$L__BB9_19;
	mul.wide.u32 	%rd133, %r283, 8;
	add.s64 	%rd157, %rd3, %rd133;
	add.s64 	%rd156, %rd2, %rd133;
	neg.s32 	%r286, %r15;
$L__BB9_18:
	.pragma "nounroll";
	ld.global.f64 	%fd312, [%rd156];
	ld.global.f64 	%fd313, [%rd157];
	fma.rn.f64 	%fd444, %fd312, %fd313, %fd444;
	add.s64 	%rd157, %rd157, 5120;
	add.s64 	%rd156, %rd156, 5120;
	add.s32 	%r286, %r286, 1;
	setp.ne.s32 	%p33, %r286, 0;
	@%p33 bra 	$L__BB9_18;
$L__BB9_19:
	setp.lt.u32 	%p34, %r51, 640;
	@%p34 bra 	$L__BB9_24;
	// begin inline asm
	mov.u32 %r223, %laneid;
	// end inline asm
	mov.b64 	%rd144, %fd444;
	mov.b64 	{%r225, %r230}, %rd144;
	mov.b32 	%r231, 1;
	mov.b32 	%r272, 31;
	mov.b32 	%r273, -1;
	// begin inline asm
	shfl.sync.down.b32 %r224, %r225, %r231, %r272, %r273;
	// end inline asm
	// begin inline asm
	shfl.sync.down.b32 %r229, %r230, %r231, %r272, %r273;
	// end inline asm
	mov.b64 	%rd145, {%r224, %r229};
	mov.b64 	%fd384, %rd145;
	setp.gt.s32 	%p62, %r223, 30;
	add.f64 	%fd385, %fd444, %fd384;
	selp.f64 	%fd386, %fd444, %fd385, %p62;
	mov.b64 	%rd146, %fd386;
	mov.b64 	{%r235, %r240}, %rd146;
	mov.b32 	%r241, 2;
	// begin inline asm
	shfl.sync.down.b32 %r234, %r235, %r241, %r272, %r273;
	// end inline asm
	// begin inline asm
	shfl.sync.down.b32 %r239, %r240, %r241, %r272, %r273;
	// end inline asm
	mov.b64 	%rd147, {%r234, %r239};
	mov.b64 	%fd387, %rd147;
	setp.gt.s32 	%p63, %r223, 29;
	add.f64 	%fd388, %fd386, %fd387;
	selp.f64 	%fd389, %fd386, %fd388, %p63;
	mov.b64 	%rd148, %fd389;
	mov.b64 	{%r245, %r250}, %rd148;
	mov.b32 	%r251, 4;
	// begin inline asm
	shfl.sync.down.b32 %r244, %r245, %r251, %r272, %r273;
	// end inline asm
	// begin inline asm
	shfl.sync.down.b32 %r249, %r250, %r251, %r272, %r273;
	// end inline asm
	mov.b64 	%rd149, {%r244, %r249};
	mov.b64 	%fd390, %rd149;
	setp.gt.s32 	%p64, %r223, 27;
	add.f64 	%fd391, %fd389, %fd390;
	selp.f64 	%fd392, %fd389, %fd391, %p64;
	mov.b64 	%rd150, %fd392;
	mov.b64 	{%r255, %r260}, %rd150;
	mov.b32 	%r261, 8;
	// begin inline asm
	shfl.sync.down.b32 %r254, %r255, %r261, %r272, %r273;
	// end inline asm
	// begin inline asm
	shfl.sync.down.b32 %r259, %r260, %r261, %r272, %r273;
	// end inline asm
	mov.b64 	%rd151, {%r254, %r259};
	mov.b64 	%fd393, %rd151;
	setp.gt.s32 	%p65, %r223, 23;
	add.f64 	%fd394, %fd392, %fd393;
	selp.f64 	%fd395, %fd392, %fd394, %p65;
	mov.b64 	%rd152, %fd395;
	mov.b64 	{%r265, %r270}, %rd152;
	mov.b32 	%r271, 16;
	// begin inline asm
	shfl.sync.down.b32 %r264, %r265, %r271, %r272, %r273;
	// end inline asm
	// begin inline asm
	shfl.sync.down.b32 %r269, %r270, %r271, %r272, %r273;
	// end inline asm
	mov.b64 	%rd153, {%r264, %r269};
	mov.b64 	%fd396, %rd153;
	setp.gt.s32 	%p66, %r223, 15;
	add.f64 	%fd16, %fd395, %fd396;
	selp.f64 	%fd456, %fd395, %fd16, %p66;
	setp.ne.s32 	%p67, %r223, 0;
	@%p67 bra 	$L__BB9_22;
	shr.u32 	%r274, %r1, 2;
	and.b32  	%r275, %r274, 248;
	mov.u32 	%r276, _ZZN3cub18CUB_300001_SM_10006detail6reduce28DeviceReduceSingleTileKernelINS2_10policy_hubIdjN4cuda3std3__44plusIdEEE10Policy1000EN6thrust24THRUST_300001_SM_1000_NS18transform_iteratorINSD_12zip_functionINS7_10multipliesIdEEEENSD_12zip_iteratorINS7_5tupleIJNSD_6detail15normal_iteratorINSD_10device_ptrIKdEEEESQ_EEEEENSD_11use_defaultEST_EEPdjS9_ddNS7_10__identityEEEvT0_T1_T2_T3_T4_T6_E12temp_storage;
	add.s32 	%r277, %r276, %r275;
	st.shared.f64 	[%r277+24], %fd16;
$L__BB9_22:
	bar.sync 	0;
	setp.ne.s32 	%p68, %r1, 0;
	@%p68 bra 	$L__BB9_50;
	ld.shared.f64 	%fd397, [_ZZN3cub18CUB_300001_SM_10006detail6reduce28DeviceReduceSingleTileKernelINS2_10policy_hubIdjN4cuda3std3__44plusIdEEE10Policy1000EN6thrust24THRUST_300001_SM_1000_NS18transform_iteratorINSD_12zip_functionINS7_10multipliesIdEEEENSD_12zip_iteratorINS7_5tupleIJNSD_6detail15normal_iteratorINSD_10device_ptrIKdEEEESQ_EEEEENSD_11use_defaultEST_EEPdjS9_ddNS7_10__identityEEEvT0_T1_T2_T3_T4_T6_E12temp_storage+32];
	add.f64 	%fd398, %fd456, %fd397;
	ld.shared.f64 	%fd399, [_ZZN3cub18CUB_300001_SM_10006detail6reduce28DeviceReduceSingleTileKernelINS2_10policy_hubIdjN4cuda3std3__44plusIdEEE10Policy1000EN6thrust24THRUST_300001_SM_1000_NS18transform_iteratorINSD_12zip_functionINS7_10multipliesIdEEEENSD_12zip_iteratorINS7_5tupleIJNSD_6detail15normal_iteratorINSD_10device_ptrIKdEEEESQ_EEEEENSD_11use_defaultEST_EEPdjS9_ddNS7_10__identityEEEvT0_T1_T2_T3_T4_T6_E12temp_storage+40];
	add.f64 	%fd400, %fd398, %fd399;
	ld.shared.f64 	%fd401, [_ZZN3cub18CUB_300001_SM_10006detail6reduce28DeviceReduceSingleTileKernelINS2_10policy_hubIdjN4cuda3std3__44plusIdEEE10Policy1000EN6thrust24THRUST_300001_SM_1000_NS18transform_iteratorINSD_12zip_functionINS7_10multipliesIdEEEENSD_12zip_iteratorINS7_5tupleIJNSD_6detail15normal_iteratorINSD_10device_ptrIKdEEEESQ_EEEEENSD_11use_defaultEST_EEPdjS9_ddNS7_10__identityEEEvT0_T1_T2_T3_T4_T6_E12temp_storage+48];
	add.f64 	%fd402, %fd400, %fd401;
	ld.shared.f64 	%fd403, [_ZZN3cub18CUB_300001_SM_10006detail6reduce28DeviceReduceSingleTileKernelINS2_10policy_hubIdjN4cuda3std3__44plusIdEEE10Policy1000EN6thrust24THRUST_300001_SM_1000_NS18transform_iteratorINSD_12zip_functionINS7_10multipliesIdEEEENSD_12zip_iteratorINS7_5tupleIJNSD_6detail15normal_iteratorINSD_10device_ptrIKdEEEESQ_EEEEENSD_11use_defaultEST_EEPdjS9_ddNS7_10__identityEEEvT0_T1_T2_T3_T4_T6_E12temp_storage+56];
	add.f64 	%fd404, %fd402, %fd403;
	ld.shared.f64 	%fd405, [_ZZN3cub18CUB_300001_SM_10006detail6reduce28DeviceReduceSingleTileKernelINS2_10policy_hubIdjN4cuda3std3__44plusIdEEE10Policy1000EN6thrust24THRUST_300001_SM_1000_NS18transform_iteratorINSD_12zip_functionINS7_10multipliesIdEEEENSD_12zip_iteratorINS7_5tupleIJNSD_6detail15normal_iteratorINSD_10device_ptrIKdEEEESQ_EEEEENSD_11use_defaultEST_EEPdjS9_ddNS7_10__identityEEEvT0_T1_T2_T3_T4_T6_E12temp_storage+64];
	add.f64 	%fd406, %fd404, %fd405;
	ld.shared.f64 	%fd407, [_ZZN3cub18CUB_300001_SM_10006detail6reduce28DeviceReduceSingleTileKernelINS2_10policy_hubIdjN4cuda3std3__44plusIdEEE10Policy1000EN6thrust24THRUST_300001_SM_1000_NS18transform_iteratorINSD_12zip_functionINS7_10multipliesIdEEEENSD_12zip_iteratorINS7_5tupleIJNSD_6detail15normal_iteratorINSD_10device_ptrIKdEEEESQ_EEEEENSD_11use_defaultEST_EEPdjS9_ddNS7_10__identityEEEvT0_T1_T2_T3_T4_T6_E12temp_storage+72];
	add.f64 	%fd408, %fd406, %fd407;
	ld.shared.f64 	%fd409, [_ZZN3cub18CUB_300001_SM_10006detail6reduce28DeviceReduceSingleTileKernelINS2_10policy_hubIdjN4cuda3std3__44plusIdEEE10Policy1000EN6thrust24THRUST_300001_SM_1000_NS18transform_iteratorINSD_12zip_functionINS7_10multipliesIdEEEENSD_12zip_iteratorINS7_5tupleIJNSD_6detail15normal_iteratorINSD_10device_ptrIKdEEEESQ_EEEEENSD_11use_defaultEST_EEPdjS9_ddNS7_10__identityEEEvT0_T1_T2_T3_T4_T6_E12temp_storage+80];
	add.f64 	%fd410, %fd408, %fd409;
	ld.shared.f64 	%fd411, [_ZZN3cub18CUB_300001_SM_10006detail6reduce28DeviceReduceSingleTileKernelINS2_10policy_hubIdjN4cuda3std3__44plusIdEEE10Policy1000EN6thrust24THRUST_300001_SM_1000_NS18transform_iteratorINSD_12zip_functionINS7_10multipliesIdEEEENSD_12zip_iteratorINS7_5tupleIJNSD_6detail15normal_iteratorINSD_10device_ptrIKdEEEESQ_EEEEENSD_11use_defaultEST_EEPdjS9_ddNS7_10__identityEEEvT0_T1_T2_T3_T4_T6_E12temp_storage+88];
	add.f64 	%fd412, %fd410, %fd411;
	ld.shared.f64 	%fd413, [_ZZN3cub18CUB_300001_SM_10006detail6reduce28DeviceReduceSingleTileKernelINS2_10policy_hubIdjN4cuda3std3__44plusIdEEE10Policy1000EN6thrust24THRUST_300001_SM_1000_NS18transform_iteratorINSD_12zip_functionINS7_10multipliesIdEEEENSD_12zip_iteratorINS7_5tupleIJNSD_6detail15normal_iteratorINSD_10device_ptrIKdEEEESQ_EEEEENSD_11use_defaultEST_EEPdjS9_ddNS7_10__identityEEEvT0_T1_T2_T3_T4_T6_E12temp_storage+96];
	add.f64 	%fd414, %fd412, %fd413;
	ld.shared.f64 	%fd415, [_ZZN3cub18CUB_300001_SM_10006detail6reduce28DeviceReduceSingleTileKernelINS2_10policy_hubIdjN4cuda3std3__44plusIdEEE10Policy1000EN6thrust24THRUST_300001_SM_1000_NS18transform_iteratorINSD_12zip_functionINS7_10multipliesIdEEEENSD_12zip_iteratorINS7_5tupleIJNSD_6detail15normal_iteratorINSD_10device_ptrIKdEEEESQ_EEEEENSD_11use_defaultEST_EEPdjS9_ddNS7_10__identityEEEvT0_T1_T2_T3_T4_T6_E12temp_storage+104];
	add.f64 	%fd416, %fd414, %fd415;
	ld.shared.f64 	%fd417, [_ZZN3cub18CUB_300001_SM_10006detail6reduce28DeviceReduceSingleTileKernelINS2_10policy_hubIdjN4cuda3std3__44plusIdEEE10Policy1000EN6thrust24THRUST_300001_SM_1000_NS18transform_iteratorINSD_12zip_functionINS7_10multipliesIdEEEENSD_12zip_iteratorINS7_5tupleIJNSD_6detail15normal_iteratorINSD_10device_ptrIKdEEEESQ_EEEEENSD_11use_defaultEST_EEPdjS9_ddNS7_10__identityEEEvT0_T1_T2_T3_T4_T6_E12temp_storage+112];
	add.f64 	%fd418, %fd416, %fd417;
	ld.shared.f64 	%fd419, [_ZZN3cub18CUB_300001_SM_10006detail6reduce28DeviceReduceSingleTileKernelINS2_10policy_hubIdjN4cuda3std3__44plusIdEEE10Policy1000EN6thrust24THRUST_300001_SM_1000_NS18transform_iteratorINSD_12zip_functionINS7_10multipliesIdEEEENSD_12zip_iteratorINS7_5tupleIJNSD_6detail15normal_iteratorINSD_10device_ptrIKdEEEESQ_EEEEENSD_11use_defaultEST_EEPdjS9_ddNS7_10__identityEEEvT0_T1_T2_T3_T4_T6_E12temp_storage+120];
	add.f64 	%fd420, %fd418, %fd419;
	ld.shared.f64 	%fd421, [_ZZN3cub18CUB_300001_SM_10006detail6reduce28DeviceReduceSingleTileKernelINS2_10policy_hubIdjN4cuda3std3__44plusIdEEE10Policy1000EN6thrust24THRUST_300001_SM_1000_NS18transform_iteratorINSD_12zip_functionINS7_10multipliesIdEEEENSD_12zip_iteratorINS7_5tupleIJNSD_6detail15normal_iteratorINSD_10device_ptrIKdEEEESQ_EEEEENSD_11use_defaultEST_EEPdjS9_ddNS7_10__identityEEEvT0_T1_T2_T3_T4_T6_E12temp_storage+128];
	add.f64 	%fd422, %fd420, %fd421;
	ld.shared.f64 	%fd423, [_ZZN3cub18CUB_300001_SM_10006detail6reduce28DeviceReduceSingleTileKernelINS2_10policy_hubIdjN4cuda3std3__44plusIdEEE10Policy1000EN6thrust24THRUST_300001_SM_1000_NS18transform_iteratorINSD_12zip_functionINS7_10multipliesIdEEEENSD_12zip_iteratorINS7_5tupleIJNSD_6detail15normal_iteratorINSD_10device_ptrIKdEEEESQ_EEEEENSD_11use_defaultEST_EEPdjS9_ddNS7_10__identityEEEvT0_T1_T2_T3_T4_T6_E12temp_storage+136];
	add.f64 	%fd424, %fd422, %fd423;
	ld.shared.f64 	%fd425, [_ZZN3cub18CUB_300001_SM_10006detail6reduce28DeviceReduceSingleTileKernelINS2_10policy_hubIdjN4cuda3std3__44plusIdEEE10Policy1000EN6thrust24THRUST_300001_SM_1000_NS18transform_iteratorINSD_12zip_functionINS7_10multipliesIdEEEENSD_12zip_iteratorINS7_5tupleIJNSD_6detail15normal_iteratorINSD_10device_ptrIKdEEEESQ_EEEEENSD_11use_defaultEST_EEPdjS9_ddNS7_10__identityEEEvT0_T1_T2_T3_T4_T6_E12temp_storage+144];
	add.f64 	%fd426, %fd424, %fd425;
	ld.shared.f64 	%fd427, [_ZZN3cub18CUB_300001_SM_10006detail6reduce28DeviceReduceSingleTileKernelINS2_10policy_hubIdjN4cuda3std3__44plusIdEEE10Policy1000EN6thrust24THRUST_300001_SM_1000_NS18transform_iteratorINSD_12zip_functionINS7_10multipliesIdEEEENSD_12zip_iteratorINS7_5tupleIJNSD_6detail15normal_iteratorINSD_10device_ptrIKdEEEESQ_EEEEENSD_11use_defaultEST_EEPdjS9_ddNS7_10__identityEEEvT0_T1_T2_T3_T4_T6_E12temp_storage+152];
	add.f64 	%fd428, %fd426, %fd427;
	ld.shared.f64 	%fd429, [_ZZN3cub18CUB_300001_SM_10006detail6reduce28DeviceReduceSingleTileKernelINS2_10policy_hubIdjN4cuda3std3__44plusIdEEE10Policy1000EN6thrust24THRUST_300001_SM_1000_NS18transform_iteratorINSD_12zip_functionINS7_10multipliesIdEEEENSD_12zip_iteratorINS7_5tupleIJNSD_6detail15normal_iteratorINSD_10device_ptrIKdEEEESQ_EEEEENSD_11use_defaultEST_EEPdjS9_ddNS7_10__identityEEEvT0_T1_T2_T3_T4_T6_E12temp_storage+160];
	add.f64 	%fd430, %fd428, %fd429;
	ld.shared.f64 	%fd431, [_ZZN3cub18CUB_300001_SM_10006detail6reduce28DeviceReduceSingleTileKernelINS2_10policy_hubIdjN4cuda3std3__44plusIdEEE10Policy1000EN6thrust24THRUST_300001_SM_1000_NS18transform_iteratorINSD_12zip_functionINS7_10multipliesIdEEEENSD_12zip_iteratorINS7_5tupleIJNSD_6detail15normal_iteratorINSD_10device_ptrIKdEEEESQ_EEEEENSD_11use_defaultEST_EEPdjS9_ddNS7_10__identityEEEvT0_T1_T2_T3_T4_T6_E12temp_storage+168];
	add.f64 	%fd432, %fd430, %fd431;
	ld.shared.f64 	%fd433, [_ZZN3cub18CUB_300001_SM_10006detail6reduce28DeviceReduceSingleTileKernelINS2_10policy_hubIdjN4cuda3std3__44plusIdEEE10Policy1000EN6thrust24THRUST_300001_SM_1000_NS18transform_iteratorINSD_12zip_functionINS7_10multipliesIdEEEENSD_12zip_iteratorINS7_5tupleIJNSD_6detail15normal_iteratorINSD_10device_ptrIKdEEEESQ_EEEEENSD_11use_defaultEST_EEPdjS9_ddNS7_10__identityEEEvT0_T1_T2_T3_T4_T6_E12temp_storage+176];
	add.f64 	%fd456, %fd432, %fd433;
	bra.uni 	$L__BB9_50;
$L__BB9_24:
	// begin inline asm
	mov.u32 %r160, %laneid;
	// end inline asm
	and.b32  	%r211, %r1, 992;
	add.s32 	%r212, %r211, 32;
	setp.gt.u32 	%p35, %r212, %r51;
	not.b32 	%r213, %r211;
	add.s32 	%r214, %r51, %r213;
	selp.b32 	%r209, %r214, 31, %p35;
	mov.b64 	%rd134, %fd444;
	mov.b64 	{%r162, %r167}, %rd134;
	mov.b32 	%r168, 1;
	mov.b32 	%r210, -1;
	// begin inline asm
	shfl.sync.down.b32 %r161, %r162, %r168, %r209, %r210;
	// end inline asm
	// begin inline asm
	shfl.sync.down.b32 %r166, %r167, %r168, %r209, %r210;
	// end inline asm
	mov.b64 	%rd135, {%r161, %r166};
	mov.b64 	%fd314, %rd135;
	setp.lt.s32 	%p36, %r160, %r209;
	add.f64 	%fd315, %fd444, %fd314;
	selp.f64 	%fd316, %fd315, %fd444, %p36;
	mov.b64 	%rd136, %fd316;
	mov.b64 	{%r172, %r177}, %rd136;
	mov.b32 	%r178, 2;
	// begin inline asm
	shfl.sync.down.b32 %r171, %r172, %r178, %r209, %r210;
	// end inline asm
	// begin inline asm
	shfl.sync.down.b32 %r176, %r177, %r178, %r209, %r210;
	// end inline asm
	mov.b64 	%rd137, {%r171, %r176};
	mov.b64 	%fd317, %rd137;
	add.s32 	%r215, %r160, 2;
	setp.gt.s32 	%p37, %r215, %r209;
	add.f64 	%fd318, %fd316, %fd317;
	selp.f64 	%fd319, %fd316, %fd318, %p37;
	mov.b64 	%rd138, %fd319;
	mov.b64 	{%r182, %r187}, %rd138;
	mov.b32 	%r188, 4;
	// begin inline asm
	shfl.sync.down.b32 %r181, %r182, %r188, %r209, %r210;
	// end inline asm
	// begin inline asm
	shfl.sync.down.b32 %r186, %r187, %r188, %r209, %r210;
	// end inline asm
	mov.b64 	%rd139, {%r181, %r186};
	mov.b64 	%fd320, %rd139;
	add.s32 	%r216, %r160, 4;
	setp.gt.s32 	%p38, %r216, %r209;
	add.f64 	%fd321, %fd319, %fd320;
	selp.f64 	%fd322, %fd319, %fd321, %p38;
	mov.b64 	%rd140, %fd322;
	mov.b64 	{%r192, %r197}, %rd140;
	mov.b32 	%r198, 8;
	// begin inline asm
	shfl.sync.down.b32 %r191, %r192, %r198, %r209, %r210;
	// end inline asm
	// begin inline asm
	shfl.sync.down.b32 %r196, %r197, %r198, %r209, %r210;
	// end inline asm
	mov.b64 	%rd141, {%r191, %r196};
	mov.b64 	%fd323, %rd141;
	add.s32 	%r217, %r160, 8;
	setp.gt.s32 	%p39, %r217, %r209;
	add.f64 	%fd324, %fd322, %fd323;
	selp.f64 	%fd325, %fd322, %fd324, %p39;
	mov.b64 	%rd142, %fd325;
	mov.b64 	{%r202, %r207}, %rd142;
	mov.b32 	%r208, 16;
	// begin inline asm
	shfl.sync.down.b32 %r201, %r202, %r208, %r209, %r210;
	// end inline asm
	// begin inline asm
	shfl.sync.down.b32 %r206, %r207, %r208, %r209, %r210;
	// end inline asm
	mov.b64 	%rd143, {%r201, %r206};
	mov.b64 	%fd326, %rd143;
	add.s32 	%r218, %r160, 16;
	setp.gt.s32 	%p40, %r218, %r209;
	add.f64 	%fd327, %fd325, %fd326;
	selp.f64 	%fd456, %fd325, %fd327, %p40;
	setp.ne.s32 	%p41, %r160, 0;
	@%p41 bra 	$L__BB9_26;
	shr.u32 	%r219, %r1, 2;
	and.b32  	%r220, %r219, 248;
	mov.u32 	%r221, _ZZN3cub18CUB_300001_SM_10006detail6reduce28DeviceReduceSingleTileKernelINS2_10policy_hubIdjN4cuda3std3__44plusIdEEE10Policy1000EN6thrust24THRUST_300001_SM_1000_NS18transform_iteratorINSD_12zip_functionINS7_10multipliesIdEEEENSD_12zip_iteratorINS7_5tupleIJNSD_6detail15normal_iteratorINSD_10device_ptrIKdEEEESQ_EEEEENSD_11use_defaultEST_EEPdjS9_ddNS7_10__identityEEEvT0_T1_T2_T3_T4_T6_E12temp_storage;
	add.s32 	%r222, %r221, %r220;
	st.shared.f64 	[%r222+24], %fd456;
$L__BB9_26:
	bar.sync 	0;
	setp.ne.s32 	%p42, %r1, 0;
	@%p42 bra 	$L__BB9_50;
	setp.gt.u32 	%p43, %r51, 32;
	ld.shared.f64 	%fd328, [_ZZN3cub18CUB_300001_SM_10006detail6reduce28DeviceReduceSingleTileKernelINS2_10policy_hubIdjN4cuda3std3__44plusIdEEE10Policy1000EN6thrust24THRUST_300001_SM_1000_NS18transform_iteratorINSD_12zip_functionINS7_10multipliesIdEEEENSD_12zip_iteratorINS7_5tupleIJNSD_6detail15normal_iteratorINSD_10device_ptrIKdEEEESQ_EEEEENSD_11use_defaultEST_EEPdjS9_ddNS7_10__identityEEEvT0_T1_T2_T3_T4_T6_E12temp_storage+32];
	add.f64 	%fd329, %fd456, %fd328;
	selp.f64 	%fd330, %fd329, %fd456, %p43;
	setp.gt.u32 	%p44, %r51, 64;
	ld.shared.f64 	%fd331, [_ZZN3cub18CUB_300001_SM_10006detail6reduce28DeviceReduceSingleTileKernelINS2_10policy_hubIdjN4cuda3std3__44plusIdEEE10Policy1000EN6thrust24THRUST_300001_SM_1000_NS18transform_iteratorINSD_12zip_functionINS7_10multipliesIdEEEENSD_12zip_iteratorINS7_5tupleIJNSD_6detail15normal_iteratorINSD_10device_ptrIKdEEEESQ_EEEEENSD_11use_defaultEST_EEPdjS9_ddNS7_10__identityEEEvT0_T1_T2_T3_T4_T6_E12temp_storage+40];
	add.f64 	%fd332, %fd331, %fd330;
	selp.f64 	%fd333, %fd332, %fd330, %p44;
	setp.gt.u32 	%p45, %r51, 96;
	ld.shared.f64 	%fd334, [_ZZN3cub18CUB_300001_SM_10006detail6reduce28DeviceReduceSingleTileKernelINS2_10policy_hubIdjN4cuda3std3__44plusIdEEE10Policy1000EN6thrust24THRUST_300001_SM_1000_NS18transform_iteratorINSD_12zip_functionINS7_10multipliesIdEEEENSD_12zip_iteratorINS7_5tupleIJNSD_6detail15normal_iteratorINSD_10device_ptrIKdEEEESQ_EEEEENSD_11use_defaultEST_EEPdjS9_ddNS7_10__identityEEEvT0_T1_T2_T3_T4_T6_E12temp_storage+48];
	add.f64 	%fd335, %fd334, %fd333;
	selp.f64 	%fd336, %fd335, %fd333, %p45;
	setp.gt.u32 	%p46, %r51, 128;
	ld.shared.f64 	%fd337, [_ZZN3cub18CUB_300001_SM_10006detail6reduce28DeviceReduceSingleTileKernelINS2_10policy_hubIdjN4cuda3std3__44plusIdEEE10Policy1000EN6thrust24THRUST_300001_SM_1000_NS18transform_iteratorINSD_12zip_functionINS7_10multipliesIdEEEENSD_12zip_iteratorINS7_5tupleIJNSD_6detail15normal_iteratorINSD_10device_ptrIKdEEEESQ_EEEEENSD_11use_defaultEST_EEPdjS9_ddNS7_10__identityEEEvT0_T1_T2_T3_T4_T6_E12temp_storage+56];
	add.f64 	%fd338, %fd337, %fd336;
	selp.f64 	%fd339, %fd338, %fd336, %p46;
	setp.gt.u32 	%p47, %r51, 160;
	ld.shared.f64 	%fd340, [_ZZN3cub18CUB_300001_SM_10006detail6reduce28DeviceReduceSingleTileKernelINS2_10policy_hubIdjN4cuda3std3__44plusIdEEE10Policy1000EN6thrust24THRUST_300001_SM_1000_NS18transform_iteratorINSD_12zip_functionINS7_10multipliesIdEEEENSD_12zip_iteratorINS7_5tupleIJNSD_6detail15normal_iteratorINSD_10device_ptrIKdEEEESQ_EEEEENSD_11use_defaultEST_EEPdjS9_ddNS7_10__identityEEEvT0_T1_T2_T3_T4_T6_E12temp_storage+64];
	add.f64 	%fd341, %fd340, %fd339;
	selp.f64 	%fd342, %fd341, %fd339, %p47;
	setp.gt.u32 	%p48, %r51, 192;
	ld.shared.f64 	%fd343, [_ZZN3cub18CUB_300001_SM_10006detail6reduce28DeviceReduceSingleTileKernelINS2_10policy_hubIdjN4cuda3std3__44plusIdEEE10Policy1000EN6thrust24THRUST_300001_SM_1000_NS18transform_iteratorINSD_12zip_functionINS7_10multipliesIdEEEENSD_12zip_iteratorINS7_5tupleIJNSD_6detail15normal_iteratorINSD_10device_ptrIKdEEEESQ_EEEEENSD_11use_defaultEST_EEPdjS9_ddNS7_10__identityEEEvT0_T1_T2_T3_T4_T6_E12temp_storage+72];
	add.f64 	%fd344, %fd343, %fd342;
	selp.f64 	%fd345, %fd344, %fd342, %p48;
	setp.gt.u32 	%p49, %r51, 224;
	ld.shared.f64 	%fd346, [_ZZN3cub18CUB_300001_SM_10006detail6reduce28DeviceReduceSingleTileKernelINS2_10policy_hubIdjN4cuda3std3__44plusIdEEE10Policy1000EN6thrust24THRUST_300001_SM_1000_NS18transform_iteratorINSD_12zip_functionINS7_10multipliesIdEEEENSD_12zip_iteratorINS7_5tupleIJNSD_6detail15normal_iteratorINSD_10device_ptrIKdEEEESQ_EEEEENSD_11use_defaultEST_EEPdjS9_ddNS7_10__identityEEEvT0_T1_T2_T3_T4_T6_E12temp_storage+80];
	add.f64 	%fd347, %fd346, %fd345;
	selp.f64 	%fd348, %fd347, %fd345, %p49;
	setp.gt.u32 	%p50, %r51, 256;
	ld.shared.f64 	%fd349, [_ZZN3cub18CUB_300001_SM_10006detail6reduce28DeviceReduceSingleTileKernelINS2_10policy_hubIdjN4cuda3std3__44plusIdEEE10Policy1000EN6thrust24THRUST_300001_SM_1000_NS18transform_iteratorINSD_12zip_functionINS7_10multipliesIdEEEENSD_12zip_iteratorINS7_5tupleIJNSD_6detail15normal_iteratorINSD_10device_ptrIKdEEEESQ_EEEEENSD_11use_defaultEST_EEPdjS9_ddNS7_10__identityEEEvT0_T1_T2_T3_T4_T6_E12temp_storage+88];
	add.f64 	%fd350, %fd349, %fd348;
	selp.f64 	%fd351, %fd350, %fd348, %p50;
	setp.gt.u32 	%p51, %r51, 288;
	ld.shared.f64 	%fd352, [_ZZN3cub18CUB_300001_SM_10006detail6reduce28DeviceReduceSingleTileKernelINS2_10policy_hubIdjN4cuda3std3__44plusIdEEE10Policy1000EN6thrust24THRUST_300001_SM_1000_NS18transform_iteratorINSD_12zip_functionINS7_10multipliesIdEEEENSD_12zip_iteratorINS7_5tupleIJNSD_6detail15normal_iteratorINSD_10device_ptrIKdEEEESQ_EEEEENSD_11use_defaultEST_EEPdjS9_ddNS7_10__identityEEEvT0_T1_T2_T3_T4_T6_E12temp_storage+96];
	add.f64 	%fd353, %fd352, %fd351;
	selp.f64 	%fd354, %fd353, %fd351, %p51;
	setp.gt.u32 	%p52, %r51, 320;
	ld.shared.f64 	%fd355, [_ZZN3cub18CUB_300001_SM_10006detail6reduce28DeviceReduceSingleTileKernelINS2_10policy_hubIdjN4cuda3std3__44plusIdEEE10Policy1000EN6thrust24THRUST_300001_SM_1000_NS18transform_iteratorINSD_12zip_functionINS7_10multipliesIdEEEENSD_12zip_iteratorINS7_5tupleIJNSD_6detail15normal_iteratorINSD_10device_ptrIKdEEEESQ_EEEEENSD_11use_defaultEST_EEPdjS9_ddNS7_10__identityEEEvT0_T1_T2_T3_T4_T6_E12temp_storage+104];
	add.f64 	%fd356, %fd355, %fd354;
	selp.f64 	%fd357, %fd356, %fd354, %p52;
	setp.gt.u32 	%p53, %r51, 352;
	ld.shared.f64 	%fd358, [_ZZN3cub18CUB_300001_SM_10006detail6reduce28DeviceReduceSingleTileKernelINS2_10policy_hubIdjN4cuda3std3__44plusIdEEE10Policy1000EN6thrust24THRUST_300001_SM_1000_NS18transform_iteratorINSD_12zip_functionINS7_10multipliesIdEEEENSD_12zip_iteratorINS7_5tupleIJNSD_6detail15normal_iteratorINSD_10device_ptrIKdEEEESQ_EEEEENSD_11use_defaultEST_EEPdjS9_ddNS7_10__identityEEEvT0_T1_T2_T3_T4_T6_E12temp_storage+112];
	add.f64 	%fd359, %fd358, %fd357;
	selp.f64 	%fd360, %fd359, %fd357, %p53;
	setp.gt.u32 	%p54, %r51, 384;
	ld.shared.f64 	%fd361, [_ZZN3cub18CUB_300001_SM_10006detail6reduce28DeviceReduceSingleTileKernelINS2_10policy_hubIdjN4cuda3std3__44plusIdEEE10Policy1000EN6thrust24THRUST_300001_SM_1000_NS18transform_iteratorINSD_12zip_functionINS7_10multipliesIdEEEENSD_12zip_iteratorINS7_5tupleIJNSD_6detail15normal_iteratorINSD_10device_ptrIKdEEEESQ_EEEEENSD_11use_defaultEST_EEPdjS9_ddNS7_10__identityEEEvT0_T1_T2_T3_T4_T6_E12temp_storage+120];
	add.f64 	%fd362, %fd361, %fd360;
	selp.f64 	%fd363, %fd362, %fd360, %p54;
	setp.gt.u32 	%p55, %r51, 416;
	ld.shared.f64 	%fd364, [_ZZN3cub18CUB_300001_SM_10006detail6reduce28DeviceReduceSingleTileKernelINS2_10policy_hubIdjN4cuda3std3__44plusIdEEE10Policy1000EN6thrust24THRUST_300001_SM_1000_NS18transform_iteratorINSD_12zip_functionINS7_10multipliesIdEEEENSD_12zip_iteratorINS7_5tupleIJNSD_6detail15normal_iteratorINSD_10device_ptrIKdEEEESQ_EEEEENSD_11use_defaultEST_EEPdjS9_ddNS7_10__identityEEEvT0_T1_T2_T3_T4_T6_E12temp_storage+128];
	add.f64 	%fd365, %fd364, %fd363;
	selp.f64 	%fd366, %fd365, %fd363, %p55;
	setp.gt.u32 	%p56, %r51, 448;
	ld.shared.f64 	%fd367, [_ZZN3cub18CUB_300001_SM_10006detail6reduce28DeviceReduceSingleTileKernelINS2_10policy_hubIdjN4cuda3std3__44plusIdEEE10Policy1000EN6thrust24THRUST_300001_SM_1000_NS18transform_iteratorINSD_12zip_functionINS7_10multipliesIdEEEENSD_12zip_iteratorINS7_5tupleIJNSD_6detail15normal_iteratorINSD_10device_ptrIKdEEEESQ_EEEEENSD_11use_defaultEST_EEPdjS9_ddNS7_10__identityEEEvT0_T1_T2_T3_T4_T6_E12temp_storage+136];
	add.f64 	%fd368, %fd367, %fd366;
	selp.f64 	%fd369, %fd368, %fd366, %p56;
	setp.gt.u32 	%p57, %r51, 480;
	ld.shared.f64 	%fd370, [_ZZN3cub18CUB_300001_SM_10006detail6reduce28DeviceReduceSingleTileKernelINS2_10policy_hubIdjN4cuda3std3__44plusIdEEE10Policy1000EN6thrust24THRUST_300001_SM_1000_NS18transform_iteratorINSD_12zip_functionINS7_10multipliesIdEEEENSD_12zip_iteratorINS7_5tupleIJNSD_6detail15normal_iteratorINSD_10device_ptrIKdEEEESQ_EEEEENSD_11use_defaultEST_EEPdjS9_ddNS7_10__identityEEEvT0_T1_T2_T3_T4_T6_E12temp_storage+144];
	add.f64 	%fd371, %fd370, %fd369;
	selp.f64 	%fd372, %fd371, %fd369, %p57;
	setp.gt.u32 	%p58, %r51, 512;
	ld.shared.f64 	%fd373, [_ZZN3cub18CUB_300001_SM_10006detail6reduce28DeviceReduceSingleTileKernelINS2_10policy_hubIdjN4cuda3std3__44plusIdEEE10Policy1000EN6thrust24THRUST_300001_SM_1000_NS18transform_iteratorINSD_12zip_functionINS7_10multipliesIdEEEENSD_12zip_iteratorINS7_5tupleIJNSD_6detail15normal_iteratorINSD_10device_ptrIKdEEEESQ_EEEEENSD_11use_defaultEST_EEPdjS9_ddNS7_10__identityEEEvT0_T1_T2_T3_T4_T6_E12temp_storage+152];
	add.f64 	%fd374, %fd373, %fd372;
	selp.f64 	%fd375, %fd374, %fd372, %p58;
	setp.gt.u32 	%p59, %r51, 544;
	ld.shared.f64 	%fd376, [_ZZN3cub18CUB_300001_SM_10006detail6reduce28DeviceReduceSingleTileKernelINS2_10policy_hubIdjN4cuda3std3__44plusIdEEE10Policy1000EN6thrust24THRUST_300001_SM_1000_NS18transform_iteratorINSD_12zip_functionINS7_10multipliesIdEEEENSD_12zip_iteratorINS7_5tupleIJNSD_6detail15normal_iteratorINSD_10device_ptrIKdEEEESQ_EEEEENSD_11use_defaultEST_EEPdjS9_ddNS7_10__identityEEEvT0_T1_T2_T3_T4_T6_E12temp_storage+160];
	add.f64 	%fd377, %fd376, %fd375;
	selp.f64 	%fd378, %fd377, %fd375, %p59;
	setp.gt.u32 	%p60, %r51, 576;
	ld.shared.f64 	%fd379, [_ZZN3cub18CUB_300001_SM_10006detail6reduce28DeviceReduceSingleTileKernelINS2_10policy_hubIdjN4cuda3std3__44plusIdEEE10Policy1000EN6thrust24THRUST_300001_SM_1000_NS18transform_iteratorINSD_12zip_functionINS7_10multipliesIdEEEENSD_12zip_iteratorINS7_5tupleIJNSD_6detail15normal_iteratorINSD_10device_ptrIKdEEEESQ_EEEEENSD_11use_defaultEST_EEPdjS9_ddNS7_10__identityEEEvT0_T1_T2_T3_T4_T6_E12temp_storage+168];
	add.f64 	%fd380, %fd379, %fd378;
	selp.f64 	%fd381, %fd380, %fd378, %p60;
	setp.gt.u32 	%p61, %r51, 608;
	ld.shared.f64 	%fd382, [_ZZN3cub18CUB_300001_SM_10006detail6reduce28DeviceReduceSingleTileKernelINS2_10policy_hubIdjN4cuda3std3__44plusIdEEE10Policy1000EN6thrust24THRUST_300001_SM_1000_NS18transform_iteratorINSD_12zip_functionINS7_10multipliesIdEEEENSD_12zip_iteratorINS7_5tupleIJNSD_6detail15normal_iteratorINSD_10device_ptrIKdEEEESQ_EEEEENSD_11use_defaultEST_EEPdjS9_ddNS7_10__identityEEEvT0_T1_T2_T3_T4_T6_E12temp_storage+176];
	add.f64 	%fd383, %fd382, %fd381;
	selp.f64 	%fd456, %fd383, %fd381, %p61;
	bra.uni 	$L__BB9_50;
$L__BB9_28:
	mov.u32 	%r21, %tid.x;
	mul.wide.u32 	%rd21, %r21, 8;
	add.s64 	%rd16, %rd2, %rd21;
	add.s64 	%rd17, %rd3, %rd21;
	ld.global.f64 	%fd43, [%rd16];
	ld.global.f64 	%fd44, [%rd17];
	ld.global.f64 	%fd45, [%rd16+5120];
	ld.global.f64 	%fd46, [%rd17+5120];
	mul.f64 	%fd47, %fd45, %fd46;
	ld.global.f64 	%fd48, [%rd16+10240];
	ld.global.f64 	%fd49, [%rd17+10240];
	ld.global.f64 	%fd50, [%rd16+15360];
	ld.global.f64 	%fd51, [%rd17+15360];
	ld.global.f64 	%fd52, [%rd16+20480];
	ld.global.f64 	%fd53, [%rd17+20480];
	ld.global.f64 	%fd54, [%rd16+25600];
	ld.global.f64 	%fd55, [%rd17+25600];
	ld.global.f64 	%fd56, [%rd16+30720];
	ld.global.f64 	%fd57, [%rd17+30720];
	ld.global.f64 	%fd58, [%rd16+35840];
	ld.global.f64 	%fd59, [%rd17+35840];
	fma.rn.f64 	%fd60, %fd43, %fd44, %fd47;
	fma.rn.f64 	%fd61, %fd48, %fd49, %fd60;
	fma.rn.f64 	%fd62, %fd50, %fd51, %fd61;
	fma.rn.f64 	%fd63, %fd52, %fd53, %fd62;
	fma.rn.f64 	%fd64, %fd54, %fd55, %fd63;
	fma.rn.f64 	%fd65, %fd56, %fd57, %fd64;
	fma.rn.f64 	%fd455, %fd58, %fd59, %fd65;
	add.s32 	%r22, %r51, -5120;
	setp.lt.u32 	%p3, %r22, 5120;
	mov.b32 	%r288, 5120;
	@%p3 bra 	$L__BB9_32;
	mov.b32 	%r288, 5120;
$L__BB9_30:
	mul.wide.u32 	%rd22, %r288, 8;
	add.s64 	%rd23, %rd16, %rd22;
	add.s64 	%rd24, %rd17, %rd22;
	ld.global.f64 	%fd66, [%rd23];
	ld.global.f64 	%fd67, [%rd24];
	ld.global.f64 	%fd68, [%rd23+5120];
	ld.global.f64 	%fd69, [%rd24+5120];
	ld.global.f64 	%fd70, [%rd23+10240];
	ld.global.f64 	%fd71, [%rd24+10240];
	ld.global.f64 	%fd72, [%rd23+15360];
	ld.global.f64 	%fd73, [%rd24+15360];
	ld.global.f64 	%fd74, [%rd23+20480];
	ld.global.f64 	%fd75, [%rd24+20480];
	ld.global.f64 	%fd76, [%rd23+25600];
	ld.global.f64 	%fd77, [%rd24+25600];
	ld.global.f64 	%fd78, [%rd23+30720];
	ld.global.f64 	%fd79, [%rd24+30720];
	ld.global.f64 	%fd80, [%rd23+35840];
	ld.global.f64 	%fd81, [%rd24+35840];
	fma.rn.f64 	%fd82, %fd66, %fd67, %fd455;
	fma.rn.f64 	%fd83, %fd68, %fd69, %fd82;
	fma.rn.f64 	%fd84, %fd70, %fd71, %fd83;
	fma.rn.f64 	%fd85, %fd72, %fd73, %fd84;
	fma.rn.f64 	%fd86, %fd74, %fd75, %fd85;
	fma.rn.f64 	%fd87, %fd76, %fd77, %fd86;
	fma.rn.f64 	%fd88, %fd78, %fd79, %fd87;
	fma.rn.f64 	%fd455, %fd80, %fd81, %fd88;
	sub.s32 	%r64, %r51, %r288;
	setp.lt.u32 	%p4, %r64, 5120;
	@%p4 bra 	$L__BB9_46;
	add.s32 	%r288, %r288, 5120;
	setp.le.u32 	%p5, %r288, %r22;
	@%p5 bra 	$L__BB9_30;
$L__BB9_32:
	setp.le.u32 	%p6, %r51, %r288;
	sub.s32 	%r65, %r51, %r288;
	setp.ge.s32 	%p7, %r21, %r65;
	or.pred  	%p8, %p6, %p7;
	@%p8 bra 	$L__BB9_46;
	not.b32 	%r67, %r21;
	add.s32 	%r68, %r51, %r67;
	sub.s32 	%r69, %r68, %r288;
	mul.hi.u32 	%r70, %r69, -858993459;
	shr.u32 	%r71, %r70, 9;
	add.s32 	%r26, %r71, 1;
	and.b32  	%r27, %r26, 15;
	setp.lt.u32 	%p9, %r69, 9600;
	mov.u32 	%r293, %r21;
	@%p9 bra 	$L__BB9_37;
	or.b32  	%r291, %r21, 5120;
	add.s32 	%r290, %r21, %r288;
	and.b32  	%r72, %r26, 16777200;
	neg.s32 	%r289, %r72;
$L__BB9_35:
	.pragma "nounroll";
	mul.wide.u32 	%rd25, %r290, 8;
	add.s64 	%rd26, %rd2, %rd25;
	add.s64 	%rd27, %rd3, %rd25;
	ld.global.f64 	%fd90, [%rd26];
	ld.global.f64 	%fd91, [%rd27];
	fma.rn.f64 	%fd92, %fd90, %fd91, %fd455;
	add.s32 	%r73, %r290, 640;
	mul.wide.u32 	%rd28, %r73, 8;
	add.s64 	%rd29, %rd2, %rd28;
	add.s64 	%rd30, %rd3, %rd28;
	ld.global.f64 	%fd93, [%rd29];
	ld.global.f64 	%fd94, [%rd30];
	fma.rn.f64 	%fd95, %fd93, %fd94, %fd92;
	add.s32 	%r74, %r290, 1280;
	mul.wide.u32 	%rd31, %r74, 8;
	add.s64 	%rd32, %rd2, %rd31;
	add.s64 	%rd33, %rd3, %rd31;
	ld.global.f64 	%fd96, [%rd32];
	ld.global.f64 	%fd97, [%rd33];
	fma.rn.f64 	%fd98, %fd96, %fd97, %fd95;
	add.s32 	%r75, %r290, 1920;
	mul.wide.u32 	%rd34, %r75, 8;
	add.s64 	%rd35, %rd2, %rd34;
	add.s64 	%rd36, %rd3, %rd34;
	ld.global.f64 	%fd99, [%rd35];
	ld.global.f64 	%fd100, [%rd36];
	fma.rn.f64 	%fd101, %fd99, %fd100, %fd98;
	add.s32 	%r76, %r290, 2560;
	mul.wide.u32 	%rd37, %r76, 8;
	add.s64 	%rd38, %rd2, %rd37;
	add.s64 	%rd39, %rd3, %rd37;
	ld.global.f64 	%fd102, [%rd38];
	ld.global.f64 	%fd103, [%rd39];
	fma.rn.f64 	%fd104, %fd102, %fd103, %fd101;
	add.s32 	%r77, %r290, 3200;
	mul.wide.u32 	%rd40, %r77, 8;
	add.s64 	%rd41, %rd2, %rd40;
	add.s64 	%rd42, %rd3, %rd40;
	ld.global.f64 	%fd105, [%rd41];
	ld.global.f64 	%fd106, [%rd42];
	fma.rn.f64 	%fd107, %fd105, %fd106, %fd104;
	add.s32 	%r78, %r290, 3840;
	mul.wide.u32 	%rd43, %r78, 8;
	add.s64 	%rd44, %rd2, %rd43;
	add.s64 	%rd45, %rd3, %rd43;
	ld.global.f64 	%fd108, [%rd44];
	ld.global.f64 	%fd109, [%rd45];
	fma.rn.f64 	%fd110, %fd108, %fd109, %fd107;
	add.s32 	%r79, %r290, 4480;
	mul.wide.u32 	%rd46, %r79, 8;
	add.s64 	%rd47, %rd2, %rd46;
	add.s64 	%rd48, %rd3, %rd46;
	ld.global.f64 	%fd111, [%rd47];
	ld.global.f64 	%fd112, [%rd48];
	fma.rn.f64 	%fd113, %fd111, %fd112, %fd110;
	add.s32 	%r80, %r290, 5120;
	mul.wide.u32 	%rd49, %r80, 8;
	add.s64 	%rd50, %rd2, %rd49;
	add.s64 	%rd51, %rd3, %rd49;
	ld.global.f64 	%fd114, [%rd50];
	ld.global.f64 	%fd115, [%rd51];
	fma.rn.f64 	%fd116, %fd114, %fd115, %fd113;
	add.s32 	%r81, %r290, 5760;
	mul.wide.u32 	%rd52, %r81, 8;
	add.s64 	%rd53, %rd2, %rd52;
	add.s64 	%rd54, %rd3, %rd52;
	ld.global.f64 	%fd117, [%rd53];
	ld.global.f64 	%fd118, [%rd54];
	fma.rn.f64 	%fd119, %fd117, %fd118, %fd116;
	add.s32 	%r82, %r290, 6400;
	mul.wide.u32 	%rd55, %r82, 8;
	add.s64 	%rd56, %rd2, %rd55;
	add.s64 	%rd57, %rd3, %rd55;
	ld.global.f64 	%fd120, [%rd56];
	ld.global.f64 	%fd121, [%rd57];
	fma.rn.f64 	%fd122, %fd120, %fd121, %fd119;
	add.s32 	%r83, %r290, 7040;
	mul.wide.u32 	%rd58, %r83, 8;
	add.s64 	%rd59, %rd2, %rd58;
	add.s64 	%rd60, %rd3, %rd58;
	ld.global.f64 	%fd123, [%rd59];
	ld.global.f64 	%fd124, [%rd60];
	fma.rn.f64 	%fd125, %fd123, %fd124, %fd122;
	add.s32 	%r84, %r290, 7680;
	mul.wide.u32 	%rd61, %r84, 8;
	add.s64 	%rd62, %rd2, %rd61;
	add.s64 	%rd63, %rd3, %rd61;
	ld.global.f64 	%fd126, [%rd62];
	ld.global.f64 	%fd127, [%rd63];
	fma.rn.f64 	%fd128, %fd126, %fd127, %fd125;
	add.s32 	%r85, %r290, 8320;
	mul.wide.u32 	%rd64, %r85, 8;
	add.s64 	%rd65, %rd2, %rd64;
	add.s64 	%rd66, %rd3, %rd64;
	ld.global.f64 	%fd129, [%rd65];
	ld.global.f64 	%fd130, [%rd66];
	fma.rn.f64 	%fd131, %fd129, %fd130, %fd128;
	add.s32 	%r86, %r290, 8960;
	mul.wide.u32 	%rd67, %r86, 8;
	add.s64 	%rd68, %rd2, %rd67;
	add.s64 	%rd69, %rd3, %rd67;
	ld.global.f64 	%fd132, [%rd68];
	ld.global.f64 	%fd133, [%rd69];
	fma.rn.f64 	%fd134, %fd132, %fd133, %fd131;
	add.s32 	%r87, %r290, 9600;
	mul.wide.u32 	%rd70, %r87, 8;
	add.s64 	%rd71, %rd2, %rd70;
	add.s64 	%rd72, %rd3, %rd70;
	ld.global.f64 	%fd135, [%rd71];
	ld.global.f64 	%fd136, [%rd72];
	fma.rn.f64 	%fd455, %fd135, %fd136, %fd134;
	add.s32 	%r291, %r291, 10240;
	add.s32 	%r290, %r290, 10240;
	add.s32 	%r289, %r289, 16;
	setp.ne.s32 	%p10, %r289, 0;
	@%p10 bra 	$L__BB9_35;
	add.s32 	%r293, %r291, -5120;
$L__BB9_37:
	setp.eq.s32 	%p11, %r27, 0;
	@%p11 bra 	$L__BB9_46;
	and.b32  	%r39, %r26, 7;
	setp.lt.u32 	%p12, %r27, 8;
	@%p12 bra 	$L__BB9_40;
	add.s32 	%r88, %r293, %r288;
	mul.wide.u32 	%rd73, %r88, 8;
	add.s64 	%rd74, %rd2, %rd73;
	add.s64 	%rd75, %rd3, %rd73;
	ld.global.f64 	%fd138, [%rd74];
	ld.global.f64 	%fd139, [%rd75];
	fma.rn.f64 	%fd140, %fd138, %fd139, %fd455;
	add.s32 	%r89, %r88, 640;
	mul.wide.u32 	%rd76, %r89, 8;
	add.s64 	%rd77, %rd2, %rd76;
	add.s64 	%rd78, %rd3, %rd76;
	ld.global.f64 	%fd141, [%rd77];
	ld.global.f64 	%fd142, [%rd78];
	fma.rn.f64 	%fd143, %fd141, %fd142, %fd140;
	add.s32 	%r90, %r88, 1280;
	mul.wide.u32 	%rd79, %r90, 8;
	add.s64 	%rd80, %rd2, %rd79;
	add.s64 	%rd81, %rd3, %rd79;
	ld.global.f64 	%fd144, [%rd80];
	ld.global.f64 	%fd145, [%rd81];
	fma.rn.f64 	%fd146, %fd144, %fd145, %fd143;
	add.s32 	%r91, %r88, 1920;
	mul.wide.u32 	%rd82, %r91, 8;
	add.s64 	%rd83, %rd2, %rd82;
	add.s64 	%rd84, %rd3, %rd82;
	ld.global.f64 	%fd147, [%rd83];
	ld.global.f64 	%fd148, [%rd84];
	fma.rn.f64 	%fd149, %fd147, %fd148, %fd146;
	add.s32 	%r92, %r88, 2560;
	mul.wide.u32 	%rd85, %r92, 8;
	add.s64 	%rd86, %rd2, %rd85;
	add.s64 	%rd87, %rd3, %rd85;
	ld.global.f64 	%fd150, [%rd86];
	ld.global.f64 	%fd151, [%rd87];
	fma.rn.f64 	%fd152, %fd150, %fd151, %fd149;
	add.s32 	%r93, %r88, 3200;
	mul.wide.u32 	%rd88, %r93, 8;
	add.s64 	%rd89, %rd2, %rd88;
	add.s64 	%rd90, %rd3, %rd88;
	ld.global.f64 	%fd153, [%rd89];
	ld.global.f64 	%fd154, [%rd90];
	fma.rn.f64 	%fd155, %fd153, %fd154, %fd152;
	add.s32 	%r94, %r88, 3840;
	mul.wide.u32 	%rd91, %r94, 8;
	add.s64 	%rd92, %rd2, %rd91;
	add.s64 	%rd93, %rd3, %rd91;
	ld.global.f64 	%fd156, [%rd92];
	ld.global.f64 	%fd157, [%rd93];
	fma.rn.f64 	%fd158, %fd156, %fd157, %fd155;
	add.s32 	%r95, %r88, 4480;
	mul.wide.u32 	%rd94, %r95, 8;
	add.s64 	%rd95, %rd2, %rd94;
	add.s64 	%rd96, %rd3, %rd94;
	ld.global.f64 	%fd159, [%rd95];
	ld.global.f64 	%fd160, [%rd96];
	fma.rn.f64 	%fd455, %fd159, %fd160, %fd158;
	add.s32 	%r293, %r293, 5120;
$L__BB9_40:
	setp.eq.s32 	%p13, %r39, 0;
	@%p13 bra 	$L__BB9_46;
	and.b32  	%r42, %r26, 3;
	setp.lt.u32 	%p14, %r39, 4;
	@%p14 bra 	$L__BB9_43;
	add.s32 	%r96, %r293, %r288;
	mul.wide.u32 	%rd97, %r96, 8;
	add.s64 	%rd98, %rd2, %rd97;
	add.s64 	%rd99, %rd3, %rd97;
	ld.global.f64 	%fd162, [%rd98];
	ld.global.f64 	%fd163, [%rd99];
	fma.rn.f64 	%fd164, %fd162, %fd163, %fd455;
	add.s32 	%r97, %r96, 640;
	mul.wide.u32 	%rd100, %r97, 8;
	add.s64 	%rd101, %rd2, %rd100;
	add.s64 	%rd102, %rd3, %rd100;
	ld.global.f64 	%fd165, [%rd101];
	ld.global.f64 	%fd166, [%rd102];
	fma.rn.f64 	%fd167, %fd165, %fd166, %fd164;
	add.s32 	%r98, %r96, 1280;
	mul.wide.u32 	%rd103, %r98, 8;
	add.s64 	%rd104, %rd2, %rd103;
	add.s64 	%rd105, %rd3, %rd103;
	ld.global.f64 	%fd168, [%rd104];
	ld.global.f64 	%fd169, [%rd105];
	fma.rn.f64 	%fd170, %fd168, %fd169, %fd167;
	add.s32 	%r99, %r96, 1920;
	mul.wide.u32 	%rd106, %r99, 8;
	add.s64 	%rd107, %rd2, %rd106;
	add.s64 	%rd108, %rd3, %rd106;
	ld.global.f64 	%fd171, [%rd107];
	ld.global.f64 	%fd172, [%rd108];
	fma.rn.f64 	%fd455, %fd171, %fd172, %fd170;
	add.s32 	%r293, %r293, 2560;
$L__BB9_43:
	setp.eq.s32 	%p15, %r42, 0;
	@%p15 bra 	$L__BB9_46;
	add.s32 	%r296, %r293, %r288;
	neg.s32 	%r295, %r42;
$L__BB9_45:
	.pragma "nounroll";
	mul.wide.u32 	%rd109, %r296, 8;
	add.s64 	%rd110, %rd2, %rd109;
	add.s64 	%rd111, %rd3, %rd109;
	ld.global.f64 	%fd173, [%rd110];
	ld.global.f64 	%fd174, [%rd111];
	fma.rn.f64 	%fd455, %fd173, %fd174, %fd455;
	add.s32 	%r296, %r296, 640;
	add.s32 	%r295, %r295, 1;
	setp.ne.s32 	%p16, %r295, 0;
	@%p16 bra 	$L__BB9_45;
$L__BB9_46:
	// begin inline asm
	mov.u32 %r100, %laneid;
	// end inline asm
	mov.b64 	%rd112, %fd455;
	mov.b64 	{%r102, %r107}, %rd112;
	mov.b32 	%r108, 1;
	mov.b32 	%r149, 31;
	mov.b32 	%r150, -1;
	// begin inline asm
	shfl.sync.down.b32 %r101, %r102, %r108, %r149, %r150;
	// end inline asm
	// begin inline asm
	shfl.sync.down.b32 %r106, %r107, %r108, %r149, %r150;
	// end inline asm
	mov.b64 	%rd113, {%r101, %r106};
	mov.b64 	%fd175, %rd113;
	setp.gt.s32 	%p17, %r100, 30;
	add.f64 	%fd176, %fd455, %fd175;
	selp.f64 	%fd177, %fd455, %fd176, %p17;
	mov.b64 	%rd114, %fd177;
	mov.b64 	{%r112, %r117}, %rd114;
	mov.b32 	%r118, 2;
	// begin inline asm
	shfl.sync.down.b32 %r111, %r112, %r118, %r149, %r150;
	// end inline asm
	// begin inline asm
	shfl.sync.down.b32 %r116, %r117, %r118, %r149, %r150;
	// end inline asm
	mov.b64 	%rd115, {%r111, %r116};
	mov.b64 	%fd178, %rd115;
	setp.gt.s32 	%p18, %r100, 29;
	add.f64 	%fd179, %fd177, %fd178;
	selp.f64 	%fd180, %fd177, %fd179, %p18;
	mov.b64 	%rd116, %fd180;
	mov.b64 	{%r122, %r127}, %rd116;
	mov.b32 	%r128, 4;
	// begin inline asm
	shfl.sync.down.b32 %r121, %r122, %r128, %r149, %r150;
	// end inline asm
	// begin inline asm
	shfl.sync.down.b32 %r126, %r127, %r128, %r149, %r150;
	// end inline asm
	mov.b64 	%rd117, {%r121, %r126};
	mov.b64 	%fd181, %rd117;
	setp.gt.s32 	%p19, %r100, 27;
	add.f64 	%fd182, %fd180, %fd181;
	selp.f64 	%fd183, %fd180, %fd182, %p19;
	mov.b64 	%rd118, %fd183;
	mov.b64 	{%r132, %r137}, %rd118;
	mov.b32 	%r138, 8;
	// begin inline asm
	shfl.sync.down.b32 %r131, %r132, %r138, %r149, %r150;
	// end inline asm
	// begin inline asm
	shfl.sync.down.b32 %r136, %r137, %r138, %r149, %r150;
	// end inline asm
	mov.b64 	%rd119, {%r131, %r136};
	mov.b64 	%fd184, %rd119;
	setp.gt.s32 	%p20, %r100, 23;
	add.f64 	%fd185, %fd183, %fd184;
	selp.f64 	%fd186, %fd183, %fd185, %p20;
	mov.b64 	%rd120, %fd186;
	mov.b64 	{%r142, %r147}, %rd120;
	mov.b32 	%r148, 16;
	// begin inline asm
	shfl.sync.down.b32 %r141, %r142, %r148, %r149, %r150;
	// end inline asm
	// begin inline asm
	shfl.sync.down.b32 %r146, %r147, %r148, %r149, %r150;
	// end inline asm
	mov.b64 	%rd121, {%r141, %r146};
	mov.b64 	%fd187, %rd121;
	setp.gt.s32 	%p21, %r100, 15;
	add.f64 	%fd38, %fd186, %fd187;
	selp.f64 	%fd456, %fd186, %fd38, %p21;
	setp.ne.s32 	%p22, %r100, 0;
	@%p22 bra 	$L__BB9_48;
	shr.u32 	%r151, %r21, 2;
	and.b32  	%r152, %r151, 248;
	mov.u32 	%r153, _ZZN3cub18CUB_300001_SM_10006detail6reduce28DeviceReduceSingleTileKernelINS2_10policy_hubIdjN4cuda3std3__44plusIdEEE10Policy1000EN6thrust24THRUST_300001_SM_1000_NS18transform_iteratorINSD_12zip_functionINS7_10multipliesIdEEEENSD_12zip_iteratorINS7_5tupleIJNSD_6detail15normal_iteratorINSD_10device_ptrIKdEEEESQ_EEEEENSD_11use_defaultEST_EEPdjS9_ddNS7_10__identityEEEvT0_T1_T2_T3_T4_T6_E12temp_storage;
	add.s32 	%r154, %r153, %r152;
	st.shared.f64 	[%r154+24], %fd38;
$L__BB9_48:
	bar.sync 	0;
	setp.ne.s32 	%p23, %r21, 0;
	@%p23 bra 	$L__BB9_50;
	ld.shared.f64 	%fd188, [_ZZN3cub18CUB_300001_SM_10006detail6reduce28DeviceReduceSingleTileKernelINS2_10policy_hubIdjN4cuda3std3__44plusIdEEE10Policy1000EN6thrust24THRUST_300001_SM_1000_NS18transform_iteratorINSD_12zip_functionINS7_10multipliesIdEEEENSD_12zip_iteratorINS7_5tupleIJNSD_6detail15normal_iteratorINSD_10device_ptrIKdEEEESQ_EEEEENSD_11use_defaultEST_EEPdjS9_ddNS7_10__identityEEEvT0_T1_T2_T3_T4_T6_E12temp_storage+32];
	add.f64 	%fd189, %fd456, %fd188;
	ld.shared.f64 	%fd190, [_ZZN3cub18CUB_300001_SM_10006detail6reduce28DeviceReduceSingleTileKernelINS2_10policy_hubIdjN4cuda3std3__44plusIdEEE10Policy1000EN6thrust24THRUST_300001_SM_1000_NS18transform_iteratorINSD_12zip_functionINS7_10multipliesIdEEEENSD_12zip_iteratorINS7_5tupleIJNSD_6detail15normal_iteratorINSD_10device_ptrIKdEEEESQ_EEEEENSD_11use_defaultEST_EEPdjS9_ddNS7_10__identityEEEvT0_T1_T2_T3_T4_T6_E12temp_storage+40];
	add.f64 	%fd191, %fd189, %fd190;
	ld.shared.f64 	%fd192, [_ZZN3cub18CUB_300001_SM_10006detail6reduce28DeviceReduceSingleTileKernelINS2_10policy_hubIdjN4cuda3std3__44plusIdEEE10Policy1000EN6thrust24THRUST_300001_SM_1000_NS18transform_iteratorINSD_12zip_functionINS7_10multipliesIdEEEENSD_12zip_iteratorINS7_5tupleIJNSD_6detail15normal_iteratorINSD_10device_ptrIKdEEEESQ_EEEEENSD_11use_defaultEST_EEPdjS9_ddNS7_10__identityEEEvT0_T1_T2_T3_T4_T6_E12temp_storage+48];
	add.f64 	%fd193, %fd191, %fd192;
	ld.shared.f64 	%fd194, [_ZZN3cub18CUB_300001_SM_10006detail6reduce28DeviceReduceSingleTileKernelINS2_10policy_hubIdjN4cuda3std3__44plusIdEEE10Policy1000EN6thrust24THRUST_300001_SM_1000_NS18transform_iteratorINSD_12zip_functionINS7_10multipliesIdEEEENSD_12zip_iteratorINS7_5tupleIJNSD_6detail15normal_iteratorINSD_10device_ptrIKdEEEESQ_EEEEENSD_11use_defaultEST_EEPdjS9_ddNS7_10__identityEEEvT0_T1_T2_T3_T4_T6_E12temp_storage+56];
	add.f64 	%fd195, %fd193, %fd194;
	ld.shared.f64 	%fd196, [_ZZN3cub18CUB_300001_SM_10006detail6reduce28DeviceReduceSingleTileKernelINS2_10policy_hubIdjN4cuda3std3__44plusIdEEE10Policy1000EN6thrust24THRUST_300001_SM_1000_NS18transform_iteratorINSD_12zip_functionINS7_10multipliesIdEEEENSD_12zip_iteratorINS7_5tupleIJNSD_6detail15normal_iteratorINSD_10device_ptrIKdEEEESQ_EEEEENSD_11use_defaultEST_EEPdjS9_ddNS7_10__identityEEEvT0_T1_T2_T3_T4_T6_E12temp_storage+64];
	add.f64 	%fd197, %fd195, %fd196;
	ld.shared.f64 	%fd198, [_ZZN3cub18CUB_300001_SM_10006detail6reduce28DeviceReduceSingleTileKernelINS2_10policy_hubIdjN4cuda3std3__44plusIdEEE10Policy1000EN6thrust24THRUST_300001_SM_1000_NS18transform_iteratorINSD_12zip_functionINS7_10multipliesIdEEEENSD_12zip_iteratorINS7_5tupleIJNSD_6detail15normal_iteratorINSD_10device_ptrIKdEEEESQ_EEEEENSD_11use_defaultEST_EEPdjS9_ddNS7_10__identityEEEvT0_T1_T2_T3_T4_T6_E12temp_storage+72];
	add.f64 	%fd199, %fd197, %fd198;
	ld.shared.f64 	%fd200, [_ZZN3cub18CUB_300001_SM_10006detail6reduce28DeviceReduceSingleTileKernelINS2_10policy_hubIdjN4cuda3std3__44plusIdEEE10Policy1000EN6thrust24THRUST_300001_SM_1000_NS18transform_iteratorINSD_12zip_functionINS7_10multipliesIdEEEENSD_12zip_iteratorINS7_5tupleIJNSD_6detail15normal_iteratorINSD_10device_ptrIKdEEEESQ_EEEEENSD_11use_defaultEST_EEPdjS9_ddNS7_10__identityEEEvT0_T1_T2_T3_T4_T6_E12temp_storage+80];
	add.f64 	%fd201, %fd199, %fd200;
	ld.shared.f64 	%fd202, [_ZZN3cub18CUB_300001_SM_10006detail6reduce28DeviceReduceSingleTileKernelINS2_10policy_hubIdjN4cuda3std3__44plusIdEEE10Policy1000EN6thrust24THRUST_300001_SM_1000_NS18transform_iteratorINSD_12zip_functionINS7_10multipliesIdEEEENSD_12zip_iteratorINS7_5tupleIJNSD_6detail15normal_iteratorINSD_10device_ptrIKdEEEESQ_EEEEENSD_11use_defaultEST_EEPdjS9_ddNS7_10__identityEEEvT0_T1_T2_T3_T4_T6_E12temp_storage+88];
	add.f64 	%fd203, %fd201, %fd202;
	ld.shared.f64 	%fd204, [_ZZN3cub18CUB_300001_SM_10006detail6reduce28DeviceReduceSingleTileKernelINS2_10policy_hubIdjN4cuda3std3__44plusIdEEE10Policy1000EN6thrust24THRUST_300001_SM_1000_NS18transform_iteratorINSD_12zip_functionINS7_10multipliesIdEEEENSD_12zip_iteratorINS7_5tupleIJNSD_6detail15normal_iteratorINSD_10device_ptrIKdEEEESQ_EEEEENSD_11use_defaultEST_EEPdjS9_ddNS7_10__identityEEEvT0_T1_T2_T3_T4_T6_E12temp_storage+96];
	add.f64 	%fd205, %fd203, %fd204;
	ld.shared.f64 	%fd206, [_ZZN3cub18CUB_300001_SM_10006detail6reduce28DeviceReduceSingleTileKernelINS2_10policy_hubIdjN4cuda3std3__44plusIdEEE10Policy1000EN6thrust24THRUST_300001_SM_1000_NS18transform_iteratorINSD_12zip_functionINS7_10multipliesIdEEEENSD_12zip_iteratorINS7_5tupleIJNSD_6detail15normal_iteratorINSD_10device_ptrIKdEEEESQ_EEEEENSD_11use_defaultEST_EEPdjS9_ddNS7_10__identityEEEvT0_T1_T2_T3_T4_T6_E12temp_storage+104];
	add.f64 	%fd207, %fd205, %fd206;
	ld.shared.f64 	%fd208, [_ZZN3cub18CUB_300001_SM_10006detail6reduce28DeviceReduceSingleTileKernelINS2_10policy_hubIdjN4cuda3std3__44plusIdEEE10Policy1000EN6thrust24THRUST_300001_SM_1000_NS18transform_iteratorINSD_12zip_functionINS7_10multipliesIdEEEENSD_12zip_iteratorINS7_5tupleIJNSD_6detail15normal_iteratorINSD_10device_ptrIKdEEEESQ_EEEEENSD_11use_defaultEST_EEPdjS9_ddNS7_10__identityEEEvT0_T1_T2_T3_T4_T6_E12temp_storage+112];
	add.f64 	%fd209, %fd207, %fd208;
	ld.shared.f64 	%fd210, [_ZZN3cub18CUB_300001_SM_10006detail6reduce28DeviceReduceSingleTileKernelINS2_10policy_hubIdjN4cuda3std3__44plusIdEEE10Policy1000EN6thrust24THRUST_300001_SM_1000_NS18transform_iteratorINSD_12zip_functionINS7_10multipliesIdEEEENSD_12zip_iteratorINS7_5tupleIJNSD_6detail15normal_iteratorINSD_10device_ptrIKdEEEESQ_EEEEENSD_11use_defaultEST_EEPdjS9_ddNS7_10__identityEEEvT0_T1_T2_T3_T4_T6_E12temp_storage+120];
	add.f64 	%fd211, %fd209, %fd210;
	ld.shared.f64 	%fd212, [_ZZN3cub18CUB_300001_SM_10006detail6reduce28DeviceReduceSingleTileKernelINS2_10policy_hubIdjN4cuda3std3__44plusIdEEE10Policy1000EN6thrust24THRUST_300001_SM_1000_NS18transform_iteratorINSD_12zip_functionINS7_10multipliesIdEEEENSD_12zip_iteratorINS7_5tupleIJNSD_6detail15normal_iteratorINSD_10device_ptrIKdEEEESQ_EEEEENSD_11use_defaultEST_EEPdjS9_ddNS7_10__identityEEEvT0_T1_T2_T3_T4_T6_E12temp_storage+128];
	add.f64 	%fd213, %fd211, %fd212;
	ld.shared.f64 	%fd214, [_ZZN3cub18CUB_300001_SM_10006detail6reduce28DeviceReduceSingleTileKernelINS2_10policy_hubIdjN4cuda3std3__44plusIdEEE10Policy1000EN6thrust24THRUST_300001_SM_1000_NS18transform_iteratorINSD_12zip_functionINS7_10multipliesIdEEEENSD_12zip_iteratorINS7_5tupleIJNSD_6detail15normal_iteratorINSD_10device_ptrIKdEEEESQ_EEEEENSD_11use_defaultEST_EEPdjS9_ddNS7_10__identityEEEvT0_T1_T2_T3_T4_T6_E12temp_storage+136];
	add.f64 	%fd215, %fd213, %fd214;
	ld.shared.f64 	%fd216, [_ZZN3cub18CUB_300001_SM_10006detail6reduce28DeviceReduceSingleTileKernelINS2_10policy_hubIdjN4cuda3std3__44plusIdEEE10Policy1000EN6thrust24THRUST_300001_SM_1000_NS18transform_iteratorINSD_12zip_functionINS7_10multipliesIdEEEENSD_12zip_iteratorINS7_5tupleIJNSD_6detail15normal_iteratorINSD_10device_ptrIKdEEEESQ_EEEEENSD_11use_defaultEST_EEPdjS9_ddNS7_10__identityEEEvT0_T1_T2_T3_T4_T6_E12temp_storage+144];
	add.f64 	%fd217, %fd215, %fd216;
	ld.shared.f64 	%fd218, [_ZZN3cub18CUB_300001_SM_10006detail6reduce28DeviceReduceSingleTileKernelINS2_10policy_hubIdjN4cuda3std3__44plusIdEEE10Policy1000EN6thrust24THRUST_300001_SM_1000_NS18transform_iteratorINSD_12zip_functionINS7_10multipliesIdEEEENSD_12zip_iteratorINS7_5tupleIJNSD_6detail15normal_iteratorINSD_10device_ptrIKdEEEESQ_EEEEENSD_11use_defaultEST_EEPdjS9_ddNS7_10__identityEEEvT0_T1_T2_T3_T4_T6_E12temp_storage+152];
	add.f64 	%fd219, %fd217, %fd218;
	ld.shared.f64 	%fd220, [_ZZN3cub18CUB_300001_SM_10006detail6reduce28DeviceReduceSingleTileKernelINS2_10policy_hubIdjN4cuda3std3__44plusIdEEE10Policy1000EN6thrust24THRUST_300001_SM_1000_NS18transform_iteratorINSD_12zip_functionINS7_10multipliesIdEEEENSD_12zip_iteratorINS7_5tupleIJNSD_6detail15normal_iteratorINSD_10device_ptrIKdEEEESQ_EEEEENSD_11use_defaultEST_EEPdjS9_ddNS7_10__identityEEEvT0_T1_T2_T3_T4_T6_E12temp_storage+160];
	add.f64 	%fd221, %fd219, %fd220;
	ld.shared.f64 	%fd222, [_ZZN3cub18CUB_300001_SM_10006detail6reduce28DeviceReduceSingleTileKernelINS2_10policy_hubIdjN4cuda3std3__44plusIdEEE10Policy1000EN6thrust24THRUST_300001_SM_1000_NS18transform_iteratorINSD_12zip_functionINS7_10multipliesIdEEEENSD_12zip_iteratorINS7_5tupleIJNSD_6detail15normal_iteratorINSD_10device_ptrIKdEEEESQ_EEEEENSD_11use_defaultEST_EEPdjS9_ddNS7_10__identityEEEvT0_T1_T2_T3_T4_T6_E12temp_storage+168];
	add.f64 	%fd223, %fd221, %fd222;
	ld.shared.f64 	%fd224, [_ZZN3cub18CUB_300001_SM_10006detail6reduce28DeviceReduceSingleTileKernelINS2_10policy_hubIdjN4cuda3std3__44plusIdEEE10Policy1000EN6thrust24THRUST_300001_SM_1000_NS18transform_iteratorINSD_12zip_functionINS7_10multipliesIdEEEENSD_12zip_iteratorINS7_5tupleIJNSD_6detail15normal_iteratorINSD_10device_ptrIKdEEEESQ_EEEEENSD_11use_defaultEST_EEPdjS9_ddNS7_10__identityEEEvT0_T1_T2_T3_T4_T6_E12temp_storage+176];
	add.f64 	%fd456, %fd223, %fd224;
$L__BB9_50:
	mov.u32 	%r278, %tid.x;
	setp.ne.s32 	%p69, %r278, 0;
	@%p69 bra 	$L__BB9_52;
	add.f64 	%fd434, %fd42, %fd456;
	st.global.f64 	[%rd1], %fd434;
$L__BB9_52:
	ret;

}
	// .globl	_ZN3cub18CUB_300001_SM_10006detail6reduce18DeviceReduceKernelINS2_10policy_hubIdjN4cuda3std3__44plusIdEEE10Policy1000EN6thrust24THRUST_300001_SM_1000_NS18transform_iteratorINSD_12zip_functionINS7_10multipliesIdEEEENSD_12zip_iteratorINS7_5tupleIJNSD_6detail15normal_iteratorINSD_10device_ptrIKdEEEESQ_EEEEENSD_11use_defaultEST_EEjS9_dNS7_10__identityEEEvT0_PT3_T1_NS0_13GridEvenShareISZ_EET2_T4_
.visible .entry _ZN3cub18CUB_300001_SM_10006detail6reduce18DeviceReduceKernelINS2_10policy_hubIdjN4cuda3std3__44plusIdEEE10Policy1000EN6thrust24THRUST_300001_SM_1000_NS18transform_iteratorINSD_12zip_functionINS7_10multipliesIdEEEENSD_12zip_iteratorINS7_5tupleIJNSD_6detail15normal_iteratorINSD_10device_ptrIKdEEEESQ_EEEEENSD_11use_defaultEST_EEjS9_dNS7_10__identityEEEvT0_PT3_T1_NS0_13GridEvenShareISZ_EET2_T4_(
	.param .align 8 .b8 _ZN3cub18CUB_300001_SM_10006detail6reduce18DeviceReduceKernelINS2_10policy_hubIdjN4cuda3std3__44plusIdEEE10Policy1000EN6thrust24THRUST_300001_SM_1000_NS18transform_iteratorINSD_12zip_functionINS7_10multipliesIdEEEENSD_12zip_iteratorINS7_5tupleIJNSD_6detail15normal_iteratorINSD_10device_ptrIKdEEEESQ_EEEEENSD_11use_defaultEST_EEjS9_dNS7_10__identityEEEvT0_PT3_T1_NS0_13GridEvenShareISZ_EET2_T4__param_0[24],
	.param .u64 .ptr .align 1 _ZN3cub18CUB_300001_SM_10006detail6reduce18DeviceReduceKernelINS2_10policy_hubIdjN4cuda3std3__44plusIdEEE10Policy1000EN6thrust24THRUST_300001_SM_1000_NS18transform_iteratorINSD_12zip_functionINS7_10multipliesIdEEEENSD_12zip_iteratorINS7_5tupleIJNSD_6detail15normal_iteratorINSD_10device_ptrIKdEEEESQ_EEEEENSD_11use_defaultEST_EEjS9_dNS7_10__identityEEEvT0_PT3_T1_NS0_13GridEvenShareISZ_EET2_T4__param_1,
	.param .u32 _ZN3cub18CUB_300001_SM_10006detail6reduce18DeviceReduceKernelINS2_10policy_hubIdjN4cuda3std3__44plusIdEEE10Policy1000EN6thrust24THRUST_300001_SM_1000_NS18transform_iteratorINSD_12zip_functionINS7_10multipliesIdEEEENSD_12zip_iteratorINS7_5tupleIJNSD_6detail15normal_iteratorINSD_10device_ptrIKdEEEESQ_EEEEENSD_11use_defaultEST_EEjS9_dNS7_10__identityEEEvT0_PT3_T1_NS0_13GridEvenShareISZ_EET2_T4__param_2,
	.param .align 4 .b8 _ZN3cub18CUB_300001_SM_10006detail6reduce18DeviceReduceKernelINS2_10policy_hubIdjN4cuda3std3__44plusIdEEE10Policy1000EN6thrust24THRUST_300001_SM_1000_NS18transform_iteratorINSD_12zip_functionINS7_10multipliesIdEEEENSD_12zip_iteratorINS7_5tupleIJNSD_6detail15normal_iteratorINSD_10device_ptrIKdEEEESQ_EEEEENSD_11use_defaultEST_EEjS9_dNS7_10__identityEEEvT0_PT3_T1_NS0_13GridEvenShareISZ_EET2_T4__param_3[40],
	.param .align 1 .b8 _ZN3cub18CUB_300001_SM_10006detail6reduce18DeviceReduceKernelINS2_10policy_hubIdjN4cuda3std3__44plusIdEEE10Policy1000EN6thrust24THRUST_300001_SM_1000_NS18transform_iteratorINSD_12zip_functionINS7_10multipliesIdEEEENSD_12zip_iteratorINS7_5tupleIJNSD_6detail15normal_iteratorINSD_10device_ptrIKdEEEESQ_EEEEENSD_11use_defaultEST_EEjS9_dNS7_10__identityEEEvT0_PT3_T1_NS0_13GridEvenShareISZ_EET2_T4__param_4[1],
	.param .align 1 .b8 _ZN3cub18CUB_300001_SM_10006detail6reduce18DeviceReduceKernelINS2_10policy_hubIdjN4cuda3std3__44plusIdEEE10Policy1000EN6thrust24THRUST_300001_SM_1000_NS18transform_iteratorINSD_12zip_functionINS7_10multipliesIdEEEENSD_12zip_iteratorINS7_5tupleIJNSD_6detail15normal_iteratorINSD_10device_ptrIKdEEEESQ_EEEEENSD_11use_defaultEST_EEjS9_dNS7_10__identityEEEvT0_PT3_T1_NS0_13GridEvenShareISZ_EET2_T4__param_5[1]
)
.maxntid 640
{
	.reg .pred 	%p<69>;
	.reg .b16 	%rs<12>;
	.reg .b32 	%r<379>;
	.reg .b64 	%rd<229>;
	.reg .b64 	%fd<453>;
	// demoted variable
	.shared .align 8 .b8 _ZZN3cub18CUB_300001_SM_10006detail6reduce18DeviceReduceKernelINS2_10policy_hubIdjN4cuda3std3__44plusIdEEE10Policy1000EN6thrust24THRUST_300001_SM_1000_NS18transform_iteratorINSD_12zip_functionINS7_10multipliesIdEEEENSD_12zip_iteratorINS7_5tupleIJNSD_6detail15normal_iteratorINSD_10device_ptrIKdEEEESQ_EEEEENSD_11use_defaultEST_EEjS9_dNS7_10__identityEEEvT0_PT3_T1_NS0_13GridEvenShareISZ_EET2_T4_E12temp_storage[192];
	ld.param.u32 	%r79, [_ZN3cub18CUB_300001_SM_10006detail6reduce18DeviceReduceKernelINS2_10policy_hubIdjN4cuda3std3__44plusIdEEE10Policy1000EN6thrust24THRUST_300001_SM_1000_NS18transform_iteratorINSD_12zip_functionINS7_10multipliesIdEEEENSD_12zip_iteratorINS7_5tupleIJNSD_6detail15normal_iteratorINSD_10device_ptrIKdEEEESQ_EEEEENSD_11use_defaultEST_EEjS9_dNS7_10__identityEEEvT0_PT3_T1_NS0_13GridEvenShareISZ_EET2_T4__param_3+24];
	ld.param.u32 	%r78, [_ZN3cub18CUB_300001_SM_10006detail6reduce18DeviceReduceKernelINS2_10policy_hubIdjN4cuda3std3__44plusIdEEE10Policy1000EN6thrust24THRUST_300001_SM_1000_NS18transform_iteratorINSD_12zip_functionINS7_10multipliesIdEEEENSD_12zip_iteratorINS7_5tupleIJNSD_6detail15normal_iteratorINSD_10device_ptrIKdEEEESQ_EEEEENSD_11use_defaultEST_EEjS9_dNS7_10__identityEEEvT0_PT3_T1_NS0_13GridEvenShareISZ_EET2_T4__param_3+20];
	ld.param.u64 	%rd6, [_ZN3cub18CUB_300001_SM_10006detail6reduce18DeviceReduceKernelINS2_10policy_hubIdjN4cuda3std3__44plusIdEEE10Policy1000EN6thrust24THRUST_300001_SM_1000_NS18transform_iteratorINSD_12zip_functionINS7_10multipliesIdEEEENSD_12zip_iteratorINS7_5tupleIJNSD_6detail15normal_iteratorINSD_10device_ptrIKdEEEESQ_EEEEENSD_11use_defaultEST_EEjS9_dNS7_10__identityEEEvT0_PT3_T1_NS0_13GridEvenShareISZ_EET2_T4__param_0+8];
	ld.param.u64 	%rd5, [_ZN3cub18CUB_300001_SM_10006detail6reduce18DeviceReduceKernelINS2_10policy_hubIdjN4cuda3std3__44plusIdEEE10Policy1000EN6thrust24THRUST_300001_SM_1000_NS18transform_iteratorINSD_12zip_functionINS7_10multipliesIdEEEENSD_12zip_iteratorINS7_5tupleIJNSD_6detail15normal_iteratorINSD_10device_ptrIKdEEEESQ_EEEEENSD_11use_defaultEST_EEjS9_dNS7_10__identityEEEvT0_PT3_T1_NS0_13GridEvenShareISZ_EET2_T4__param_0];
	cvta.to.global.u64 	%rd1, %rd5;
	cvta.to.global.u64 	%rd2, %rd6;
	mov.u32 	%r3, %ctaid.x;
	mul.lo.s32 	%r370, %r3, 5120;
	sub.s32 	%r5, %r78, %r370;
	setp.gt.u32 	%p1, %r5, 5119;
	@%p1 bra 	$L__BB10_26;
	mov.u32 	%r6, %tid.x;
	setp.ge.u32 	%p23, %r6, %r5;
	mov.f64 	%fd441, 0d0000000000000000;
	mov.u32 	%r361, %r6;
	@%p23 bra 	$L__BB10_3;
	add.s32 	%r204, %r370, %r6;
	mul.wide.u32 	%rd115, %r204, 8;
	add.s64 	%rd116, %rd1, %rd115;
	add.s64 	%rd117, %rd2, %rd115;
	ld.global.f64 	%fd224, [%rd116];
	ld.global.f64 	%fd225, [%rd117];
	mul.f64 	%fd441, %fd224, %fd225;
	add.s32 	%r361, %r6, 640;
$L__BB10_3:
	setp.ge.u32 	%p24, %r361, %r5;
	@%p24 bra 	$L__BB10_17;
	not.b32 	%r205, %r361;
	add.s32 	%r206, %r78, %r205;
	sub.s32 	%r207, %r206, %r370;
	mul.hi.u32 	%r208, %r207, -858993459;
	shr.u32 	%r209, %r208, 9;
	add.s32 	%r9, %r209, 1;
	and.b32  	%r10, %r9, 15;
	setp.lt.u32 	%p25, %r207, 9600;
	@%p25 bra 	$L__BB10_8;
	add.s32 	%r360, %r361, 5120;
	add.s32 	%r359, %r361, %r370;
	and.b32  	%r210, %r9, 16777200;
	neg.s32 	%r358, %r210;
$L__BB10_6:
	.pragma "nounroll";
	mul.wide.u32 	%rd118, %r359, 8;
	add.s64 	%rd119, %rd1, %rd118;
	add.s64 	%rd120, %rd2, %rd118;
	ld.global.f64 	%fd227, [%rd119];
	ld.global.f64 	%fd228, [%rd120];
	fma.rn.f64 	%fd229, %fd227, %fd228, %fd441;
	add.s32 	%r211, %r359, 640;
	mul.wide.u32 	%rd121, %r211, 8;
	add.s64 	%rd122, %rd1, %rd121;
	add.s64 	%rd123, %rd2, %rd121;
	ld.global.f64 	%fd230, [%rd122];
	ld.global.f64 	%fd231, [%rd123];
	fma.rn.f64 	%fd232, %fd230, %fd231, %fd229;
	add.s32 	%r212, %r359, 1280;
	mul.wide.u32 	%rd124, %r212, 8;
	add.s64 	%rd125, %rd1, %rd124;
	add.s64 	%rd126, %rd2, %rd124;
	ld.global.f64 	%fd233, [%rd125];
	ld.global.f64 	%fd234, [%rd126];
	fma.rn.f64 	%fd235, %fd233, %fd234, %fd232;
	add.s32 	%r213, %r359, 1920;
	mul.wide.u32 	%rd127, %r213, 8;
	add.s64 	%rd128, %rd1, %rd127;
	add.s64 	%rd129, %rd2, %rd127;
	ld.global.f64 	%fd236, [%rd128];
	ld.global.f64 	%fd237, [%rd129];
	fma.rn.f64 	%fd238, %fd236, %fd237, %fd235;
	add.s32 	%r214, %r359, 2560;
	mul.wide.u32 	%rd130, %r214, 8;
	add.s64 	%rd131, %rd1, %rd130;
	add.s64 	%rd132, %rd2, %rd130;
	ld.global.f64 	%fd239, [%rd131];
	ld.global.f64 	%fd240, [%rd132];
	fma.rn.f64 	%fd241, %fd239, %fd240, %fd238;
	add.s32 	%r215, %r359, 3200;
	mul.wide.u32 	%rd133, %r215, 8;
	add.s64 	%rd134, %rd1, %rd133;
	add.s64 	%rd135, %rd2, %rd133;
	ld.global.f64 	%fd242, [%rd134];
	ld.global.f64 	%fd243, [%rd135];
	fma.rn.f64 	%fd244, %fd242, %fd243, %fd241;
	add.s32 	%r216, %r359, 3840;
	mul.wide.u32 	%rd136, %r216, 8;
	add.s64 	%rd137, %rd1, %rd136;
	add.s64 	%rd138, %rd2, %rd136;
	ld.global.f64 	%fd245, [%rd137];
	ld.global.f64 	%fd246, [%rd138];
	fma.rn.f64 	%fd247, %fd245, %fd246, %fd244;
	add.s32 	%r217, %r359, 4480;
	mul.wide.u32 	%rd139, %r217, 8;
	add.s64 	%rd140, %rd1, %rd139;
	add.s64 	%rd141, %rd2, %rd139;
	ld.global.f64 	%fd248, [%rd140];
	ld.global.f64 	%fd249, [%rd141];
	fma.rn.f64 	%fd250, %fd248, %fd249, %fd247;
	add.s32 	%r218, %r359, 5120;
	mul.wide.u32 	%rd142, %r218, 8;
	add.s64 	%rd143, %rd1, %rd142;
	add.s64 	%rd144, %rd2, %rd142;
	ld.global.f64 	%fd251, [%rd143];
	ld.global.f64 	%fd252, [%rd144];
	fma.rn.f64 	%fd253, %fd251, %fd252, %fd250;
	add.s32 	%r219, %r359, 5760;
	mul.wide.u32 	%rd145, %r219, 8;
	add.s64 	%rd146, %rd1, %rd145;
	add.s64 	%rd147, %rd2, %rd145;
	ld.global.f64 	%fd254, [%rd146];
	ld.global.f64 	%fd255, [%rd147];
	fma.rn.f64 	%fd256, %fd254, %fd255, %fd253;
	add.s32 	%r220, %r359, 6400;
	mul.wide.u32 	%rd148, %r220, 8;
	add.s64 	%rd149, %rd1, %rd148;
	add.s64 	%rd150, %rd2, %rd148;
	ld.global.f64 	%fd257, [%rd149];
	ld.global.f64 	%fd258, [%rd150];
	fma.rn.f64 	%fd259, %fd257, %fd258, %fd256;
	add.s32 	%r221, %r359, 7040;
	mul.wide.u32 	%rd151, %r221, 8;
	add.s64 	%rd152, %rd1, %rd151;
	add.s64 	%rd153, %rd2, %rd151;
	ld.global.f64 	%fd260, [%rd152];
	ld.global.f64 	%fd261, [%rd153];
	fma.rn.f64 	%fd262, %fd260, %fd261, %fd259;
	add.s32 	%r222, %r359, 7680;
	mul.wide.u32 	%rd154, %r222, 8;
	add.s64 	%rd155, %rd1, %rd154;
	add.s64 	%rd156, %rd2, %rd154;
	ld.global.f64 	%fd263, [%rd155];
	ld.global.f64 	%fd264, [%rd156];
	fma.rn.f64 	%fd265, %fd263, %fd264, %fd262;
	add.s32 	%r223, %r359, 8320;
	mul.wide.u32 	%rd157, %r223, 8;
	add.s64 	%rd158, %rd1, %rd157;
	add.s64 	%rd159, %rd2, %rd157;
	ld.global.f64 	%fd266, [%rd158];
	ld.global.f64 	%fd267, [%rd159];
	fma.rn.f64 	%fd268, %fd266, %fd267, %fd265;
	add.s32 	%r224, %r359, 8960;
	mul.wide.u32 	%rd160, %r224, 8;
	add.s64 	%rd161, %rd1, %rd160;
	add.s64 	%rd162, %rd2, %rd160;
	ld.global.f64 	%fd269, [%rd161];
	ld.global.f64 	%fd270, [%rd162];
	fma.rn.f64 	%fd271, %fd269, %fd270, %fd268;
	add.s32 	%r225, %r359, 9600;
	mul.wide.u32 	%rd163, %r225, 8;
	add.s64 	%rd164, %rd1, %rd163;
	add.s64 	%rd165, %rd2, %rd163;
	ld.global.f64 	%fd272, [%rd164];
	ld.global.f64 	%fd273, [%rd165];
	fma.rn.f64 	%fd441, %fd272, %fd273, %fd271;
	add.s32 	%r360, %r360, 10240;
	add.s32 	%r359, %r359, 10240;
	add.s32 	%r358, %r358, 16;
	setp.ne.s32 	%p26, %r358, 0;
	@%p26 bra 	$L__BB10_6;
	add.s32 	%r361, %r360, -5120;
$L__BB10_8:
	setp.eq.s32 	%p27, %r10, 0;
	@%p27 bra 	$L__BB10_17;
	and.b32  	%r22, %r9, 7;
	setp.lt.u32 	%p28, %r10, 8;
	@%p28 bra 	$L__BB10_11;
	add.s32 	%r226, %r361, %r370;
	mul.wide.u32 	%rd166, %r226, 8;
	add.s64 	%rd167, %rd1, %rd166;
	add.s64 	%rd168, %rd2, %rd166;
	ld.global.f64 	%fd275, [%rd167];
	ld.global.f64 	%fd276, [%rd168];
	fma.rn.f64 	%fd277, %fd275, %fd276, %fd441;
	add.s32 	%r227, %r226, 640;
	mul.wide.u32 	%rd169, %r227, 8;
	add.s64 	%rd170, %rd1, %rd169;
	add.s64 	%rd171, %rd2, %rd169;
	ld.global.f64 	%fd278, [%rd170];
	ld.global.f64 	%fd279, [%rd171];
	fma.rn.f64 	%fd280, %fd278, %fd279, %fd277;
	add.s32 	%r228, %r226, 1280;
	mul.wide.u32 	%rd172, %r228, 8;
	add.s64 	%rd173, %rd1, %rd172;
	add.s64 	%rd174, %rd2, %rd172;
	ld.global.f64 	%fd281, [%rd173];
	ld.global.f64 	%fd282, [%rd174];
	fma.rn.f64 	%fd283, %fd281, %fd282, %fd280;
	add.s32 	%r229, %r226, 1920;
	mul.wide.u32 	%rd175, %r229, 8;
	add.s64 	%rd176, %rd1, %rd175;
	add.s64 	%rd177, %rd2, %rd175;
	ld.global.f64 	%fd284, [%rd176];
	ld.global.f64 	%fd285, [%rd177];
	fma.rn.f64 	%fd286, %fd284, %fd285, %fd283;
	add.s32 	%r230, %r226, 2560;
	mul.wide.u32 	%rd178, %r230, 8;
	add.s64 	%rd179, %rd1, %rd178;
	add.s64 	%rd180, %rd2, %rd178;
	ld.global.f64 	%fd287, [%rd179];
	ld.global.f64 	%fd288, [%rd180];
	fma.rn.f64 	%fd289, %fd287, %fd288, %fd286;
	add.s32 	%r231, %r226, 3200;
	mul.wide.u32 	%rd181, %r231, 8;
	add.s64 	%rd182, %rd1, %rd181;
	add.s64 	%rd183, %rd2, %rd181;
	ld.global.f64 	%fd290, [%rd182];
	ld.global.f64 	%fd291, [%rd183];
	fma.rn.f64 	%fd292, %fd290, %fd291, %fd289;
	add.s32 	%r232, %r226, 3840;
	mul.wide.u32 	%rd184, %r232, 8;
	add.s64 	%rd185, %rd1, %rd184;
	add.s64 	%rd186, %rd2, %rd184;
	ld.global.f64 	%fd293, [%rd185];
	ld.global.f64 	%fd294, [%rd186];
	fma.rn.f64 	%fd295, %fd293, %fd294, %fd292;
	add.s32 	%r233, %r226, 4480;
	mul.wide.u32 	%rd187, %r233, 8;
	add.s64 	%rd188, %rd1, %rd187;
	add.s64 	%rd189, %rd2, %rd187;
	ld.global.f64 	%fd296, [%rd188];
	ld.global.f64 	%fd297, [%rd189];
	fma.rn.f64 	%fd441, %fd296, %fd297, %fd295;
	add.s32 	%r361, %r361, 5120;
$L__BB10_11:
	setp.eq.s32 	%p29, %r22, 0;
	@%p29 bra 	$L__BB10_17;
	and.b32  	%r25, %r9, 3;
	setp.lt.u32 	%p30, %r22, 4;
	@%p30 bra 	$L__BB10_14;
	add.s32 	%r234, %r361, %r370;
	mul.wide.u32 	%rd190, %r234, 8;
	add.s64 	%rd191, %rd1, %rd190;
	add.s64 	%rd192, %rd2, %rd190;
	ld.global.f64 	%fd299, [%rd191];
	ld.global.f64 	%fd300, [%rd192];
	fma.rn.f64 	%fd301, %fd299, %fd300, %fd441;
	add.s32 	%r235, %r234, 640;
	mul.wide.u32 	%rd193, %r235, 8;
	add.s64 	%rd194, %rd1, %rd193;
	add.s64 	%rd195, %rd2, %rd193;
	ld.global.f64 	%fd302, [%rd194];
	ld.global.f64 	%fd303, [%rd195];
	fma.rn.f64 	%fd304, %fd302, %fd303, %fd301;
	add.s32 	%r236, %r234, 1280;
	mul.wide.u32 	%rd196, %r236, 8;
	add.s64 	%rd197, %rd1, %rd196;
	add.s64 	%rd198, %rd2, %rd196;
	ld.global.f64 	%fd305, [%rd197];
	ld.global.f64 	%fd306, [%rd198];
	fma.rn.f64 	%fd307, %fd305, %fd306, %fd304;
	add.s32 	%r237, %r234, 1920;
	mul.wide.u32 	%rd199, %r237, 8;
	add.s64 	%rd200, %rd1, %rd199;
	add.s64 	%rd201, %rd2, %rd199;
	ld.global.f64 	%fd308, [%rd200];
	ld.global.f64 	%fd309, [%rd201];
	fma.rn.f64 	%fd441, %fd308, %fd309, %fd307;
	add.s32 	%r361, %r361, 2560;
$L__BB10_14:
	setp.eq.s32 	%p31, %r25, 0;
	@%p31 bra 	$L__BB10_17;
	add.s32 	%r365, %r361, %r370;
	neg.s32 	%r364, %r25;
$L__BB10_16:
	.pragma "nounroll";
	mul.wide.u32 	%rd202, %r365, 8;
	add.s64 	%rd203, %rd1, %rd202;
	add.s64 	%rd204, %rd2, %rd202;
	ld.global.f64 	%fd310, [%rd203];
	ld.global.f64 	%fd311, [%rd204];
	fma.rn.f64 	%fd441, %fd310, %fd311, %fd441;
	add.s32 	%r365, %r365, 640;
	add.s32 	%r364, %r364, 1;
	setp.ne.s32 	%p32, %r364, 0;
	@%p32 bra 	$L__BB10_16;
$L__BB10_17:
	setp.lt.u32 	%p33, %r5, 640;
	@%p33 bra 	$L__BB10_22;
	// begin inline asm
	mov.u32 %r301, %laneid;
	// end inline asm
	mov.b64 	%rd215, %fd441;
	mov.b64 	{%r303, %r308}, %rd215;
	mov.b32 	%r309, 1;
	mov.b32 	%r350, 31;
	mov.b32 	%r351, -1;
	// begin inline asm
	shfl.sync.down.b32 %r302, %r303, %r309, %r350, %r351;
	// end inline asm
	// begin inline asm
	shfl.sync.down.b32 %r307, %r308, %r309, %r350, %r351;
	// end inline asm
	mov.b64 	%rd216, {%r302, %r307};
	mov.b64 	%fd382, %rd216;
	setp.gt.s32 	%p61, %r301, 30;
	add.f64 	%fd383, %fd441, %fd382;
	selp.f64 	%fd384, %fd441, %fd383, %p61;
	mov.b64 	%rd217, %fd384;
	mov.b64 	{%r313, %r318}, %rd217;
	mov.b32 	%r319, 2;
	// begin inline asm
	shfl.sync.down.b32 %r312, %r313, %r319, %r350, %r351;
	// end inline asm
	// begin inline asm
	shfl.sync.down.b32 %r317, %r318, %r319, %r350, %r351;
	// end inline asm
	mov.b64 	%rd218, {%r312, %r317};
	mov.b64 	%fd385, %rd218;
	setp.gt.s32 	%p62, %r301, 29;
	add.f64 	%fd386, %fd384, %fd385;
	selp.f64 	%fd387, %fd384, %fd386, %p62;
	mov.b64 	%rd219, %fd387;
	mov.b64 	{%r323, %r328}, %rd219;
	mov.b32 	%r329, 4;
	// begin inline asm
	shfl.sync.down.b32 %r322, %r323, %r329, %r350, %r351;
	// end inline asm
	// begin inline asm
	shfl.sync.down.b32 %r327, %r328, %r329, %r350, %r351;
	// end inline asm
	mov.b64 	%rd220, {%r322, %r327};
	mov.b64 	%fd388, %rd220;
	setp.gt.s32 	%p63, %r301, 27;
	add.f64 	%fd389, %fd387, %fd388;
	selp.f64 	%fd390, %fd387, %fd389, %p63;
	mov.b64 	%rd221, %fd390;
	mov.b64 	{%r333, %r338}, %rd221;
	mov.b32 	%r339, 8;
	// begin inline asm
	shfl.sync.down.b32 %r332, %r333, %r339, %r350, %r351;
	// end inline asm
	// begin inline asm
	shfl.sync.down.b32 %r337, %r338, %r339, %r350, %r351;
	// end inline asm
	mov.b64 	%rd222, {%r332, %r337};
	mov.b64 	%fd391, %rd222;
	setp.gt.s32 	%p64, %r301, 23;
	add.f64 	%fd392, %fd390, %fd391;
	selp.f64 	%fd393, %fd390, %fd392, %p64;
	mov.b64 	%rd223, %fd393;
	mov.b64 	{%r343, %r348}, %rd223;
	mov.b32 	%r349, 16;
	// begin inline asm
	shfl.sync.down.b32 %r342, %r343, %r349, %r350, %r351;
	// end inline asm
	// begin inline asm
	shfl.sync.down.b32 %r347, %r348, %r349, %r350, %r351;
	// end inline asm
	mov.b64 	%rd224, {%r342, %r347};
	mov.b64 	%fd394, %rd224;
	setp.gt.s32 	%p65, %r301, 15;
	add.f64 	%fd16, %fd393, %fd394;
	selp.f64 	%fd452, %fd393, %fd16, %p65;
	setp.ne.s32 	%p66, %r301, 0;
	@%p66 bra 	$L__BB10_20;
	shr.u32 	%r352, %r6, 2;
	and.b32  	%r353, %r352, 248;
	mov.u32 	%r354, _ZZN3cub18CUB_300001_SM_10006detail6reduce18DeviceReduceKernelINS2_10policy_hubIdjN4cuda3std3__44plusIdEEE10Policy1000EN6thrust24THRUST_300001_SM_1000_NS18transform_iteratorINSD_12zip_functionINS7_10multipliesIdEEEENSD_12zip_iteratorINS7_5tupleIJNSD_6detail15normal_iteratorINSD_10device_ptrIKdEEEESQ_EEEEENSD_11use_defaultEST_EEjS9_dNS7_10__identityEEEvT0_PT3_T1_NS0_13GridEvenShareISZ_EET2_T4_E12temp_storage;
	add.s32 	%r355, %r354, %r353;
	st.shared.f64 	[%r355+24], %fd16;
$L__BB10_20:
	bar.sync 	0;
	setp.ne.s32 	%p67, %r6, 0;
	@%p67 bra 	$L__BB10_48;
	ld.shared.f64 	%fd395, [_ZZN3cub18CUB_300001_SM_10006detail6reduce18DeviceReduceKernelINS2_10policy_hubIdjN4cuda3std3__44plusIdEEE10Policy1000EN6thrust24THRUST_300001_SM_1000_NS18transform_iteratorINSD_12zip_functionINS7_10multipliesIdEEEENSD_12zip_iteratorINS7_5tupleIJNSD_6detail15normal_iteratorINSD_10device_ptrIKdEEEESQ_EEEEENSD_11use_defaultEST_EEjS9_dNS7_10__identityEEEvT0_PT3_T1_NS0_13GridEvenShareISZ_EET2_T4_E12temp_storage+32];
	add.f64 	%fd396, %fd452, %fd395;
	ld.shared.f64 	%fd397, [_ZZN3cub18CUB_300001_SM_10006detail6reduce18DeviceReduceKernelINS2_10policy_hubIdjN4cuda3std3__44plusIdEEE10Policy1000EN6thrust24THRUST_300001_SM_1000_NS18transform_iteratorINSD_12zip_functionINS7_10multipliesIdEEEENSD_12zip_iteratorINS7_5tupleIJNSD_6detail15normal_iteratorINSD_10device_ptrIKdEEEESQ_EEEEENSD_11use_defaultEST_EEjS9_dNS7_10__identityEEEvT0_PT3_T1_NS0_13GridEvenShareISZ_EET2_T4_E12temp_storage+40];
	add.f64 	%fd398, %fd396, %fd397;
	ld.shared.f64 	%fd399, [_ZZN3cub18CUB_300001_SM_10006detail6reduce18DeviceReduceKernelINS2_10policy_hubIdjN4cuda3std3__44plusIdEEE10Policy1000EN6thrust24THRUST_300001_SM_1000_NS18transform_iteratorINSD_12zip_functionINS7_10multipliesIdEEEENSD_12zip_iteratorINS7_5tupleIJNSD_6detail15normal_iteratorINSD_10device_ptrIKdEEEESQ_EEEEENSD_11use_defaultEST_EEjS9_dNS7_10__identityEEEvT0_PT3_T1_NS0_13GridEvenShareISZ_EET2_T4_E12temp_storage+48];
	add.f64 	%fd400, %fd398, %fd399;
	ld.shared.f64 	%fd401, [_ZZN3cub18CUB_300001_SM_10006detail6reduce18DeviceReduceKernelINS2_10policy_hubIdjN4cuda3std3__44plusIdEEE10Policy1000EN6thrust24THRUST_300001_SM_1000_NS18transform_iteratorINSD_12zip_functionINS7_10multipliesIdEEEENSD_12zip_iteratorINS7_5tupleIJNSD_6detail15normal_iteratorINSD_10device_ptrIKdEEEESQ_EEEEENSD_11use_defaultEST_EEjS9_dNS7_10__identityEEEvT0_PT3_T1_NS0_13GridEvenShareISZ_EET2_T4_E12temp_storage+56];
	add.f64 	%fd402, %fd400, %fd401;
	ld.shared.f64 	%fd403, [_ZZN3cub18CUB_300001_SM_10006detail6reduce18DeviceReduceKernelINS2_10policy_hubIdjN4cuda3std3__44plusIdEEE10Policy1000EN6thrust24THRUST_300001_SM_1000_NS18transform_iteratorINSD_12zip_functionINS7_10multipliesIdEEEENSD_12zip_iteratorINS7_5tupleIJNSD_6detail15normal_iteratorINSD_10device_ptrIKdEEEESQ_EEEEENSD_11use_defaultEST_EEjS9_dNS7_10__identityEEEvT0_PT3_T1_NS0_13GridEvenShareISZ_EET2_T4_E12temp_storage+64];
	add.f64 	%fd404, %fd402, %fd403;
	ld.shared.f64 	%fd405, [_ZZN3cub18CUB_300001_SM_10006detail6reduce18DeviceReduceKernelINS2_10policy_hubIdjN4cuda3std3__44plusIdEEE10Policy1000EN6thrust24THRUST_300001_SM_1000_NS18transform_iteratorINSD_12zip_functionINS7_10multipliesIdEEEENSD_12zip_iteratorINS7_5tupleIJNSD_6detail15normal_iteratorINSD_10device_ptrIKdEEEESQ_EEEEENSD_11use_defaultEST_EEjS9_dNS7_10__identityEEEvT0_PT3_T1_NS0_13GridEvenShareISZ_EET2_T4_E12temp_storage+72];
	add.f64 	%fd406, %fd404, %fd405;
	ld.shared.f64 	%fd407, [_ZZN3cub18CUB_300001_SM_10006detail6reduce18DeviceReduceKernelINS2_10policy_hubIdjN4cuda3std3__44plusIdEEE10Policy1000EN6thrust24THRUST_300001_SM_1000_NS18transform_iteratorINSD_12zip_functionINS7_10multipliesIdEEEENSD_12zip_iteratorINS7_5tupleIJNSD_6detail15normal_iteratorINSD_10device_ptrIKdEEEESQ_EEEEENSD_11use_defaultEST_EEjS9_dNS7_10__identityEEEvT0_PT3_T1_NS0_13GridEvenShareISZ_EET2_T4_E12temp_storage+80];
	add.f64 	%fd408, %fd406, %fd407;
	ld.shared.f64 	%fd409, [_ZZN3cub18CUB_300001_SM_10006detail6reduce18DeviceReduceKernelINS2_10policy_hubIdjN4cuda3std3__44plusIdEEE10Policy1000EN6thrust24THRUST_300001_SM_1000_NS18transform_iteratorINSD_12zip_functionINS7_10multipliesIdEEEENSD_12zip_iteratorINS7_5tupleIJNSD_6detail15normal_iteratorINSD_10device_ptrIKdEEEESQ_EEEEENSD_11use_defaultEST_EEjS9_dNS7_10__identityEEEvT0_PT3_T1_NS0_13GridEvenShareISZ_EET2_T4_E12temp_storage+88];
	add.f64 	%fd410, %fd408, %fd409;
	ld.shared.f64 	%fd411, [_ZZN3cub18CUB_300001_SM_10006detail6reduce18DeviceReduceKernelINS2_10policy_hubIdjN4cuda3std3__44plusIdEEE10Policy1000EN6thrust24THRUST_300001_SM_1000_NS18transform_iteratorINSD_12zip_functionINS7_10multipliesIdEEEENSD_12zip_iteratorINS7_5tupleIJNSD_6detail15normal_iteratorINSD_10device_ptrIKdEEEESQ_EEEEENSD_11use_defaultEST_EEjS9_dNS7_10__identityEEEvT0_PT3_T1_NS0_13GridEvenShareISZ_EET2_T4_E12temp_storage+96];
	add.f64 	%fd412, %fd410, %fd411;
	ld.shared.f64 	%fd413, [_ZZN3cub18CUB_300001_SM_10006detail6reduce18DeviceReduceKernelINS2_10policy_hubIdjN4cuda3std3__44plusIdEEE10Policy1000EN6thrust24THRUST_300001_SM_1000_NS18transform_iteratorINSD_12zip_functionINS7_10multipliesIdEEEENSD_12zip_iteratorINS7_5tupleIJNSD_6detail15normal_iteratorINSD_10device_ptrIKdEEEESQ_EEEEENSD_11use_defaultEST_EEjS9_dNS7_10__identityEEEvT0_PT3_T1_NS0_13GridEvenShareISZ_EET2_T4_E12temp_storage+104];
	add.f64 	%fd414, %fd412, %fd413;
	ld.shared.f64 	%fd415, [_ZZN3cub18CUB_300001_SM_10006detail6reduce18DeviceReduceKernelINS2_10policy_hubIdjN4cuda3std3__44plusIdEEE10Policy1000EN6thrust24THRUST_300001_SM_1000_NS18transform_iteratorINSD_12zip_functionINS7_10multipliesIdEEEENSD_12zip_iteratorINS7_5tupleIJNSD_6detail15normal_iteratorINSD_10device_ptrIKdEEEESQ_EEEEENSD_11use_defaultEST_EEjS9_dNS7_10__identityEEEvT0_PT3_T1_NS0_13GridEvenShareISZ_EET2_T4_E12temp_storage+112];
	add.f64 	%fd416, %fd414, %fd415;
	ld.shared.f64 	%fd417, [_ZZN3cub18CUB_300001_SM_10006detail6reduce18DeviceReduceKernelINS2_10policy_hubIdjN4cuda3std3__44plusIdEEE10Policy1000EN6thrust24THRUST_300001_SM_1000_NS18transform_iteratorINSD_12zip_functionINS7_10multipliesIdEEEENSD_12zip_iteratorINS7_5tupleIJNSD_6detail15normal_iteratorINSD_10device_ptrIKdEEEESQ_EEEEENSD_11use_defaultEST_EEjS9_dNS7_10__identityEEEvT0_PT3_T1_NS0_13GridEvenShareISZ_EET2_T4_E12temp_storage+120];
	add.f64 	%fd418, %fd416, %fd417;
	ld.shared.f64 	%fd419, [_ZZN3cub18CUB_300001_SM_10006detail6reduce18DeviceReduceKernelINS2_10policy_hubIdjN4cuda3std3__44plusIdEEE10Policy1000EN6thrust24THRUST_300001_SM_1000_NS18transform_iteratorINSD_12zip_functionINS7_10multipliesIdEEEENSD_12zip_iteratorINS7_5tupleIJNSD_6detail15normal_iteratorINSD_10device_ptrIKdEEEESQ_EEEEENSD_11use_defaultEST_EEjS9_dNS7_10__identityEEEvT0_PT3_T1_NS0_13GridEvenShareISZ_EET2_T4_E12temp_storage+128];
	add.f64 	%fd420, %fd418, %fd419;
	ld.shared.f64 	%fd421, [_ZZN3cub18CUB_300001_SM_10006detail6reduce18DeviceReduceKernelINS2_10policy_hubIdjN4cuda3std3__44plusIdEEE10Policy1000EN6thrust24THRUST_300001_SM_1000_NS18transform_iteratorINSD_12zip_functionINS7_10multipliesIdEEEENSD_12zip_iteratorINS7_5tupleIJNSD_6detail15normal_iteratorINSD_10device_ptrIKdEEEESQ_EEEEENSD_11use_defaultEST_EEjS9_dNS7_10__identityEEEvT0_PT3_T1_NS0_13GridEvenShareISZ_EET2_T4_E12temp_storage+136];
	add.f64 	%fd422, %fd420, %fd421;
	ld.shared.f64 	%fd423, [_ZZN3cub18CUB_300001_SM_10006detail6reduce18DeviceReduceKernelINS2_10policy_hubIdjN4cuda3std3__44plusIdEEE10Policy1000EN6thrust24THRUST_300001_SM_1000_NS18transform_iteratorINSD_12zip_functionINS7_10multipliesIdEEEENSD_12zip_iteratorINS7_5tupleIJNSD_6detail15normal_iteratorINSD_10device_ptrIKdEEEESQ_EEEEENSD_11use_defaultEST_EEjS9_dNS7_10__identityEEEvT0_PT3_T1_NS0_13GridEvenShareISZ_EET2_T4_E12temp_storage+144];
	add.f64 	%fd424, %fd422, %fd423;
	ld.shared.f64 	%fd425, [_ZZN3cub18CUB_300001_SM_10006detail6reduce18DeviceReduceKernelINS2_10policy_hubIdjN4cuda3std3__44plusIdEEE10Policy1000EN6thrust24THRUST_300001_SM_1000_NS18transform_iteratorINSD_12zip_functionINS7_10multipliesIdEEEENSD_12zip_iteratorINS7_5tupleIJNSD_6detail15normal_iteratorINSD_10device_ptrIKdEEEESQ_EEEEENSD_11use_defaultEST_EEjS9_dNS7_10__identityEEEvT0_PT3_T1_NS0_13GridEvenShareISZ_EET2_T4_E12temp_storage+152];
	add.f64 	%fd426, %fd424, %fd425;
	ld.shared.f64 	%fd427, [_ZZN3cub18CUB_300001_SM_10006detail6reduce18DeviceReduceKernelINS2_10policy_hubIdjN4cuda3std3__44plusIdEEE10Policy1000EN6thrust24THRUST_300001_SM_1000_NS18transform_iteratorINSD_12zip_functionINS7_10multipliesIdEEEENSD_12zip_iteratorINS7_5tupleIJNSD_6detail15normal_iteratorINSD_10device_ptrIKdEEEESQ_EEEEENSD_11use_defaultEST_EEjS9_dNS7_10__identityEEEvT0_PT3_T1_NS0_13GridEvenShareISZ_EET2_T4_E12temp_storage+160];
	add.f64 	%fd428, %fd426, %fd427;
	ld.shared.f64 	%fd429, [_ZZN3cub18CUB_300001_SM_10006detail6reduce18DeviceReduceKernelINS2_10policy_hubIdjN4cuda3std3__44plusIdEEE10Policy1000EN6thrust24THRUST_300001_SM_1000_NS18transform_iteratorINSD_12zip_functionINS7_10multipliesIdEEEENSD_12zip_iteratorINS7_5tupleIJNSD_6detail15normal_iteratorINSD_10device_ptrIKdEEEESQ_EEEEENSD_11use_defaultEST_EEjS9_dNS7_10__identityEEEvT0_PT3_T1_NS0_13GridEvenShareISZ_EET2_T4_E12temp_storage+168];
	add.f64 	%fd430, %fd428, %fd429;
	ld.shared.f64 	%fd431, [_ZZN3cub18CUB_300001_SM_10006detail6reduce18DeviceReduceKernelINS2_10policy_hubIdjN4cuda3std3__44plusIdEEE10Policy1000EN6thrust24THRUST_300001_SM_1000_NS18transform_iteratorINSD_12zip_functionINS7_10multipliesIdEEEENSD_12zip_iteratorINS7_5tupleIJNSD_6detail15normal_iteratorINSD_10device_ptrIKdEEEESQ_EEEEENSD_11use_defaultEST_EEjS9_dNS7_10__identityEEEvT0_PT3_T1_NS0_13GridEvenShareISZ_EET2_T4_E12temp_storage+176];
	add.f64 	%fd452, %fd430, %fd431;
	bra.uni 	$L__BB10_48;
$L__BB10_22:
	// begin inline asm
	mov.u32 %r238, %laneid;
	// end inline asm
	and.b32  	%r289, %r6, 992;
	add.s32 	%r290, %r289, 32;
	setp.gt.u32 	%p34, %r290, %r5;
	not.b32 	%r291, %r289;
	add.s32 	%r292, %r5, %r291;
	selp.b32 	%r287, %r292, 31, %p34;
	mov.b64 	%rd205, %fd441;
	mov.b64 	{%r240, %r245}, %rd205;
	mov.b32 	%r246, 1;
	mov.b32 	%r288, -1;
	// begin inline asm
	shfl.sync.down.b32 %r239, %r240, %r246, %r287, %r288;
	// end inline asm
	// begin inline asm
	shfl.sync.down.b32 %r244, %r245, %r246, %r287, %r288;
	// end inline asm
	mov.b64 	%rd206, {%r239, %r244};
	mov.b64 	%fd312, %rd206;
	setp.lt.s32 	%p35, %r238, %r287;
	add.f64 	%fd313, %fd441, %fd312;
	selp.f64 	%fd314, %fd313, %fd441, %p35;
	mov.b64 	%rd207, %fd314;
	mov.b64 	{%r250, %r255}, %rd207;
	mov.b32 	%r256, 2;
	// begin inline asm
	shfl.sync.down.b32 %r249, %r250, %r256, %r287, %r288;
	// end inline asm
	// begin inline asm
	shfl.sync.down.b32 %r254, %r255, %r256, %r287, %r288;
	// end inline asm
	mov.b64 	%rd208, {%r249, %r254};
	mov.b64 	%fd315, %rd208;
	add.s32 	%r293, %r238, 2;
	setp.gt.s32 	%p36, %r293, %r287;
	add.f64 	%fd316, %fd314, %fd315;
	selp.f64 	%fd317, %fd314, %fd316, %p36;
	mov.b64 	%rd209, %fd317;
	mov.b64 	{%r260, %r265}, %rd209;
	mov.b32 	%r266, 4;
	// begin inline asm
	shfl.sync.down.b32 %r259, %r260, %r266, %r287, %r288;
	// end inline asm
	// begin inline asm
	shfl.sync.down.b32 %r264, %r265, %r266, %r287, %r288;
	// end inline asm
	mov.b64 	%rd210, {%r259, %r264};
	mov.b64 	%fd318, %rd210;
	add.s32 	%r294, %r238, 4;
	setp.gt.s32 	%p37, %r294, %r287;
	add.f64 	%fd319, %fd317, %fd318;
	selp.f64 	%fd320, %fd317, %fd319, %p37;
	mov.b64 	%rd211, %fd320;
	mov.b64 	{%r270, %r275}, %rd211;
	mov.b32 	%r276, 8;
	// begin inline asm
	shfl.sync.down.b32 %r269, %r270, %r276, %r287, %r288;
	// end inline asm
	// begin inline asm
	shfl.sync.down.b32 %r274, %r275, %r276, %r287, %r288;
	// end inline asm
	mov.b64 	%rd212, {%r269, %r274};
	mov.b64 	%fd321, %rd212;
	add.s32 	%r295, %r238, 8;
	setp.gt.s32 	%p38, %r295, %r287;
	add.f64 	%fd322, %fd320, %fd321;
	selp.f64 	%fd323, %fd320, %fd322, %p38;
	mov.b64 	%rd213, %fd323;
	mov.b64 	{%r280, %r285}, %rd213;
	mov.b32 	%r286, 16;
	// begin inline asm
	shfl.sync.down.b32 %r279, %r280, %r286, %r287, %r288;
	// end inline asm
	// begin inline asm
	shfl.sync.down.b32 %r284, %r285, %r286, %r287, %r288;
	// end inline asm
	mov.b64 	%rd214, {%r279, %r284};
	mov.b64 	%fd324, %rd214;
	add.s32 	%r296, %r238, 16;
	setp.gt.s32 	%p39, %r296, %r287;
	add.f64 	%fd325, %fd323, %fd324;
	selp.f64 	%fd452, %fd323, %fd325, %p39;
	setp.ne.s32 	%p40, %r238, 0;
	@%p40 bra 	$L__BB10_24;
	shr.u32 	%r297, %r6, 2;
	and.b32  	%r298, %r297, 248;
	mov.u32 	%r299, _ZZN3cub18CUB_300001_SM_10006detail6reduce18DeviceReduceKernelINS2_10policy_hubIdjN4cuda3std3__44plusIdEEE10Policy1000EN6thrust24THRUST_300001_SM_1000_NS18transform_iteratorINSD_12zip_functionINS7_10multipliesIdEEEENSD_12zip_iteratorINS7_5tupleIJNSD_6detail15normal_iteratorINSD_10device_ptrIKdEEEESQ_EEEEENSD_11use_defaultEST_EEjS9_dNS7_10__identityEEEvT0_PT3_T1_NS0_13GridEvenShareISZ_EET2_T4_E12temp_storage;
	add.s32 	%r300, %r299, %r298;
	st.shared.f64 	[%r300+24], %fd452;
$L__BB10_24:
	bar.sync 	0;
	setp.ne.s32 	%p41, %r6, 0;
	@%p41 bra 	$L__BB10_48;
	setp.gt.u32 	%p42, %r5, 32;
	ld.shared.f64 	%fd326, [_ZZN3cub18CUB_300001_SM_10006detail6reduce18DeviceReduceKernelINS2_10policy_hubIdjN4cuda3std3__44plusIdEEE10Policy1000EN6thrust24THRUST_300001_SM_1000_NS18transform_iteratorINSD_12zip_functionINS7_10multipliesIdEEEENSD_12zip_iteratorINS7_5tupleIJNSD_6detail15normal_iteratorINSD_10device_ptrIKdEEEESQ_EEEEENSD_11use_defaultEST_EEjS9_dNS7_10__identityEEEvT0_PT3_T1_NS0_13GridEvenShareISZ_EET2_T4_E12temp_storage+32];
	add.f64 	%fd327, %fd452, %fd326;
	selp.f64 	%fd328, %fd327, %fd452, %p42;
	setp.gt.u32 	%p43, %r5, 64;
	ld.shared.f64 	%fd329, [_ZZN3cub18CUB_300001_SM_10006detail6reduce18DeviceReduceKernelINS2_10policy_hubIdjN4cuda3std3__44plusIdEEE10Policy1000EN6thrust24THRUST_300001_SM_1000_NS18transform_iteratorINSD_12zip_functionINS7_10multipliesIdEEEENSD_12zip_iteratorINS7_5tupleIJNSD_6detail15normal_iteratorINSD_10device_ptrIKdEEEESQ_EEEEENSD_11use_defaultEST_EEjS9_dNS7_10__identityEEEvT0_PT3_T1_NS0_13GridEvenShareISZ_EET2_T4_E12temp_storage+40];
	add.f64 	%fd330, %fd329, %fd328;
	selp.f64 	%fd331, %fd330, %fd328, %p43;
	setp.gt.u32 	%p44, %r5, 96;
	ld.shared.f64 	%fd332, [_ZZN3cub18CUB_300001_SM_10006detail6reduce18DeviceReduceKernelINS2_10policy_hubIdjN4cuda3std3__44plusIdEEE10Policy1000EN6thrust24THRUST_300001_SM_1000_NS18transform_iteratorINSD_12zip_functionINS7_10multipliesIdEEEENSD_12zip_iteratorINS7_5tupleIJNSD_6detail15normal_iteratorINSD_10device_ptrIKdEEEESQ_EEEEENSD_11use_defaultEST_EEjS9_dNS7_10__identityEEEvT0_PT3_T1_NS0_13GridEvenShareISZ_EET2_T4_E12temp_storage+48];
	add.f64 	%fd333, %fd332, %fd331;
	selp.f64 	%fd334, %fd333, %fd331, %p44;
	setp.gt.u32 	%p45, %r5, 128;
	ld.shared.f64 	%fd335, [_ZZN3cub18CUB_300001_SM_10006detail6reduce18DeviceReduceKernelINS2_10policy_hubIdjN4cuda3std3__44plusIdEEE10Policy1000EN6thrust24THRUST_300001_SM_1000_NS18transform_iteratorINSD_12zip_functionINS7_10multipliesIdEEEENSD_12zip_iteratorINS7_5tupleIJNSD_6detail15normal_iteratorINSD_10device_ptrIKdEEEESQ_EEEEENSD_11use_defaultEST_EEjS9_dNS7_10__identityEEEvT0_PT3_T1_NS0_13GridEvenShareISZ_EET2_T4_E12temp_storage+56];
	add.f64 	%fd336, %fd335, %fd334;
	selp.f64 	%fd337, %fd336, %fd334, %p45;
	setp.gt.u32 	%p46, %r5, 160;
	ld.shared.f64 	%fd338, [_ZZN3cub18CUB_300001_SM_10006detail6reduce18DeviceReduceKernelINS2_10policy_hubIdjN4cuda3std3__44plusIdEEE10Policy1000EN6thrust24THRUST_300001_SM_1000_NS18transform_iteratorINSD_12zip_functionINS7_10multipliesIdEEEENSD_12zip_iteratorINS7_5tupleIJNSD_6detail15normal_iteratorINSD_10device_ptrIKdEEEESQ_EEEEENSD_11use_defaultEST_EEjS9_dNS7_10__identityEEEvT0_PT3_T1_NS0_13GridEvenShareISZ_EET2_T4_E12temp_storage+64];
	add.f64 	%fd339, %fd338, %fd337;
	selp.f64 	%fd340, %fd339, %fd337, %p46;
	setp.gt.u32 	%p47, %r5, 192;
	ld.shared.f64 	%fd341, [_ZZN3cub18CUB_300001_SM_10006detail6reduce18DeviceReduceKernelINS2_10policy_hubIdjN4cuda3std3__44plusIdEEE10Policy1000EN6thrust24THRUST_300001_SM_1000_NS18transform_iteratorINSD_12zip_functionINS7_10multipliesIdEEEENSD_12zip_iteratorINS7_5tupleIJNSD_6detail15normal_iteratorINSD_10device_ptrIKdEEEESQ_EEEEENSD_11use_defaultEST_EEjS9_dNS7_10__identityEEEvT0_PT3_T1_NS0_13GridEvenShareISZ_EET2_T4_E12temp_storage+72];
	add.f64 	%fd342, %fd341, %fd340;
	selp.f64 	%fd343, %fd342, %fd340, %p47;
	setp.gt.u32 	%p48, %r5, 224;
	ld.shared.f64 	%fd344, [_ZZN3cub18CUB_300001_SM_10006detail6reduce18DeviceReduceKernelINS2_10policy_hubIdjN4cuda3std3__44plusIdEEE10Policy1000EN6thrust24THRUST_300001_SM_1000_NS18transform_iteratorINSD_12zip_functionINS7_10multipliesIdEEEENSD_12zip_iteratorINS7_5tupleIJNSD_6detail15normal_iteratorINSD_10device_ptrIKdEEEESQ_EEEEENSD_11use_defaultEST_EEjS9_dNS7_10__identityEEEvT0_PT3_T1_NS0_13GridEvenShareISZ_EET2_T4_E12temp_storage+80];
	add.f64 	%fd345, %fd344, %fd343;
	selp.f64 	%fd346, %fd345, %fd343, %p48;
	setp.gt.u32 	%p49, %r5, 256;
	ld.shared.f64 	%fd347, [_ZZN3cub18CUB_300001_SM_10006detail6reduce18DeviceReduceKernelINS2_10policy_hubIdjN4cuda3std3__44plusIdEEE10Policy1000EN6thrust24THRUST_300001_SM_1000_NS18transform_iteratorINSD_12zip_functionINS7_10multipliesIdEEEENSD_12zip_iteratorINS7_5tupleIJNSD_6detail15normal_iteratorINSD_10device_ptrIKdEEEESQ_EEEEENSD_11use_defaultEST_EEjS9_dNS7_10__identityEEEvT0_PT3_T1_NS0_13GridEvenShareISZ_EET2_T4_E12temp_storage+88];
	add.f64 	%fd348, %fd347, %fd346;
	selp.f64 	%fd349, %fd348, %fd346, %p49;
	setp.gt.u32 	%p50, %r5, 288;
	ld.shared.f64 	%fd350, [_ZZN3cub18CUB_300001_SM_10006detail6reduce18DeviceReduceKernelINS2_10policy_hubIdjN4cuda3std3__44plusIdEEE10Policy1000EN6thrust24THRUST_300001_SM_1000_NS18transform_iteratorINSD_12zip_functionINS7_10multipliesIdEEEENSD_12zip_iteratorINS7_5tupleIJNSD_6detail15normal_iteratorINSD_10device_ptrIKdEEEESQ_EEEEENSD_11use_defaultEST_EEjS9_dNS7_10__identityEEEvT0_PT3_T1_NS0_13GridEvenShareISZ_EET2_T4_E12temp_storage+96];
	add.f64 	%fd351, %fd350, %fd349;
	selp.f64 	%fd352, %fd351, %fd349, %p50;
	setp.gt.u32 	%p51, %r5, 320;
	ld.shared.f64 	%fd353, [_ZZN3cub18CUB_300001_SM_10006detail6reduce18DeviceReduceKernelINS2_10policy_hubIdjN4cuda3std3__44plusIdEEE10Policy1000EN6thrust24THRUST_300001_SM_1000_NS18transform_iteratorINSD_12zip_functionINS7_10multipliesIdEEEENSD_12zip_iteratorINS7_5tupleIJNSD_6detail15normal_iteratorINSD_10device_ptrIKdEEEESQ_EEEEENSD_11use_defaultEST_EEjS9_dNS7_10__identityEEEvT0_PT3_T1_NS0_13GridEvenShareISZ_EET2_T4_E12temp_storage+104];
	add.f64 	%fd354, %fd353, %fd352;
	selp.f64 	%fd355, %fd354, %fd352, %p51;
	setp.gt.u32 	%p52, %r5, 352;
	ld.shared.f64 	%fd356, [_ZZN3cub18CUB_300001_SM_10006detail6reduce18DeviceReduceKernelINS2_10policy_hubIdjN4cuda3std3__44plusIdEEE10Policy1000EN6thrust24THRUST_300001_SM_1000_NS18transform_iteratorINSD_12zip_functionINS7_10multipliesIdEEEENSD_12zip_iteratorINS7_5tupleIJNSD_6detail15normal_iteratorINSD_10device_ptrIKdEEEESQ_EEEEENSD_11use_defaultEST_EEjS9_dNS7_10__identityEEEvT0_PT3_T1_NS0_13GridEvenShareISZ_EET2_T4_E12temp_storage+112];
	add.f64 	%fd357, %fd356, %fd355;
	selp.f64 	%fd358, %fd357, %fd355, %p52;
	setp.gt.u32 	%p53, %r5, 384;
	ld.shared.f64 	%fd359, [_ZZN3cub18CUB_300001_SM_10006detail6reduce18DeviceReduceKernelINS2_10policy_hubIdjN4cuda3std3__44plusIdEEE10Policy1000EN6thrust24THRUST_300001_SM_1000_NS18transform_iteratorINSD_12zip_functionINS7_10multipliesIdEEEENSD_12zip_iteratorINS7_5tupleIJNSD_6detail15normal_iteratorINSD_10device_ptrIKdEEEESQ_EEEEENSD_11use_defaultEST_EEjS9_dNS7_10__identityEEEvT0_PT3_T1_NS0_13GridEvenShareISZ_EET2_T4_E12temp_storage+120];
	add.f64 	%fd360, %fd359, %fd358;
	selp.f64 	%fd361, %fd360, %fd358, %p53;
	setp.gt.u32 	%p54, %r5, 416;
	ld.shared.f64 	%fd362, [_ZZN3cub18CUB_300001_SM_10006detail6reduce18DeviceReduceKernelINS2_10policy_hubIdjN4cuda3std3__44plusIdEEE10Policy1000EN6thrust24THRUST_300001_SM_1000_NS18transform_iteratorINSD_12zip_functionINS7_10multipliesIdEEEENSD_12zip_iteratorINS7_5tupleIJNSD_6detail15normal_iteratorINSD_10device_ptrIKdEEEESQ_EEEEENSD_11use_defaultEST_EEjS9_dNS7_10__identityEEEvT0_PT3_T1_NS0_13GridEvenShareISZ_EET2_T4_E12temp_storage+128];
	add.f64 	%fd363, %fd362, %fd361;
	selp.f64 	%fd364, %fd363, %fd361, %p54;
	setp.gt.u32 	%p55, %r5, 448;
	ld.shared.f64 	%fd365, [_ZZN3cub18CUB_300001_SM_10006detail6reduce18DeviceReduceKernelINS2_10policy_hubIdjN4cuda3std3__44plusIdEEE10Policy1000EN6thrust24THRUST_300001_SM_1000_NS18transform_iteratorINSD_12zip_functionINS7_10multipliesIdEEEENSD_12zip_iteratorINS7_5tupleIJNSD_6detail15normal_iteratorINSD_10device_ptrIKdEEEESQ_EEEEENSD_11use_defaultEST_EEjS9_dNS7_10__identityEEEvT0_PT3_T1_NS0_13GridEvenShareISZ_EET2_T4_E12temp_storage+136];
	add.f64 	%fd366, %fd365, %fd364;
	selp.f64 	%fd367, %fd366, %fd364, %p55;
	setp.gt.u32 	%p56, %r5, 480;
	ld.shared.f64 	%fd368, [_ZZN3cub18CUB_300001_SM_10006detail6reduce18DeviceReduceKernelINS2_10policy_hubIdjN4cuda3std3__44plusIdEEE10Policy1000EN6thrust24THRUST_300001_SM_1000_NS18transform_iteratorINSD_12zip_functionINS7_10multipliesIdEEEENSD_12zip_iteratorINS7_5tupleIJNSD_6detail15normal_iteratorINSD_10device_ptrIKdEEEESQ_EEEEENSD_11use_defaultEST_EEjS9_dNS7_10__identityEEEvT0_PT3_T1_NS0_13GridEvenShareISZ_EET2_T4_E12temp_storage+144];
	add.f64 	%fd369, %fd368, %fd367;
	selp.f64 	%fd370, %fd369, %fd367, %p56;
	setp.gt.u32 	%p57, %r5, 512;
	ld.shared.f64 	%fd371, [_ZZN3cub18CUB_300001_SM_10006detail6reduce18DeviceReduceKernelINS2_10policy_hubIdjN4cuda3std3__44plusIdEEE10Policy1000EN6thrust24THRUST_300001_SM_1000_NS18transform_iteratorINSD_12zip_functionINS7_10multipliesIdEEEENSD_12zip_iteratorINS7_5tupleIJNSD_6detail15normal_iteratorINSD_10device_ptrIKdEEEESQ_EEEEENSD_11use_defaultEST_EEjS9_dNS7_10__identityEEEvT0_PT3_T1_NS0_13GridEvenShareISZ_EET2_T4_E12temp_storage+152];
	add.f64 	%fd372, %fd371, %fd370;
	selp.f64 	%fd373, %fd372, %fd370, %p57;
	setp.gt.u32 	%p58, %r5, 544;
	ld.shared.f64 	%fd374, [_ZZN3cub18CUB_300001_SM_10006detail6reduce18DeviceReduceKernelINS2_10policy_hubIdjN4cuda3std3__44plusIdEEE10Policy1000EN6thrust24THRUST_300001_SM_1000_NS18transform_iteratorINSD_12zip_functionINS7_10multipliesIdEEEENSD_12zip_iteratorINS7_5tupleIJNSD_6detail15normal_iteratorINSD_10device_ptrIKdEEEESQ_EEEEENSD_11use_defaultEST_EEjS9_dNS7_10__identityEEEvT0_PT3_T1_NS0_13GridEvenShareISZ_EET2_T4_E12temp_storage+160];
	add.f64 	%fd375, %fd374, %fd373;
	selp.f64 	%fd376, %fd375, %fd373, %p58;
	setp.gt.u32 	%p59, %r5, 576;
	ld.shared.f64 	%fd377, [_ZZN3cub18CUB_300001_SM_10006detail6reduce18DeviceReduceKernelINS2_10policy_hubIdjN4cuda3std3__44plusIdEEE10Policy1000EN6thrust24THRUST_300001_SM_1000_NS18transform_iteratorINSD_12zip_functionINS7_10multipliesIdEEEENSD_12zip_iteratorINS7_5tupleIJNSD_6detail15normal_iteratorINSD_10device_ptrIKdEEEESQ_EEEEENSD_11use_defaultEST_EEjS9_dNS7_10__identityEEEvT0_PT3_T1_NS0_13GridEvenShareISZ_EET2_T4_E12temp_storage+168];
	add.f64 	%fd378, %fd377, %fd376;
	selp.f64 	%fd379, %fd378, %fd376, %p59;
	setp.gt.u32 	%p60, %r5, 608;
	ld.shared.f64 	%fd380, [_ZZN3cub18CUB_300001_SM_10006detail6reduce18DeviceReduceKernelINS2_10policy_hubIdjN4cuda3std3__44plusIdEEE10Policy1000EN6thrust24THRUST_300001_SM_1000_NS18transform_iteratorINSD_12zip_functionINS7_10multipliesIdEEEENSD_12zip_iteratorINS7_5tupleIJNSD_6detail15normal_iteratorINSD_10device_ptrIKdEEEESQ_EEEEENSD_11use_defaultEST_EEjS9_dNS7_10__identityEEEvT0_PT3_T1_NS0_13GridEvenShareISZ_EET2_T4_E12temp_storage+176];
	add.f64 	%fd381, %fd380, %fd379;
	selp.f64 	%fd452, %fd381, %fd379, %p60;
	bra.uni 	$L__BB10_48;
$L__BB10_26:
	mov.u32 	%r34, %tid.x;
	add.s32 	%r93, %r34, %r370;
	cvta.to.global.u64 	%rd8, %rd5;
	mul.wide.u32 	%rd9, %r93, 8;
	add.s64 	%rd10, %rd8, %rd9;
	cvta.to.global.u64 	%rd11, %rd6;
	add.s64 	%rd12, %rd11, %rd9;
	ld.global.f64 	%fd41, [%rd10];
	ld.global.f64 	%fd42, [%rd12];
	ld.global.f64 	%fd43, [%rd10+5120];
	ld.global.f64 	%fd44, [%rd12+5120];
	mul.f64 	%fd45, %fd43, %fd44;
	ld.global.f64 	%fd46, [%rd10+10240];
	ld.global.f64 	%fd47, [%rd12+10240];
	ld.global.f64 	%fd48, [%rd10+15360];
	ld.global.f64 	%fd49, [%rd12+15360];
	ld.global.f64 	%fd50, [%rd10+20480];
	ld.global.f64 	%fd51, [%rd12+20480];
	ld.global.f64 	%fd52, [%rd10+25600];
	ld.global.f64 	%fd53, [%rd12+25600];
	ld.global.f64 	%fd54, [%rd10+30720];
	ld.global.f64 	%fd55, [%rd12+30720];
	ld.global.f64 	%fd56, [%rd10+35840];
	ld.global.f64 	%fd57, [%rd12+35840];
	fma.rn.f64 	%fd58, %fd41, %fd42, %fd45;
	fma.rn.f64 	%fd59, %fd46, %fd47, %fd58;
	fma.rn.f64 	%fd60, %fd48, %fd49, %fd59;
	fma.rn.f64 	%fd61, %fd50, %fd51, %fd60;
	fma.rn.f64 	%fd62, %fd52, %fd53, %fd61;
	fma.rn.f64 	%fd63, %fd54, %fd55, %fd62;
	fma.rn.f64 	%fd451, %fd56, %fd57, %fd63;
	mul.lo.s32 	%r35, %r79, 5120;
	setp.lt.u32 	%p2, %r5, %r35;
	@%p2 bra 	$L__BB10_44;
	add.s32 	%r368, %r35, %r370;
	not.b32 	%r95, %r34;
	add.s32 	%r96, %r95, %r78;
	sub.s32 	%r97, %r96, %r35;
	sub.s32 	%r367, %r97, %r370;
	add.s32 	%r98, %r368, %r34;
	add.s32 	%r366, %r98, 5120;
	mov.b32 	%r369, 0;
$L__BB10_28:
	mad.lo.s32 	%r370, %r79, 5120, %r370;
	add.s32 	%r99, %r78, -5120;
	setp.gt.u32 	%p3, %r370, %r99;
	@%p3 bra 	$L__BB10_30;
	add.s32 	%r100, %r34, %r370;
	cvta.to.global.u64 	%rd13, %rd5;
	mul.wide.u32 	%rd14, %r100, 8;
	add.s64 	%rd15, %rd13, %rd14;
	cvta.to.global.u64 	%rd16, %rd6;
	add.s64 	%rd17, %rd16, %rd14;
	ld.global.f64 	%fd64, [%rd15];
	ld.global.f64 	%fd65, [%rd17];
	ld.global.f64 	%fd66, [%rd15+5120];
	ld.global.f64 	%fd67, [%rd17+5120];
	ld.global.f64 	%fd68, [%rd15+10240];
	ld.global.f64 	%fd69, [%rd17+10240];
	ld.global.f64 	%fd70, [%rd15+15360];
	ld.global.f64 	%fd71, [%rd17+15360];
	ld.global.f64 	%fd72, [%rd15+20480];
	ld.global.f64 	%fd73, [%rd17+20480];
	ld.global.f64 	%fd74, [%rd15+25600];
	ld.global.f64 	%fd75, [%rd17+25600];
	ld.global.f64 	%fd76, [%rd15+30720];
	ld.global.f64 	%fd77, [%rd17+30720];
	ld.global.f64 	%fd78, [%rd15+35840];
	ld.global.f64 	%fd79, [%rd17+35840];
	fma.rn.f64 	%fd80, %fd64, %fd65, %fd451;
	fma.rn.f64 	%fd81, %fd66, %fd67, %fd80;
	fma.rn.f64 	%fd82, %fd68, %fd69, %fd81;
	fma.rn.f64 	%fd83, %fd70, %fd71, %fd82;
	fma.rn.f64 	%fd84, %fd72, %fd73, %fd83;
	fma.rn.f64 	%fd85, %fd74, %fd75, %fd84;
	fma.rn.f64 	%fd86, %fd76, %fd77, %fd85;
	fma.rn.f64 	%fd451, %fd78, %fd79, %fd86;
	sub.s32 	%r101, %r78, %r370;
	mul.lo.s32 	%r102, %r79, 5120;
	setp.lt.u32 	%p4, %r101, %r102;
	add.s32 	%r369, %r369, 1;
	add.s32 	%r368, %r368, %r102;
	sub.s32 	%r367, %r367, %r102;
	add.s32 	%r366, %r366, %r102;
	@%p4 bra 	$L__BB10_44;
	bra.uni 	$L__BB10_28;
$L__BB10_30:
	setp.le.u32 	%p5, %r78, %r370;
	sub.s32 	%r103, %r78, %r370;
	setp.ge.s32 	%p6, %r34, %r103;
	or.pred  	%p7, %p5, %p6;
	@%p7 bra 	$L__BB10_44;
	cvta.to.global.u64 	%rd3, %rd6;
	cvta.to.global.u64 	%rd4, %rd5;
	not.b32 	%r105, %r34;
	add.s32 	%r106, %r78, %r105;
	mul.lo.s32 	%r107, %r3, 5120;
	mad.lo.s32 	%r108, %r79, 5120, %r107;
	sub.s32 	%r109, %r106, %r108;
	mul.lo.s32 	%r110, %r79, %r369;
	mad.lo.s32 	%r111, %r110, -5120, %r109;
	mul.hi.u32 	%r112, %r111, -858993459;
	shr.u32 	%r113, %r112, 9;
	add.s32 	%r50, %r113, 1;
	and.b32  	%r51, %r50, 15;
	setp.lt.u32 	%p8, %r111, 9600;
	mov.u32 	%r375, %r34;
	@%p8 bra 	$L__BB10_35;
	or.b32  	%r373, %r34, 5120;
	mul.hi.u32 	%r114, %r367, -858993459;
	shr.u32 	%r115, %r114, 9;
	add.s32 	%r116, %r115, 1;
	and.b32  	%r117, %r116, 16777200;
	neg.s32 	%r371, %r117;
$L__BB10_33:
	.pragma "nounroll";
	add.s32 	%r118, %r366, -5120;
	mul.wide.u32 	%rd18, %r118, 8;
	add.s64 	%rd19, %rd4, %rd18;
	add.s64 	%rd20, %rd3, %rd18;
	ld.global.f64 	%fd88, [%rd19];
	ld.global.f64 	%fd89, [%rd20];
	fma.rn.f64 	%fd90, %fd88, %fd89, %fd451;
	add.s32 	%r119, %r366, -4480;
	mul.wide.u32 	%rd21, %r119, 8;
	add.s64 	%rd22, %rd4, %rd21;
	add.s64 	%rd23, %rd3, %rd21;
	ld.global.f64 	%fd91, [%rd22];
	ld.global.f64 	%fd92, [%rd23];
	fma.rn.f64 	%fd93, %fd91, %fd92, %fd90;
	add.s32 	%r120, %r366, -3840;
	mul.wide.u32 	%rd24, %r120, 8;
	add.s64 	%rd25, %rd4, %rd24;
	add.s64 	%rd26, %rd3, %rd24;
	ld.global.f64 	%fd94, [%rd25];
	ld.global.f64 	%fd95, [%rd26];
	fma.rn.f64 	%fd96, %fd94, %fd95, %fd93;
	add.s32 	%r121, %r366, -3200;
	mul.wide.u32 	%rd27, %r121, 8;
	add.s64 	%rd28, %rd4, %rd27;
	add.s64 	%rd29, %rd3, %rd27;
	ld.global.f64 	%fd97, [%rd28];
	ld.global.f64 	%fd98, [%rd29];
	fma.rn.f64 	%fd99, %fd97, %fd98, %fd96;
	add.s32 	%r122, %r366, -2560;
	mul.wide.u32 	%rd30, %r122, 8;
	add.s64 	%rd31, %rd4, %rd30;
	add.s64 	%rd32, %rd3, %rd30;
	ld.global.f64 	%fd100, [%rd31];
	ld.global.f64 	%fd101, [%rd32];
	fma.rn.f64 	%fd102, %fd100, %fd101, %fd99;
	add.s32 	%r123, %r366, -1920;
	mul.wide.u32 	%rd33, %r123, 8;
	add.s64 	%rd34, %rd4, %rd33;
	add.s64 	%rd35, %rd3, %rd33;
	ld.global.f64 	%fd103, [%rd34];
	ld.global.f64 	%fd104, [%rd35];
	fma.rn.f64 	%fd105, %fd103, %fd104, %fd102;
	add.s32 	%r124, %r366, -1280;
	mul.wide.u32 	%rd36, %r124, 8;
	add.s64 	%rd37, %rd4, %rd36;
	add.s64 	%rd38, %rd3, %rd36;
	ld.global.f64 	%fd106, [%rd37];
	ld.global.f64 	%fd107, [%rd38];
	fma.rn.f64 	%fd108, %fd106, %fd107, %fd105;
	add.s32 	%r125, %r366, 4480;
	add.s32 	%r126, %r366, -640;
	mul.wide.u32 	%rd39, %r126, 8;
	add.s64 	%rd40, %rd4, %rd39;
	add.s64 	%rd41, %rd3, %rd39;
	ld.global.f64 	%fd109, [%rd40];
	ld.global.f64 	%fd110, [%rd41];
	fma.rn.f64 	%fd111, %fd109, %fd110, %fd108;
	mul.wide.u32 	%rd42, %r366, 8;
	add.s64 	%rd43, %rd4, %rd42;
	add.s64 	%rd44, %rd3, %rd42;
	ld.global.f64 	%fd112, [%rd43];
	ld.global.f64 	%fd113, [%rd44];
	fma.rn.f64 	%fd114, %fd112, %fd113, %fd111;
	add.s32 	%r127, %r366, 640;
	mul.wide.u32 	%rd45, %r127, 8;
	add.s64 	%rd46, %rd4, %rd45;
	add.s64 	%rd47, %rd3, %rd45;
	ld.global.f64 	%fd115, [%rd46];
	ld.global.f64 	%fd116, [%rd47];
	fma.rn.f64 	%fd117, %fd115, %fd116, %fd114;
	add.s32 	%r128, %r366, 1280;
	mul.wide.u32 	%rd48, %r128, 8;
	add.s64 	%rd49, %rd4, %rd48;
	add.s64 	%rd50, %rd3, %rd48;
	ld.global.f64 	%fd118, [%rd49];
	ld.global.f64 	%fd119, [%rd50];
	fma.rn.f64 	%fd120, %fd118, %fd119, %fd117;
	add.s32 	%r129, %r366, 1920;
	mul.wide.u32 	%rd51, %r129, 8;
	add.s64 	%rd52, %rd4, %rd51;
	add.s64 	%rd53, %rd3, %rd51;
	ld.global.f64 	%fd121, [%rd52];
	ld.global.f64 	%fd122, [%rd53];
	fma.rn.f64 	%fd123, %fd121, %fd122, %fd120;
	add.s32 	%r130, %r366, 2560;
	mul.wide.u32 	%rd54, %r130, 8;
	add.s64 	%rd55, %rd4, %rd54;
	add.s64 	%rd56, %rd3, %rd54;
	ld.global.f64 	%fd124, [%rd55];
	ld.global.f64 	%fd125, [%rd56];
	fma.rn.f64 	%fd126, %fd124, %fd125, %fd123;
	add.s32 	%r131, %r366, 3200;
	mul.wide.u32 	%rd57, %r131, 8;
	add.s64 	%rd58, %rd4, %rd57;
	add.s64 	%rd59, %rd3, %rd57;
	ld.global.f64 	%fd127, [%rd58];
	ld.global.f64 	%fd128, [%rd59];
	fma.rn.f64 	%fd129, %fd127, %fd128, %fd126;
	add.s32 	%r132, %r366, 3840;
	mul.wide.u32 	%rd60, %r132, 8;
	add.s64 	%rd61, %rd4, %rd60;
	add.s64 	%rd62, %rd3, %rd60;
	ld.global.f64 	%fd130, [%rd61];
	ld.global.f64 	%fd131, [%rd62];
	fma.rn.f64 	%fd132, %fd130, %fd131, %fd129;
	mul.wide.u32 	%rd63, %r125, 8;
	add.s64 	%rd64, %rd4, %rd63;
	add.s64 	%rd65, %rd3, %rd63;
	ld.global.f64 	%fd133, [%rd64];
	ld.global.f64 	%fd134, [%rd65];
	fma.rn.f64 	%fd451, %fd133, %fd134, %fd132;
	add.s32 	%r373, %r373, 10240;
	add.s32 	%r366, %r366, 10240;
	add.s32 	%r371, %r371, 16;
	setp.ne.s32 	%p9, %r371, 0;
	@%p9 bra 	$L__BB10_33;
	add.s32 	%r375, %r373, -5120;
$L__BB10_35:
	setp.eq.s32 	%p10, %r51, 0;
	@%p10 bra 	$L__BB10_44;
	and.b32  	%r62, %r50, 7;
	setp.lt.u32 	%p11, %r51, 8;
	@%p11 bra 	$L__BB10_38;
	add.s32 	%r133, %r375, %r370;
	mul.wide.u32 	%rd66, %r133, 8;
	add.s64 	%rd67, %rd4, %rd66;
	add.s64 	%rd68, %rd3, %rd66;
	ld.global.f64 	%fd136, [%rd67];
	ld.global.f64 	%fd137, [%rd68];
	fma.rn.f64 	%fd138, %fd136, %fd137, %fd451;
	add.s32 	%r134, %r133, 640;
	mul.wide.u32 	%rd69, %r134, 8;
	add.s64 	%rd70, %rd4, %rd69;
	add.s64 	%rd71, %rd3, %rd69;
	ld.global.f64 	%fd139, [%rd70];
	ld.global.f64 	%fd140, [%rd71];
	fma.rn.f64 	%fd141, %fd139, %fd140, %fd138;
	add.s32 	%r135, %r133, 1280;
	mul.wide.u32 	%rd72, %r135, 8;
	add.s64 	%rd73, %rd4, %rd72;
	add.s64 	%rd74, %rd3, %rd72;
	ld.global.f64 	%fd142, [%rd73];
	ld.global.f64 	%fd143, [%rd74];
	fma.rn.f64 	%fd144, %fd142, %fd143, %fd141;
	add.s32 	%r136, %r133, 1920;
	mul.wide.u32 	%rd75, %r136, 8;
	add.s64 	%rd76, %rd4, %rd75;
	add.s64 	%rd77, %rd3, %rd75;
	ld.global.f64 	%fd145, [%rd76];
	ld.global.f64 	%fd146, [%rd77];
	fma.rn.f64 	%fd147, %fd145, %fd146, %fd144;
	add.s32 	%r137, %r133, 2560;
	mul.wide.u32 	%rd78, %r137, 8;
	add.s64 	%rd79, %rd4, %rd78;
	add.s64 	%rd80, %rd3, %rd78;
	ld.global.f64 	%fd148, [%rd79];
	ld.global.f64 	%fd149, [%rd80];
	fma.rn.f64 	%fd150, %fd148, %fd149, %fd147;
	add.s32 	%r138, %r133, 3200;
	mul.wide.u32 	%rd81, %r138, 8;
	add.s64 	%rd82, %rd4, %rd81;
	add.s64 	%rd83, %rd3, %rd81;
	ld.global.f64 	%fd151, [%rd82];
	ld.global.f64 	%fd152, [%rd83];
	fma.rn.f64 	%fd153, %fd151, %fd152, %fd150;
	add.s32 	%r139, %r133, 3840;
	mul.wide.u32 	%rd84, %r139, 8;
	add.s64 	%rd85, %rd4, %rd84;
	add.s64 	%rd86, %rd3, %rd84;
	ld.global.f64 	%fd154, [%rd85];
	ld.global.f64 	%fd155, [%rd86];
	fma.rn.f64 	%fd156, %fd154, %fd155, %fd153;
	add.s32 	%r140, %r133, 4480;
	mul.wide.u32 	%rd87, %r140, 8;
	add.s64 	%rd88, %rd4, %rd87;
	add.s64 	%rd89, %rd3, %rd87;
	ld.global.f64 	%fd157, [%rd88];
	ld.global.f64 	%fd158, [%rd89];
	fma.rn.f64 	%fd451, %fd157, %fd158, %fd156;
	add.s32 	%r375, %r375, 5120;
$L__BB10_38:
	setp.eq.s32 	%p12, %r62, 0;
	@%p12 bra 	$L__BB10_44;
	setp.lt.u32 	%p13, %r62, 4;
	@%p13 bra 	$L__BB10_41;
	add.s32 	%r141, %r375, %r370;
	mul.wide.u32 	%rd90, %r141, 8;
	add.s64 	%rd91, %rd4, %rd90;
	add.s64 	%rd92, %rd3, %rd90;
	ld.global.f64 	%fd160, [%rd91];
	ld.global.f64 	%fd161, [%rd92];
	fma.rn.f64 	%fd162, %fd160, %fd161, %fd451;
	add.s32 	%r142, %r141, 640;
	mul.wide.u32 	%rd93, %r142, 8;
	add.s64 	%rd94, %rd4, %rd93;
	add.s64 	%rd95, %rd3, %rd93;
	ld.global.f64 	%fd163, [%rd94];
	ld.global.f64 	%fd164, [%rd95];
	fma.rn.f64 	%fd165, %fd163, %fd164, %fd162;
	add.s32 	%r143, %r141, 1280;
	mul.wide.u32 	%rd96, %r143, 8;
	add.s64 	%rd97, %rd4, %rd96;
	add.s64 	%rd98, %rd3, %rd96;
	ld.global.f64 	%fd166, [%rd97];
	ld.global.f64 	%fd167, [%rd98];
	fma.rn.f64 	%fd168, %fd166, %fd167, %fd165;
	add.s32 	%r144, %r141, 1920;
	mul.wide.u32 	%rd99, %r144, 8;
	add.s64 	%rd100, %rd4, %rd99;
	add.s64 	%rd101, %rd3, %rd99;
	ld.global.f64 	%fd169, [%rd100];
	ld.global.f64 	%fd170, [%rd101];
	fma.rn.f64 	%fd451, %fd169, %fd170, %fd168;
	add.s32 	%r375, %r375, 2560;
$L__BB10_41:
	and.b32  	%r145, %r50, 3;
	setp.eq.s32 	%p14, %r145, 0;
	@%p14 bra 	$L__BB10_44;
	add.s32 	%r378, %r375, %r368;
	mul.hi.u32 	%r146, %r367, -858993459;
	cvt.u16.u32 	%rs9, %r146;
	shr.u16 	%rs10, %rs9, 9;
	add.s16 	%rs11, %rs10, 1;
	cvt.u32.u16 	%r147, %rs11;
	and.b32  	%r148, %r147, 3;
	neg.s32 	%r377, %r148;
$L__BB10_43:
	.pragma "nounroll";
	mul.wide.u32 	%rd102, %r378, 8;
	add.s64 	%rd103, %rd4, %rd102;
	add.s64 	%rd104, %rd3, %rd102;
	ld.global.f64 	%fd171, [%rd103];
	ld.global.f64 	%fd172, [%rd104];
	fma.rn.f64 	%fd451, %fd171, %fd172, %fd451;
	add.s32 	%r378, %r378, 640;
	add.s32 	%r377, %r377, 1;
	setp.ne.s32 	%p15, %r377, 0;
	@%p15 bra 	$L__BB10_43;
$L__BB10_44:
	// begin inline asm
	mov.u32 %r149, %laneid;
	// end inline asm
	mov.b64 	%rd105, %fd451;
	mov.b64 	{%r151, %r156}, %rd105;
	mov.b32 	%r157, 1;
	mov.b32 	%r198, 31;
	mov.b32 	%r199, -1;
	// begin inline asm
	shfl.sync.down.b32 %r150, %r151, %r157, %r198, %r199;
	// end inline asm
	// begin inline asm
	shfl.sync.down.b32 %r155, %r156, %r157, %r198, %r199;
	// end inline asm
	mov.b64 	%rd106, {%r150, %r155};
	mov.b64 	%fd173, %rd106;
	setp.gt.s32 	%p16, %r149, 30;
	add.f64 	%fd174, %fd451, %fd173;
	selp.f64 	%fd175, %fd451, %fd174, %p16;
	mov.b64 	%rd107, %fd175;
	mov.b64 	{%r161, %r166}, %rd107;
	mov.b32 	%r167, 2;
	// begin inline asm
	shfl.sync.down.b32 %r160, %r161, %r167, %r198, %r199;
	// end inline asm
	// begin inline asm
	shfl.sync.down.b32 %r165, %r166, %r167, %r198, %r199;
	// end inline asm
	mov.b64 	%rd108, {%r160, %r165};
	mov.b64 	%fd176, %rd108;
	setp.gt.s32 	%p17, %r149, 29;
	add.f64 	%fd177, %fd175, %fd176;
	selp.f64 	%fd178, %fd175, %fd177, %p17;
	mov.b64 	%rd109, %fd178;
	mov.b64 	{%r171, %r176}, %rd109;
	mov.b32 	%r177, 4;
	// begin inline asm
	shfl.sync.down.b32 %r170, %r171, %r177, %r198, %r199;
	// end inline asm
	// begin inline asm
	shfl.sync.down.b32 %r175, %r176, %r177, %r198, %r199;
	// end inline asm
	mov.b64 	%rd110, {%r170, %r175};
	mov.b64 	%fd179, %rd110;
	setp.gt.s32 	%p18, %r149, 27;
	add.f64 	%fd180, %fd178, %fd179;
	selp.f64 	%fd181, %fd178, %fd180, %p18;
	mov.b64 	%rd111, %fd181;
	mov.b64 	{%r181, %r186}, %rd111;
	mov.b32 	%r187, 8;
	// begin inline asm
	shfl.sync.down.b32 %r180, %r181, %r187, %r198, %r199;
	// end inline asm
	// begin inline asm
	shfl.sync.down.b32 %r185, %r186, %r187, %r198, %r199;
	// end inline asm
	mov.b64 	%rd112, {%r180, %r185};
	mov.b64 	%fd182, %rd112;
	setp.gt.s32 	%p19, %r149, 23;
	add.f64 	%fd183, %fd181, %fd182;
	selp.f64 	%fd184, %fd181, %fd183, %p19;
	mov.b64 	%rd113, %fd184;
	mov.b64 	{%r191, %r196}, %rd113;
	mov.b32 	%r197, 16;
	// begin inline asm
	shfl.sync.down.b32 %r190, %r191, %r197, %r198, %r199;
	// end inline asm
	// begin inline asm
	shfl.sync.down.b32 %r195, %r196, %r197, %r198, %r199;
	// end inline asm
	mov.b64 	%rd114, {%r190, %r195};
	mov.b64 	%fd185, %rd114;
	setp.gt.s32 	%p20, %r149, 15;
	add.f64 	%fd37, %fd184, %fd185;
	selp.f64 	%fd452, %fd184, %fd37, %p20;
	setp.ne.s32 	%p21, %r149, 0;
	@%p21 bra 	$L__BB10_46;
	shr.u32 	%r200, %r34, 2;
	and.b32  	%r201, %r200, 248;
	mov.u32 	%r202, _ZZN3cub18CUB_300001_SM_10006detail6reduce18DeviceReduceKernelINS2_10policy_hubIdjN4cuda3std3__44plusIdEEE10Policy1000EN6thrust24THRUST_300001_SM_1000_NS18transform_iteratorINSD_12zip_functionINS7_10multipliesIdEEEENSD_12zip_iteratorINS7_5tupleIJNSD_6detail15normal_iteratorINSD_10device_ptrIKdEEEESQ_EEEEENSD_11use_defaultEST_EEjS9_dNS7_10__identityEEEvT0_PT3_T1_NS0_13GridEvenShareISZ_EET2_T4_E12temp_storage;
	add.s32 	%r203, %r202, %r201;
	st.shared.f64 	[%r203+24], %fd37;
$L__BB10_46:
	bar.sync 	0;
	setp.ne.s32 	%p22, %r34, 0;
	@%p22 bra 	$L__BB10_48;
	ld.shared.f64 	%fd186, [_ZZN3cub18CUB_300001_SM_10006detail6reduce18DeviceReduceKernelINS2_10policy_hubIdjN4cuda3std3__44plusIdEEE10Policy1000EN6thrust24THRUST_300001_SM_1000_NS18transform_iteratorINSD_12zip_functionINS7_10multipliesIdEEEENSD_12zip_iteratorINS7_5tupleIJNSD_6detail15normal_iteratorINSD_10device_ptrIKdEEEESQ_EEEEENSD_11use_defaultEST_EEjS9_dNS7_10__identityEEEvT0_PT3_T1_NS0_13GridEvenShareISZ_EET2_T4_E12temp_storage+32];
	add.f64 	%fd187, %fd452, %fd186;
	ld.shared.f64 	%fd188, [_ZZN3cub18CUB_300001_SM_10006detail6reduce18DeviceReduceKernelINS2_10policy_hubIdjN4cuda3std3__44plusIdEEE10Policy1000EN6thrust24THRUST_300001_SM_1000_NS18transform_iteratorINSD_12zip_functionINS7_10multipliesIdEEEENSD_12zip_iteratorINS7_5tupleIJNSD_6detail15normal_iteratorINSD_10device_ptrIKdEEEESQ_EEEEENSD_11use_defaultEST_EEjS9_dNS7_10__identityEEEvT0_PT3_T1_NS0_13GridEvenShareISZ_EET2_T4_E12temp_storage+40];
	add.f64 	%fd189, %fd187, %fd188;
	ld.shared.f64 	%fd190, [_ZZN3cub18CUB_300001_SM_10006detail6reduce18DeviceReduceKernelINS2_10policy_hubIdjN4cuda3std3__44plusIdEEE10Policy1000EN6thrust24THRUST_300001_SM_1000_NS18transform_iteratorINSD_12zip_functionINS7_10multipliesIdEEEENSD_12zip_iteratorINS7_5tupleIJNSD_6detail15normal_iteratorINSD_10device_ptrIKdEEEESQ_EEEEENSD_11use_defaultEST_EEjS9_dNS7_10__identityEEEvT0_PT3_T1_NS0_13GridEvenShareISZ_EET2_T4_E12temp_storage+48];
	add.f64 	%fd191, %fd189, %fd190;
	ld.shared.f64 	%fd192, [_ZZN3cub18CUB_300001_SM_10006detail6reduce18DeviceReduceKernelINS2_10policy_hubIdjN4cuda3std3__44plusIdEEE10Policy1000EN6thrust24THRUST_300001_SM_1000_NS18transform_iteratorINSD_12zip_functionINS7_10multipliesIdEEEENSD_12zip_iteratorINS7_5tupleIJNSD_6detail15normal_iteratorINSD_10device_ptrIKdEEEESQ_EEEEENSD_11use_defaultEST_EEjS9_dNS7_10__identityEEEvT0_PT3_T1_NS0_13GridEvenShareISZ_EET2_T4_E12temp_storage+56];
	add.f64 	%fd193, %fd191, %fd192;
	ld.shared.f64 	%fd194, [_ZZN3cub18CUB_300001_SM_10006detail6reduce18DeviceReduceKernelINS2_10policy_hubIdjN4cuda3std3__44plusIdEEE10Policy1000EN6thrust24THRUST_300001_SM_1000_NS18transform_iteratorINSD_12zip_functionINS7_10multipliesIdEEEENSD_12zip_iteratorINS7_5tupleIJNSD_6detail15normal_iteratorINSD_10device_ptrIKdEEEESQ_EEEEENSD_11use_defaultEST_EEjS9_dNS7_10__identityEEEvT0_PT3_T1_NS0_13GridEvenShareISZ_EET2_T4_E12temp_storage+64];
	add.f64 	%fd195, %fd193, %fd194;
	ld.shared.f64 	%fd196, [_ZZN3cub18CUB_300001_SM_10006detail6reduce18DeviceReduceKernelINS2_10policy_hubIdjN4cuda3std3__44plusIdEEE10Policy1000EN6thrust24THRUST_300001_SM_1000_NS18transform_iteratorINSD_12zip_functionINS7_10multipliesIdEEEENSD_12zip_iteratorINS7_5tupleIJNSD_6detail15normal_iteratorINSD_10device_ptrIKdEEEESQ_EEEEENSD_11use_defaultEST_EEjS9_dNS7_10__identityEEEvT0_PT3_T1_NS0_13GridEvenShareISZ_EET2_T4_E12temp_storage+72];
	add.f64 	%fd197, %fd195, %fd196;
	ld.shared.f64 	%fd198, [_ZZN3cub18CUB_300001_SM_10006detail6reduce18DeviceReduceKernelINS2_10policy_hubIdjN4cuda3std3__44plusIdEEE10Policy1000EN6thrust24THRUST_300001_SM_1000_NS18transform_iteratorINSD_12zip_functionINS7_10multipliesIdEEEENSD_12zip_iteratorINS7_5tupleIJNSD_6detail15normal_iteratorINSD_10device_ptrIKdEEEESQ_EEEEENSD_11use_defaultEST_EEjS9_dNS7_10__identityEEEvT0_PT3_T1_NS0_13GridEvenShareISZ_EET2_T4_E12temp_storage+80];
	add.f64 	%fd199, %fd197, %fd198;
	ld.shared.f64 	%fd200, [_ZZN3cub18CUB_300001_SM_10006detail6reduce18DeviceReduceKernelINS2_10policy_hubIdjN4cuda3std3__44plusIdEEE10Policy1000EN6thrust24THRUST_300001_SM_1000_NS18transform_iteratorINSD_12zip_functionINS7_10multipliesIdEEEENSD_12zip_iteratorINS7_5tupleIJNSD_6detail15normal_iteratorINSD_10device_ptrIKdEEEESQ_EEEEENSD_11use_defaultEST_EEjS9_dNS7_10__identityEEEvT0_PT3_T1_NS0_13GridEvenShareISZ_EET2_T4_E12temp_storage+88];
	add.f64 	%fd201, %fd199, %fd200;
	ld.shared.f64 	%fd202, [_ZZN3cub18CUB_300001_SM_10006detail6reduce18DeviceReduceKernelINS2_10policy_hubIdjN4cuda3std3__44plusIdEEE10Policy1000EN6thrust24THRUST_300001_SM_1000_NS18transform_iteratorINSD_12zip_functionINS7_10multipliesIdEEEENSD_12zip_iteratorINS7_5tupleIJNSD_6detail15normal_iteratorINSD_10device_ptrIKdEEEESQ_EEEEENSD_11use_defaultEST_EEjS9_dNS7_10__identityEEEvT0_PT3_T1_NS0_13GridEvenShareISZ_EET2_T4_E12temp_storage+96];
	add.f64 	%fd203, %fd201, %fd202;
	ld.shared.f64 	%fd204, [_ZZN3cub18CUB_300001_SM_10006detail6reduce18DeviceReduceKernelINS2_10policy_hubIdjN4cuda3std3__44plusIdEEE10Policy1000EN6thrust24THRUST_300001_SM_1000_NS18transform_iteratorINSD_12zip_functionINS7_10multipliesIdEEEENSD_12zip_iteratorINS7_5tupleIJNSD_6detail15normal_iteratorINSD_10device_ptrIKdEEEESQ_EEEEENSD_11use_defaultEST_EEjS9_dNS7_10__identityEEEvT0_PT3_T1_NS0_13GridEvenShareISZ_EET2_T4_E12temp_storage+104];
	add.f64 	%fd205, %fd203, %fd204;
	ld.shared.f64 	%fd206, [_ZZN3cub18CUB_300001_SM_10006detail6reduce18DeviceReduceKernelINS2_10policy_hubIdjN4cuda3std3__44plusIdEEE10Policy1000EN6thrust24THRUST_300001_SM_1000_NS18transform_iteratorINSD_12zip_functionINS7_10multipliesIdEEEENSD_12zip_iteratorINS7_5tupleIJNSD_6detail15normal_iteratorINSD_10device_ptrIKdEEEESQ_EEEEENSD_11use_defaultEST_EEjS9_dNS7_10__identityEEEvT0_PT3_T1_NS0_13GridEvenShareISZ_EET2_T4_E12temp_storage+112];
	add.f64 	%fd207, %fd205, %fd206;
	ld.shared.f64 	%fd208, [_ZZN3cub18CUB_300001_SM_10006detail6reduce18DeviceReduceKernelINS2_10policy_hubIdjN4cuda3std3__44plusIdEEE10Policy1000EN6thrust24THRUST_300001_SM_1000_NS18transform_iteratorINSD_12zip_functionINS7_10multipliesIdEEEENSD_12zip_iteratorINS7_5tupleIJNSD_6detail15normal_iteratorINSD_10device_ptrIKdEEEESQ_EEEEENSD_11use_defaultEST_EEjS9_dNS7_10__identityEEEvT0_PT3_T1_NS0_13GridEvenShareISZ_EET2_T4_E12temp_storage+120];
	add.f64 	%fd209, %fd207, %fd208;
	ld.shared.f64 	%fd210, [_ZZN3cub18CUB_300001_SM_10006detail6reduce18DeviceReduceKernelINS2_10policy_hubIdjN4cuda3std3__44plusIdEEE10Policy1000EN6thrust24THRUST_300001_SM_1000_NS18transform_iteratorINSD_12zip_functionINS7_10multipliesIdEEEENSD_12zip_iteratorINS7_5tupleIJNSD_6detail15normal_iteratorINSD_10device_ptrIKdEEEESQ_EEEEENSD_11use_defaultEST_EEjS9_dNS7_10__identityEEEvT0_PT3_T1_NS0_13GridEvenShareISZ_EET2_T4_E12temp_storage+128];
	add.f64 	%fd211, %fd209, %fd210;
	ld.shared.f64 	%fd212, [_ZZN3cub18CUB_300001_SM_10006detail6reduce18DeviceReduceKernelINS2_10policy_hubIdjN4cuda3std3__44plusIdEEE10Policy1000EN6thrust24THRUST_300001_SM_1000_NS18transform_iteratorINSD_12zip_functionINS7_10multipliesIdEEEENSD_12zip_iteratorINS7_5tupleIJNSD_6detail15normal_iteratorINSD_10device_ptrIKdEEEESQ_EEEEENSD_11use_defaultEST_EEjS9_dNS7_10__identityEEEvT0_PT3_T1_NS0_13GridEvenShareISZ_EET2_T4_E12temp_storage+136];
	add.f64 	%fd213, %fd211, %fd212;
	ld.shared.f64 	%fd214, [_ZZN3cub18CUB_300001_SM_10006detail6reduce18DeviceReduceKernelINS2_10policy_hubIdjN4cuda3std3__44plusIdEEE10Policy1000EN6thrust24THRUST_300001_SM_1000_NS18transform_iteratorINSD_12zip_functionINS7_10multipliesIdEEEENSD_12zip_iteratorINS7_5tupleIJNSD_6detail15normal_iteratorINSD_10device_ptrIKdEEEESQ_EEEEENSD_11use_defaultEST_EEjS9_dNS7_10__identityEEEvT0_PT3_T1_NS0_13GridEvenShareISZ_EET2_T4_E12temp_storage+144];
	add.f64 	%fd215, %fd213, %fd214;
	ld.shared.f64 	%fd216, [_ZZN3cub18CUB_300001_SM_10006detail6reduce18DeviceReduceKernelINS2_10policy_hubIdjN4cuda3std3__44plusIdEEE10Policy1000EN6thrust24THRUST_300001_SM_1000_NS18transform_iteratorINSD_12zip_functionINS7_10multipliesIdEEEENSD_12zip_iteratorINS7_5tupleIJNSD_6detail15normal_iteratorINSD_10device_ptrIKdEEEESQ_EEEEENSD_11use_defaultEST_EEjS9_dNS7_10__identityEEEvT0_PT3_T1_NS0_13GridEvenShareISZ_EET2_T4_E12temp_storage+152];
	add.f64 	%fd217, %fd215, %fd216;
	ld.shared.f64 	%fd218, [_ZZN3cub18CUB_300001_SM_10006detail6reduce18DeviceReduceKernelINS2_10policy_hubIdjN4cuda3std3__44plusIdEEE10Policy1000EN6thrust24THRUST_300001_SM_1000_NS18transform_iteratorINSD_12zip_functionINS7_10multipliesIdEEEENSD_12zip_iteratorINS7_5tupleIJNSD_6detail15normal_iteratorINSD_10device_ptrIKdEEEESQ_EEEEENSD_11use_defaultEST_EEjS9_dNS7_10__identityEEEvT0_PT3_T1_NS0_13GridEvenShareISZ_EET2_T4_E12temp_storage+160];
	add.f64 	%fd219, %fd217, %fd218;
	ld.shared.f64 	%fd220, [_ZZN3cub18CUB_300001_SM_10006detail6reduce18DeviceReduceKernelINS2_10policy_hubIdjN4cuda3std3__44plusIdEEE10Policy1000EN6thrust24THRUST_300001_SM_1000_NS18transform_iteratorINSD_12zip_functionINS7_10multipliesIdEEEENSD_12zip_iteratorINS7_5tupleIJNSD_6detail15normal_iteratorINSD_10device_ptrIKdEEEESQ_EEEEENSD_11use_defaultEST_EEjS9_dNS7_10__identityEEEvT0_PT3_T1_NS0_13GridEvenShareISZ_EET2_T4_E12temp_storage+168];
	add.f64 	%fd221, %fd219, %fd220;
	ld.shared.f64 	%fd222, [_ZZN3cub18CUB_300001_SM_10006detail6reduce18DeviceReduceKernelINS2_10policy_hubIdjN4cuda3std3__44plusIdEEE10Policy1000EN6thrust24THRUST_300001_SM_1000_NS18transform_iteratorINSD_12zip_functionINS7_10multipliesIdEEEENSD_12zip_iteratorINS7_5tupleIJNSD_6detail15normal_iteratorINSD_10device_ptrIKdEEEESQ_EEEEENSD_11use_defaultEST_EEjS9_dNS7_10__identityEEEvT0_PT3_T1_NS0_13GridEvenShareISZ_EET2_T4_E12temp_storage+176];
	add.f64 	%fd452, %fd221, %fd222;
$L__BB10_48:
	mov.u32 	%r356, %tid.x;
	setp.ne.s32 	%p68, %r356, 0;
	@%p68 bra 	$L__BB10_50;
	ld.param.u64 	%rd228, [_ZN3cub18CUB_300001_SM_10006detail6reduce18DeviceReduceKernelINS2_10policy_hubIdjN4cuda3std3__44plusIdEEE10Policy1000EN6thrust24THRUST_300001_SM_1000_NS18transform_iteratorINSD_12zip_functionINS7_10multipliesIdEEEENSD_12zip_iteratorINS7_5tupleIJNSD_6detail15normal_iteratorINSD_10device_ptrIKdEEEESQ_EEEEENSD_11use_defaultEST_EEjS9_dNS7_10__identityEEEvT0_PT3_T1_NS0_13GridEvenShareISZ_EET2_T4__param_1];
	cvta.to.global.u64 	%rd225, %rd228;
	mul.wide.u32 	%rd226, %r3, 8;
	add.s64 	%rd227, %rd225, %rd226;
	st.global.f64 	[%rd227], %fd452;
$L__BB10_50:
	ret;

}
	// .globl	_ZN3cub18CUB_300001_SM_10006detail6reduce28DeviceReduceSingleTileKernelINS2_10policy_hubIdjN4cuda3std3__44plusIdEEE10Policy1000EPdSC_iS9_ddNS7_10__identityEEEvT0_T1_T2_T3_T4_T6_
.visible .entry _ZN3cub18CUB_300001_SM_10006detail6reduce28DeviceReduceSingleTileKernelINS2_10policy_hubIdjN4cuda3std3__44plusIdEEE10Policy1000EPdSC_iS9_ddNS7_10__identityEEEvT0_T1_T2_T3_T4_T6_(
	.param .u64 .ptr .align 1 _ZN3cub18CUB_300001_SM_10006detail6reduce28DeviceReduceSingleTileKernelINS2_10policy_hubIdjN4cuda3std3__44plusIdEEE10Policy1000EPdSC_iS9_ddNS7_10__identityEEEvT0_T1_T2_T3_T4_T6__param_0,
	.param .u64 .ptr .align 1 _ZN3cub18CUB_300001_SM_10006detail6reduce28DeviceReduceSingleTileKernelINS2_10policy_hubIdjN4cuda3std3__44plusIdEEE10Policy1000EPdSC_iS9_ddNS7_10__identityEEEvT0_T1_T2_T3_T4_T6__param_1,
	.param .u32 _ZN3cub18CUB_300001_SM_10006detail6reduce28DeviceReduceSingleTileKernelINS2_10policy_hubIdjN4cuda3std3__44plusIdEEE10Policy1000EPdSC_iS9_ddNS7_10__identityEEEvT0_T1_T2_T3_T4_T6__param_2,
	.param .align 1 .b8 _ZN3cub18CUB_300001_SM_10006detail6reduce28DeviceReduceSingleTileKernelINS2_10policy_hubIdjN4cuda3std3__44plusIdEEE10Policy1000EPdSC_iS9_ddNS7_10__identityEEEvT0_T1_T2_T3_T4_T6__param_3[1],
	.param .f64 _ZN3cub18CUB_300001_SM_10006detail6reduce28DeviceReduceSingleTileKernelINS2_10policy_hubIdjN4cuda3std3__44plusIdEEE10Policy1000EPdSC_iS9_ddNS7_10__identityEEEvT0_T1_T2_T3_T4_T6__param_4,
	.param .align 1 .b8 _ZN3cub18CUB_300001_SM_10006detail6reduce28DeviceReduceSingleTileKernelINS2_10policy_hubIdjN4cuda3std3__44plusIdEEE10Policy1000EPdSC_iS9_ddNS7_10__identityEEEvT0_T1_T2_T3_T4_T6__param_5[1]
)
.maxntid 640
.minnctapersm 1
{
	.reg .pred 	%p<62>;
	.reg .b32 	%r<239>;
	.reg .b64 	%rd<109>;
	.reg .b64 	%fd<264>;
	// demoted variable
	.shared .align 8 .b8 _ZZN3cub18CUB_300001_SM_10006detail6reduce28DeviceReduceSingleTileKernelINS2_10policy_hubIdjN4cuda3std3__44plusIdEEE10Policy1000EPdSC_iS9_ddNS7_10__identityEEEvT0_T1_T2_T3_T4_T6_E12temp_storage[192];
	ld.param.u64 	%rd9, [_ZN3cub18CUB_300001_SM_10006detail6reduce28DeviceReduceSingleTileKernelINS2_10policy_hubIdjN4cuda3std3__44plusIdEEE10Policy1000EPdSC_iS9_ddNS7_10__identityEEEvT0_T1_T2_T3_T4_T6__param_0];
	ld.param.u64 	%rd10, [_ZN3cub18CUB_300001_SM_10006detail6reduce28DeviceReduceSingleTileKernelINS2_10policy_hubIdjN4cuda3std3__44plusIdEEE10Policy1000EPdSC_iS9_ddNS7_10__identityEEEvT0_T1_T2_T3_T4_T6__param_1];
	ld.param.u32 	%r36, [_ZN3cub18CUB_300001_SM_10006detail6reduce28DeviceReduceSingleTileKernelINS2_10policy_hubIdjN4cuda3std3__44plusIdEEE10Policy1000EPdSC_iS9_ddNS7_10__identityEEEvT0_T1_T2_T3_T4_T6__param_2];
	ld.param.f64 	%fd30, [_ZN3cub18CUB_300001_SM_10006detail6reduce28DeviceReduceSingleTileKernelINS2_10policy_hubIdjN4cuda3std3__44plusIdEEE10Policy1000EPdSC_iS9_ddNS7_10__identityEEEvT0_T1_T2_T3_T4_T6__param_4];
	cvta.to.global.u64 	%rd1, %rd10;
	setp.ne.s32 	%p1, %r36, 0;
	@%p1 bra 	$L__BB11_3;
	mov.u32 	%r225, %tid.x;
	setp.ne.s32 	%p61, %r225, 0;
	@%p61 bra 	$L__BB11_39;
	st.global.f64 	[%rd1], %fd30;
	bra.uni 	$L__BB11_39;
$L__BB11_3:
	setp.gt.s32 	%p2, %r36, 5119;
	@%p2 bra 	$L__BB11_21;
	mov.u32 	%r1, %tid.x;
	setp.ge.s32 	%p19, %r1, %r36;
	mov.f64 	%fd255, 0d0000000000000000;
	mov.u32 	%r229, %r1;
	@%p19 bra 	$L__BB11_6;
	mul.wide.u32 	%rd74, %r1, 8;
	add.s64 	%rd73, %rd9, %rd74;
	// begin inline asm
	ld.global.nc.u64 %rd72, [%rd73];
	// end inline asm
	mov.b64 	%fd255, %rd72;
	add.s32 	%r229, %r1, 640;
$L__BB11_6:
	setp.ge.s32 	%p20, %r229, %r36;
	@%p20 bra 	$L__BB11_12;
	not.b32 	%r101, %r229;
	add.s32 	%r4, %r36, %r101;
	mul.hi.u32 	%r102, %r4, -858993459;
	shr.u32 	%r103, %r102, 9;
	add.s32 	%r5, %r103, 1;
	and.b32  	%r104, %r103, 3;
	setp.eq.s32 	%p21, %r104, 3;
	@%p21 bra 	$L__BB11_10;
	mul.wide.u32 	%rd75, %r229, 8;
	add.s64 	%rd107, %rd9, %rd75;
	and.b32  	%r105, %r5, 3;
	neg.s32 	%r227, %r105;
$L__BB11_9:
	.pragma "nounroll";
	// begin inline asm
	ld.global.nc.u64 %rd76, [%rd107];
	// end inline asm
	mov.b64 	%fd121, %rd76;
	add.f64 	%fd255, %fd255, %fd121;
	add.s32 	%r229, %r229, 640;
	add.s64 	%rd107, %rd107, 5120;
	add.s32 	%r227, %r227, 1;
	setp.ne.s32 	%p22, %r227, 0;
	@%p22 bra 	$L__BB11_9;
$L__BB11_10:
	setp.lt.u32 	%p23, %r4, 1920;
	@%p23 bra 	$L__BB11_12;
$L__BB11_11:
	mul.wide.s32 	%rd86, %r229, 8;
	add.s64 	%rd79, %rd9, %rd86;
	// begin inline asm
	ld.global.nc.u64 %rd78, [%rd79];
	// end inline asm
	mov.b64 	%fd122, %rd78;
	add.f64 	%fd123, %fd255, %fd122;
	add.s64 	%rd81, %rd79, 5120;
	// begin inline asm
	ld.global.nc.u64 %rd80, [%rd81];
	// end inline asm
	mov.b64 	%fd124, %rd80;
	add.f64 	%fd125, %fd123, %fd124;
	add.s64 	%rd83, %rd79, 10240;
	// begin inline asm
	ld.global.nc.u64 %rd82, [%rd83];
	// end inline asm
	mov.b64 	%fd126, %rd82;
	add.f64 	%fd127, %fd125, %fd126;
	add.s64 	%rd85, %rd79, 15360;
	// begin inline asm
	ld.global.nc.u64 %rd84, [%rd85];
	// end inline asm
	mov.b64 	%fd128, %rd84;
	add.f64 	%fd255, %fd127, %fd128;
	add.s32 	%r229, %r229, 2560;
	setp.lt.s32 	%p24, %r229, %r36;
	@%p24 bra 	$L__BB11_11;
$L__BB11_12:
	setp.lt.s32 	%p25, %r36, 640;
	@%p25 bra 	$L__BB11_17;
	// begin inline asm
	mov.u32 %r169, %laneid;
	// end inline asm
	mov.b64 	%rd97, %fd255;
	mov.b64 	{%r171, %r176}, %rd97;
	mov.b32 	%r177, 1;
	mov.b32 	%r218, 31;
	mov.b32 	%r219, -1;
	// begin inline asm
	shfl.sync.down.b32 %r170, %r171, %r177, %r218, %r219;
	// end inline asm
	// begin inline asm
	shfl.sync.down.b32 %r175, %r176, %r177, %r218, %r219;
	// end inline asm
	mov.b64 	%rd98, {%r170, %r175};
	mov.b64 	%fd199, %rd98;
	setp.gt.s32 	%p53, %r169, 30;
	add.f64 	%fd200, %fd255, %fd199;
	selp.f64 	%fd201, %fd255, %fd200, %p53;
	mov.b64 	%rd99, %fd201;
	mov.b64 	{%r181, %r186}, %rd99;
	mov.b32 	%r187, 2;
	// begin inline asm
	shfl.sync.down.b32 %r180, %r181, %r187, %r218, %r219;
	// end inline asm
	// begin inline asm
	shfl.sync.down.b32 %r185, %r186, %r187, %r218, %r219;
	// end inline asm
	mov.b64 	%rd100, {%r180, %r185};
	mov.b64 	%fd202, %rd100;
	setp.gt.s32 	%p54, %r169, 29;
	add.f64 	%fd203, %fd201, %fd202;
	selp.f64 	%fd204, %fd201, %fd203, %p54;
	mov.b64 	%rd101, %fd204;
	mov.b64 	{%r191, %r196}, %rd101;
	mov.b32 	%r197, 4;
	// begin inline asm
	shfl.sync.down.b32 %r190, %r191, %r197, %r218, %r219;
	// end inline asm
	// begin inline asm
	shfl.sync.down.b32 %r195, %r196, %r197, %r218, %r219;
	// end inline asm
	mov.b64 	%rd102, {%r190, %r195};
	mov.b64 	%fd205, %rd102;
	setp.gt.s32 	%p55, %r169, 27;
	add.f64 	%fd206, %fd204, %fd205;
	selp.f64 	%fd207, %fd204, %fd206, %p55;
	mov.b64 	%rd103, %fd207;
	mov.b64 	{%r201, %r206}, %rd103;
	mov.b32 	%r207, 8;
	// begin inline asm
	shfl.sync.down.b32 %r200, %r201, %r207, %r218, %r219;
	// end inline asm
	// begin inline asm
	shfl.sync.down.b32 %r205, %r206, %r207, %r218, %r219;
	// end inline asm
	mov.b64 	%rd104, {%r200, %r205};
	mov.b64 	%fd208, %rd104;
	setp.gt.s32 	%p56, %r169, 23;
	add.f64 	%fd209, %fd207, %fd208;
	selp.f64 	%fd210, %fd207, %fd209, %p56;
	mov.b64 	%rd105, %fd210;
	mov.b64 	{%r211, %r216}, %rd105;
	mov.b32 	%r217, 16;
	// begin inline asm
	shfl.sync.down.b32 %r210, %r211, %r217, %r218, %r219;
	// end inline asm
	// begin inline asm
	shfl.sync.down.b32 %r215, %r216, %r217, %r218, %r219;
	// end inline asm
	mov.b64 	%rd106, {%r210, %r215};
	mov.b64 	%fd211, %rd106;
	setp.gt.s32 	%p57, %r169, 15;
	add.f64 	%fd10, %fd210, %fd211;
	selp.f64 	%fd263, %fd210, %fd10, %p57;
	setp.ne.s32 	%p58, %r169, 0;
	@%p58 bra 	$L__BB11_15;
	shr.u32 	%r220, %r1, 2;
	and.b32  	%r221, %r220, 248;
	mov.u32 	%r222, _ZZN3cub18CUB_300001_SM_10006detail6reduce28DeviceReduceSingleTileKernelINS2_10policy_hubIdjN4cuda3std3__44plusIdEEE10Policy1000EPdSC_iS9_ddNS7_10__identityEEEvT0_T1_T2_T3_T4_T6_E12temp_storage;
	add.s32 	%r223, %r222, %r221;
	st.shared.f64 	[%r223+24], %fd10;
$L__BB11_15:
	bar.sync 	0;
	setp.ne.s32 	%p59, %r1, 0;
	@%p59 bra 	$L__BB11_37;
	ld.shared.f64 	%fd212, [_ZZN3cub18CUB_300001_SM_10006detail6reduce28DeviceReduceSingleTileKernelINS2_10policy_hubIdjN4cuda3std3__44plusIdEEE10Policy1000EPdSC_iS9_ddNS7_10__identityEEEvT0_T1_T2_T3_T4_T6_E12temp_storage+32];
	add.f64 	%fd213, %fd263, %fd212;
	ld.shared.f64 	%fd214, [_ZZN3cub18CUB_300001_SM_10006detail6reduce28DeviceReduceSingleTileKernelINS2_10policy_hubIdjN4cuda3std3__44plusIdEEE10Policy1000EPdSC_iS9_ddNS7_10__identityEEEvT0_T1_T2_T3_T4_T6_E12temp_storage+40];
	add.f64 	%fd215, %fd213, %fd214;
	ld.shared.f64 	%fd216, [_ZZN3cub18CUB_300001_SM_10006detail6reduce28DeviceReduceSingleTileKernelINS2_10policy_hubIdjN4cuda3std3__44plusIdEEE10Policy1000EPdSC_iS9_ddNS7_10__identityEEEvT0_T1_T2_T3_T4_T6_E12temp_storage+48];
	add.f64 	%fd217, %fd215, %fd216;
	ld.shared.f64 	%fd218, [_ZZN3cub18CUB_300001_SM_10006detail6reduce28DeviceReduceSingleTileKernelINS2_10policy_hubIdjN4cuda3std3__44plusIdEEE10Policy1000EPdSC_iS9_ddNS7_10__identityEEEvT0_T1_T2_T3_T4_T6_E12temp_storage+56];
	add.f64 	%fd219, %fd217, %fd218;
	ld.shared.f64 	%fd220, [_ZZN3cub18CUB_300001_SM_10006detail6reduce28DeviceReduceSingleTileKernelINS2_10policy_hubIdjN4cuda3std3__44plusIdEEE10Policy1000EPdSC_iS9_ddNS7_10__identityEEEvT0_T1_T2_T3_T4_T6_E12temp_storage+64];
	add.f64 	%fd221, %fd219, %fd220;
	ld.shared.f64 	%fd222, [_ZZN3cub18CUB_300001_SM_10006detail6reduce28DeviceReduceSingleTileKernelINS2_10policy_hubIdjN4cuda3std3__44plusIdEEE10Policy1000EPdSC_iS9_ddNS7_10__identityEEEvT0_T1_T2_T3_T4_T6_E12temp_storage+72];
	add.f64 	%fd223, %fd221, %fd222;
	ld.shared.f64 	%fd224, [_ZZN3cub18CUB_300001_SM_10006detail6reduce28DeviceReduceSingleTileKernelINS2_10policy_hubIdjN4cuda3std3__44plusIdEEE10Policy1000EPdSC_iS9_ddNS7_10__identityEEEvT0_T1_T2_T3_T4_T6_E12temp_storage+80];
	add.f64 	%fd225, %fd223, %fd224;
	ld.shared.f64 	%fd226, [_ZZN3cub18CUB_300001_SM_10006detail6reduce28DeviceReduceSingleTileKernelINS2_10policy_hubIdjN4cuda3std3__44plusIdEEE10Policy1000EPdSC_iS9_ddNS7_10__identityEEEvT0_T1_T2_T3_T4_T6_E12temp_storage+88];
	add.f64 	%fd227, %fd225, %fd226;
	ld.shared.f64 	%fd228, [_ZZN3cub18CUB_300001_SM_10006detail6reduce28DeviceReduceSingleTileKernelINS2_10policy_hubIdjN4cuda3std3__44plusIdEEE10Policy1000EPdSC_iS9_ddNS7_10__identityEEEvT0_T1_T2_T3_T4_T6_E12temp_storage+96];
	add.f64 	%fd229, %fd227, %fd228;
	ld.shared.f64 	%fd230, [_ZZN3cub18CUB_300001_SM_10006detail6reduce28DeviceReduceSingleTileKernelINS2_10policy_hubIdjN4cuda3std3__44plusIdEEE10Policy1000EPdSC_iS9_ddNS7_10__identityEEEvT0_T1_T2_T3_T4_T6_E12temp_storage+104];
	add.f64 	%fd231, %fd229, %fd230;
	ld.shared.f64 	%fd232, [_ZZN3cub18CUB_300001_SM_10006detail6reduce28DeviceReduceSingleTileKernelINS2_10policy_hubIdjN4cuda3std3__44plusIdEEE10Policy1000EPdSC_iS9_ddNS7_10__identityEEEvT0_T1_T2_T3_T4_T6_E12temp_storage+112];
	add.f64 	%fd233, %fd231, %fd232;
	ld.shared.f64 	%fd234, [_ZZN3cub18CUB_300001_SM_10006detail6reduce28DeviceReduceSingleTileKernelINS2_10policy_hubIdjN4cuda3std3__44plusIdEEE10Policy1000EPdSC_iS9_ddNS7_10__identityEEEvT0_T1_T2_T3_T4_T6_E12temp_storage+120];
	add.f64 	%fd235, %fd233, %fd234;
	ld.shared.f64 	%fd236, [_ZZN3cub18CUB_300001_SM_10006detail6reduce28DeviceReduceSingleTileKernelINS2_10policy_hubIdjN4cuda3std3__44plusIdEEE10Policy1000EPdSC_iS9_ddNS7_10__identityEEEvT0_T1_T2_T3_T4_T6_E12temp_storage+128];
	add.f64 	%fd237, %fd235, %fd236;
	ld.shared.f64 	%fd238, [_ZZN3cub18CUB_300001_SM_10006detail6reduce28DeviceReduceSingleTileKernelINS2_10policy_hubIdjN4cuda3std3__44plusIdEEE10Policy1000EPdSC_iS9_ddNS7_10__identityEEEvT0_T1_T2_T3_T4_T6_E12temp_storage+136];
	add.f64 	%fd239, %fd237, %fd238;
	ld.shared.f64 	%fd240, [_ZZN3cub18CUB_300001_SM_10006detail6reduce28DeviceReduceSingleTileKernelINS2_10policy_hubIdjN4cuda3std3__44plusIdEEE10Policy1000EPdSC_iS9_ddNS7_10__identityEEEvT0_T1_T2_T3_T4_T6_E12temp_storage+144];
	add.f64 	%fd241, %fd239, %fd240;
	ld.shared.f64 	%fd242, [_ZZN3cub18CUB_300001_SM_10006detail6reduce28DeviceReduceSingleTileKernelINS2_10policy_hubIdjN4cuda3std3__44plusIdEEE10Policy1000EPdSC_iS9_ddNS7_10__identityEEEvT0_T1_T2_T3_T4_T6_E12temp_storage+152];
	add.f64 	%fd243, %fd241, %fd242;
	ld.shared.f64 	%fd244, [_ZZN3cub18CUB_300001_SM_10006detail6reduce28DeviceReduceSingleTileKernelINS2_10policy_hubIdjN4cuda3std3__44plusIdEEE10Policy1000EPdSC_iS9_ddNS7_10__identityEEEvT0_T1_T2_T3_T4_T6_E12temp_storage+160];
	add.f64 	%fd245, %fd243, %fd244;
	ld.shared.f64 	%fd246, [_ZZN3cub18CUB_300001_SM_10006detail6reduce28DeviceReduceSingleTileKernelINS2_10policy_hubIdjN4cuda3std3__44plusIdEEE10Policy1000EPdSC_iS9_ddNS7_10__identityEEEvT0_T1_T2_T3_T4_T6_E12temp_storage+168];
	add.f64 	%fd247, %fd245, %fd246;
	ld.shared.f64 	%fd248, [_ZZN3cub18CUB_300001_SM_10006detail6reduce28DeviceReduceSingleTileKernelINS2_10policy_hubIdjN4cuda3std3__44plusIdEEE10Policy1000EPdSC_iS9_ddNS7_10__identityEEEvT0_T1_T2_T3_T4_T6_E12temp_storage+176];
	add.f64 	%fd263, %fd247, %fd248;
	bra.uni 	$L__BB11_37;
$L__BB11_17:
	// begin inline asm
	mov.u32 %r106, %laneid;
	// end inline asm
	and.b32  	%r157, %r1, 992;
	add.s32 	%r158, %r157, 32;
	setp.gt.s32 	%p26, %r158, %r36;
	not.b32 	%r159, %r157;
	add.s32 	%r160, %r36, %r159;
	selp.b32 	%r155, %r160, 31, %p26;
	mov.b64 	%rd87, %fd255;
	mov.b64 	{%r108, %r113}, %rd87;
	mov.b32 	%r114, 1;
	mov.b32 	%r156, -1;
	// begin inline asm
	shfl.sync.down.b32 %r107, %r108, %r114, %r155, %r156;
	// end inline asm
	// begin inline asm
	shfl.sync.down.b32 %r112, %r113, %r114, %r155, %r156;
	// end inline asm
	mov.b64 	%rd88, {%r107, %r112};
	mov.b64 	%fd129, %rd88;
	setp.lt.s32 	%p27, %r106, %r155;
	add.f64 	%fd130, %fd255, %fd129;
	selp.f64 	%fd131, %fd130, %fd255, %p27;
	mov.b64 	%rd89, %fd131;
	mov.b64 	{%r118, %r123}, %rd89;
	mov.b32 	%r124, 2;
	// begin inline asm
	shfl.sync.down.b32 %r117, %r118, %r124, %r155, %r156;
	// end inline asm
	// begin inline asm
	shfl.sync.down.b32 %r122, %r123, %r124, %r155, %r156;
	// end inline asm
	mov.b64 	%rd90, {%r117, %r122};
	mov.b64 	%fd132, %rd90;
	add.s32 	%r161, %r106, 2;
	setp.gt.s32 	%p28, %r161, %r155;
	add.f64 	%fd133, %fd131, %fd132;
	selp.f64 	%fd134, %fd131, %fd133, %p28;
	mov.b64 	%rd91, %fd134;
	mov.b64 	{%r128, %r133}, %rd91;
	mov.b32 	%r134, 4;
	// begin inline asm
	shfl.sync.down.b32 %r127, %r128, %r134, %r155, %r156;
	// end inline asm
	// begin inline asm
	shfl.sync.down.b32 %r132, %r133, %r134, %r155, %r156;
	// end inline asm
	mov.b64 	%rd92, {%r127, %r132};
	mov.b64 	%fd135, %rd92;
	add.s32 	%r162, %r106, 4;
	setp.gt.s32 	%p29, %r162, %r155;
	add.f64 	%fd136, %fd134, %fd135;
	selp.f64 	%fd137, %fd134, %fd136, %p29;
	mov.b64 	%rd93, %fd137;
	mov.b64 	{%r138, %r143}, %rd93;
	mov.b32 	%r144, 8;
	// begin inline asm
	shfl.sync.down.b32 %r137, %r138, %r144, %r155, %r156;
	// end inline asm
	// begin inline asm
	shfl.sync.down.b32 %r142, %r143, %r144, %r155, %r156;
	// end inline asm
	mov.b64 	%rd94, {%r137, %r142};
	mov.b64 	%fd138, %rd94;
	add.s32 	%r163, %r106, 8;
	setp.gt.s32 	%p30, %r163, %r155;
	add.f64 	%fd139, %fd137, %fd138;
	selp.f64 	%fd140, %fd137, %fd139, %p30;
	mov.b64 	%rd95, %fd140;
	mov.b64 	{%r148, %r153}, %rd95;
	mov.b32 	%r154, 16;
	// begin inline asm
	shfl.sync.down.b32 %r147, %r148, %r154, %r155, %r156;
	// end inline asm
	// begin inline asm
	shfl.sync.down.b32 %r152, %r153, %r154, %r155, %r156;
	// end inline asm
	mov.b64 	%rd96, {%r147, %r152};
	mov.b64 	%fd141, %rd96;
	add.s32 	%r164, %r106, 16;
	setp.gt.s32 	%p31, %r164, %r155;
	add.f64 	%fd142, %fd140, %fd141;
	selp.f64 	%fd263, %fd140, %fd142, %p31;
	setp.ne.s32 	%p32, %r106, 0;
	@%p32 bra 	$L__BB11_19;
	shr.u32 	%r165, %r1, 2;
	and.b32  	%r166, %r165, 248;
	mov.u32 	%r167, _ZZN3cub18CUB_300001_SM_10006detail6reduce28DeviceReduceSingleTileKernelINS2_10policy_hubIdjN4cuda3std3__44plusIdEEE10Policy1000EPdSC_iS9_ddNS7_10__identityEEEvT0_T1_T2_T3_T4_T6_E12temp_storage;
	add.s32 	%r168, %r167, %r166;
	st.shared.f64 	[%r168+24], %fd263;
$L__BB11_19:
	bar.sync 	0;
	setp.ne.s32 	%p33, %r1, 0;
	@%p33 bra 	$L__BB11_37;
	setp.gt.s32 	%p34, %r36, 32;
	ld.shared.f64 	%fd143, [_ZZN3cub18CUB_300001_SM_10006detail6reduce28DeviceReduceSingleTileKernelINS2_10policy_hubIdjN4cuda3std3__44plusIdEEE10Policy1000EPdSC_iS9_ddNS7_10__identityEEEvT0_T1_T2_T3_T4_T6_E12temp_storage+32];
	add.f64 	%fd144, %fd263, %fd143;
	selp.f64 	%fd145, %fd144, %fd263, %p34;
	setp.gt.s32 	%p35, %r36, 64;
	ld.shared.f64 	%fd146, [_ZZN3cub18CUB_300001_SM_10006detail6reduce28DeviceReduceSingleTileKernelINS2_10policy_hubIdjN4cuda3std3__44plusIdEEE10Policy1000EPdSC_iS9_ddNS7_10__identityEEEvT0_T1_T2_T3_T4_T6_E12temp_storage+40];
	add.f64 	%fd147, %fd146, %fd145;
	selp.f64 	%fd148, %fd147, %fd145, %p35;
	setp.gt.s32 	%p36, %r36, 96;
	ld.shared.f64 	%fd149, [_ZZN3cub18CUB_300001_SM_10006detail6reduce28DeviceReduceSingleTileKernelINS2_10policy_hubIdjN4cuda3std3__44plusIdEEE10Policy1000EPdSC_iS9_ddNS7_10__identityEEEvT0_T1_T2_T3_T4_T6_E12temp_storage+48];
	add.f64 	%fd150, %fd149, %fd148;
	selp.f64 	%fd151, %fd150, %fd148, %p36;
	setp.gt.s32 	%p37, %r36, 128;
	ld.shared.f64 	%fd152, [_ZZN3cub18CUB_300001_SM_10006detail6reduce28DeviceReduceSingleTileKernelINS2_10policy_hubIdjN4cuda3std3__44plusIdEEE10Policy1000EPdSC_iS9_ddNS7_10__identityEEEvT0_T1_T2_T3_T4_T6_E12temp_storage+56];
	add.f64 	%fd153, %fd152, %fd151;
	selp.f64 	%fd154, %fd153, %fd151, %p37;
	setp.gt.s32 	%p38, %r36, 160;
	ld.shared.f64 	%fd155, [_ZZN3cub18CUB_300001_SM_10006detail6reduce28DeviceReduceSingleTileKernelINS2_10policy_hubIdjN4cuda3std3__44plusIdEEE10Policy1000EPdSC_iS9_ddNS7_10__identityEEEvT0_T1_T2_T3_T4_T6_E12temp_storage+64];
	add.f64 	%fd156, %fd155, %fd154;
	selp.f64 	%fd157, %fd156, %fd154, %p38;
	setp.gt.s32 	%p39, %r36, 192;
	ld.shared.f64 	%fd158, [_ZZN3cub18CUB_300001_SM_10006detail6reduce28DeviceReduceSingleTileKernelINS2_10policy_hubIdjN4cuda3std3__44plusIdEEE10Policy1000EPdSC_iS9_ddNS7_10__identityEEEvT0_T1_T2_T3_T4_T6_E12temp_storage+72];
	add.f64 	%fd159, %fd158, %fd157;
	selp.f64 	%fd160, %fd159, %fd157, %p39;
	setp.gt.s32 	%p40, %r36, 224;
	ld.shared.f64 	%fd161, [_ZZN3cub18CUB_300001_SM_10006detail6reduce28DeviceReduceSingleTileKernelINS2_10policy_hubIdjN4cuda3std3__44plusIdEEE10Policy1000EPdSC_iS9_ddNS7_10__identityEEEvT0_T1_T2_T3_T4_T6_E12temp_storage+80];
	add.f64 	%fd162, %fd161, %fd160;
	selp.f64 	%fd163, %fd162, %fd160, %p40;
	setp.gt.s32 	%p41, %r36, 256;
	ld.shared.f64 	%fd164, [_ZZN3cub18CUB_300001_SM_10006detail6reduce28DeviceReduceSingleTileKernelINS2_10policy_hubIdjN4cuda3std3__44plusIdEEE10Policy1000EPdSC_iS9_ddNS7_10__identityEEEvT0_T1_T2_T3_T4_T6_E12temp_storage+88];
	add.f64 	%fd165, %fd164, %fd163;
	selp.f64 	%fd166, %fd165, %fd163, %p41;
	setp.gt.s32 	%p42, %r36, 288;
	ld.shared.f64 	%fd167, [_ZZN3cub18CUB_300001_SM_10006detail6reduce28DeviceReduceSingleTileKernelINS2_10policy_hubIdjN4cuda3std3__44plusIdEEE10Policy1000EPdSC_iS9_ddNS7_10__identityEEEvT0_T1_T2_T3_T4_T6_E12temp_storage+96];
	add.f64 	%fd168, %fd167, %fd166;
	selp.f64 	%fd169, %fd168, %fd166, %p42;
	setp.gt.s32 	%p43, %r36, 320;
	ld.shared.f64 	%fd170, [_ZZN3cub18CUB_300001_SM_10006detail6reduce28DeviceReduceSingleTileKernelINS2_10policy_hubIdjN4cuda3std3__44plusIdEEE10Policy1000EPdSC_iS9_ddNS7_10__identityEEEvT0_T1_T2_T3_T4_T6_E12temp_storage+104];
	add.f64 	%fd171, %fd170, %fd169;
	selp.f64 	%fd172, %fd171, %fd169, %p43;
	setp.gt.s32 	%p44, %r36, 352;
	ld.shared.f64 	%fd173, [_ZZN3cub18CUB_300001_SM_10006detail6reduce28DeviceReduceSingleTileKernelINS2_10policy_hubIdjN4cuda3std3__44plusIdEEE10Policy1000EPdSC_iS9_ddNS7_10__identityEEEvT0_T1_T2_T3_T4_T6_E12temp_storage+112];
	add.f64 	%fd174, %fd173, %fd172;
	selp.f64 	%fd175, %fd174, %fd172, %p44;
	setp.gt.s32 	%p45, %r36, 384;
	ld.shared.f64 	%fd176, [_ZZN3cub18CUB_300001_SM_10006detail6reduce28DeviceReduceSingleTileKernelINS2_10policy_hubIdjN4cuda3std3__44plusIdEEE10Policy1000EPdSC_iS9_ddNS7_10__identityEEEvT0_T1_T2_T3_T4_T6_E12temp_storage+120];
	add.f64 	%fd177, %fd176, %fd175;
	selp.f64 	%fd178, %fd177, %fd175, %p45;
	setp.gt.s32 	%p46, %r36, 416;
	ld.shared.f64 	%fd179, [_ZZN3cub18CUB_300001_SM_10006detail6reduce28DeviceReduceSingleTileKernelINS2_10policy_hubIdjN4cuda3std3__44plusIdEEE10Policy1000EPdSC_iS9_ddNS7_10__identityEEEvT0_T1_T2_T3_T4_T6_E12temp_storage+128];
	add.f64 	%fd180, %fd179, %fd178;
	selp.f64 	%fd181, %fd180, %fd178, %p46;
	setp.gt.s32 	%p47, %r36, 448;
	ld.shared.f64 	%fd182, [_ZZN3cub18CUB_300001_SM_10006detail6reduce28DeviceReduceSingleTileKernelINS2_10policy_hubIdjN4cuda3std3__44plusIdEEE10Policy1000EPdSC_iS9_ddNS7_10__identityEEEvT0_T1_T2_T3_T4_T6_E12temp_storage+136];
	add.f64 	%fd183, %fd182, %fd181;
	selp.f64 	%fd184, %fd183, %fd181, %p47;
	setp.gt.s32 	%p48, %r36, 480;
	ld.shared.f64 	%fd185, [_ZZN3cub18CUB_300001_SM_10006detail6reduce28DeviceReduceSingleTileKernelINS2_10policy_hubIdjN4cuda3std3__44plusIdEEE10Policy1000EPdSC_iS9_ddNS7_10__identityEEEvT0_T1_T2_T3_T4_T6_E12temp_storage+144];
	add.f64 	%fd186, %fd185, %fd184;
	selp.f64 	%fd187, %fd186, %fd184, %p48;
	setp.gt.s32 	%p49, %r36, 512;
	ld.shared.f64 	%fd188, [_ZZN3cub18CUB_300001_SM_10006detail6reduce28DeviceReduceSingleTileKernelINS2_10policy_hubIdjN4cuda3std3__44plusIdEEE10Policy1000EPdSC_iS9_ddNS7_10__identityEEEvT0_T1_T2_T3_T4_T6_E12temp_storage+152];
	add.f64 	%fd189, %fd188, %fd187;
	selp.f64 	%fd190, %fd189, %fd187, %p49;
	setp.gt.s32 	%p50, %r36, 544;
	ld.shared.f64 	%fd191, [_ZZN3cub18CUB_300001_SM_10006detail6reduce28DeviceReduceSingleTileKernelINS2_10policy_hubIdjN4cuda3std3__44plusIdEEE10Policy1000EPdSC_iS9_ddNS7_10__identityEEEvT0_T1_T2_T3_T4_T6_E12temp_storage+160];
	add.f64 	%fd192, %fd191, %fd190;
	selp.f64 	%fd193, %fd192, %fd190, %p50;
	setp.gt.s32 	%p51, %r36, 576;
	ld.shared.f64 	%fd194, [_ZZN3cub18CUB_300001_SM_10006detail6reduce28DeviceReduceSingleTileKernelINS2_10policy_hubIdjN4cuda3std3__44plusIdEEE10Policy1000EPdSC_iS9_ddNS7_10__identityEEEvT0_T1_T2_T3_T4_T6_E12temp_storage+168];
	add.f64 	%fd195, %fd194, %fd193;
	selp.f64 	%fd196, %fd195, %fd193, %p51;
	setp.gt.s32 	%p52, %r36, 608;
	ld.shared.f64 	%fd197, [_ZZN3cub18CUB_300001_SM_10006detail6reduce28DeviceReduceSingleTileKernelINS2_10policy_hubIdjN4cuda3std3__44plusIdEEE10Policy1000EPdSC_iS9_ddNS7_10__identityEEEvT0_T1_T2_T3_T4_T6_E12temp_storage+176];
	add.f64 	%fd198, %fd197, %fd196;
	selp.f64 	%fd263, %fd198, %fd196, %p52;
	bra.uni 	$L__BB11_37;
$L__BB11_21:
	mov.u32 	%r14, %tid.x;
	mul.wide.u32 	%rd27, %r14, 8;
	add.s64 	%rd12, %rd9, %rd27;
	// begin inline asm
	ld.global.nc.u64 %rd11, [%rd12];
	// end inline asm
	mov.b64 	%fd31, %rd11;
	add.s64 	%rd14, %rd12, 5120;
	// begin inline asm
	ld.global.nc.u64 %rd13, [%rd14];
	// end inline asm
	mov.b64 	%fd32, %rd13;
	add.s64 	%rd16, %rd12, 10240;
	// begin inline asm
	ld.global.nc.u64 %rd15, [%rd16];
	// end inline asm
	mov.b64 	%fd33, %rd15;
	add.s64 	%rd18, %rd12, 15360;
	// begin inline asm
	ld.global.nc.u64 %rd17, [%rd18];
	// end inline asm
	mov.b64 	%fd34, %rd17;
	add.s64 	%rd20, %rd12, 20480;
	// begin inline asm
	ld.global.nc.u64 %rd19, [%rd20];
	// end inline asm
	mov.b64 	%fd35, %rd19;
	add.s64 	%rd22, %rd12, 25600;
	// begin inline asm
	ld.global.nc.u64 %rd21, [%rd22];
	// end inline asm
	mov.b64 	%fd36, %rd21;
	add.s64 	%rd24, %rd12, 30720;
	// begin inline asm
	ld.global.nc.u64 %rd23, [%rd24];
	// end inline asm
	mov.b64 	%fd37, %rd23;
	add.s64 	%rd26, %rd12, 35840;
	// begin inline asm
	ld.global.nc.u64 %rd25, [%rd26];
	// end inline asm
	mov.b64 	%fd38, %rd25;
	add.f64 	%fd39, %fd31, %fd32;
	add.f64 	%fd40, %fd39, %fd33;
	add.f64 	%fd41, %fd40, %fd34;
	add.f64 	%fd42, %fd41, %fd35;
	add.f64 	%fd43, %fd42, %fd36;
	add.f64 	%fd44, %fd43, %fd37;
	add.f64 	%fd262, %fd44, %fd38;
	setp.lt.u32 	%p3, %r36, 10240;
	mov.b32 	%r232, 5120;
	@%p3 bra 	$L__BB11_25;
	add.s32 	%r15, %r36, -5120;
	mov.b32 	%r232, 5120;
$L__BB11_23:
	mul.wide.s32 	%rd44, %r232, 8;
	add.s64 	%rd29, %rd12, %rd44;
	// begin inline asm
	ld.global.nc.u64 %rd28, [%rd29];
	// end inline asm
	mov.b64 	%fd45, %rd28;
	add.s64 	%rd31, %rd29, 5120;
	// begin inline asm
	ld.global.nc.u64 %rd30, [%rd31];
	// end inline asm
	mov.b64 	%fd46, %rd30;
	add.s64 	%rd33, %rd29, 10240;
	// begin inline asm
	ld.global.nc.u64 %rd32, [%rd33];
	// end inline asm
	mov.b64 	%fd47, %rd32;
	add.s64 	%rd35, %rd29, 15360;
	// begin inline asm
	ld.global.nc.u64 %rd34, [%rd35];
	// end inline asm
	mov.b64 	%fd48, %rd34;
	add.s64 	%rd37, %rd29, 20480;
	// begin inline asm
	ld.global.nc.u64 %rd36, [%rd37];
	// end inline asm
	mov.b64 	%fd49, %rd36;
	add.s64 	%rd39, %rd29, 25600;
	// begin inline asm
	ld.global.nc.u64 %rd38, [%rd39];
	// end inline asm
	mov.b64 	%fd50, %rd38;
	add.s64 	%rd41, %rd29, 30720;
	// begin inline asm
	ld.global.nc.u64 %rd40, [%rd41];
	// end inline asm
	mov.b64 	%fd51, %rd40;
	add.s64 	%rd43, %rd29, 35840;
	// begin inline asm
	ld.global.nc.u64 %rd42, [%rd43];
	// end inline asm
	mov.b64 	%fd52, %rd42;
	add.f64 	%fd53, %fd262, %fd45;
	add.f64 	%fd54, %fd53, %fd46;
	add.f64 	%fd55, %fd54, %fd47;
	add.f64 	%fd56, %fd55, %fd48;
	add.f64 	%fd57, %fd56, %fd49;
	add.f64 	%fd58, %fd57, %fd50;
	add.f64 	%fd59, %fd58, %fd51;
	add.f64 	%fd262, %fd59, %fd52;
	sub.s32 	%r39, %r36, %r232;
	setp.lt.s32 	%p4, %r39, 5120;
	@%p4 bra 	$L__BB11_33;
	add.s32 	%r232, %r232, 5120;
	setp.le.s32 	%p5, %r232, %r15;
	@%p5 bra 	$L__BB11_23;
$L__BB11_25:
	setp.le.s32 	%p6, %r36, %r232;
	@%p6 bra 	$L__BB11_33;
	sub.s32 	%r19, %r36, %r232;
	setp.ge.s32 	%p7, %r14, %r19;
	@%p7 bra 	$L__BB11_33;
	not.b32 	%r40, %r14;
	add.s32 	%r41, %r36, %r40;
	sub.s32 	%r20, %r41, %r232;
	mul.hi.u32 	%r42, %r20, -858993459;
	shr.u32 	%r43, %r42, 9;
	add.s32 	%r21, %r43, 1;
	and.b32  	%r44, %r43, 3;
	setp.eq.s32 	%p8, %r44, 3;
	mov.u32 	%r236, %r14;
	@%p8 bra 	$L__BB11_30;
	add.s32 	%r234, %r14, %r232;
	and.b32  	%r45, %r21, 3;
	neg.s32 	%r233, %r45;
	mov.u32 	%r236, %r14;
$L__BB11_29:
	.pragma "nounroll";
	mul.wide.u32 	%rd47, %r234, 8;
	add.s64 	%rd46, %rd9, %rd47;
	// begin inline asm
	ld.global.nc.u64 %rd45, [%rd46];
	// end inline asm
	mov.b64 	%fd61, %rd45;
	add.f64 	%fd262, %fd262, %fd61;
	add.s32 	%r236, %r236, 640;
	add.s32 	%r234, %r234, 640;
	add.s32 	%r233, %r233, 1;
	setp.ne.s32 	%p9, %r233, 0;
	@%p9 bra 	$L__BB11_29;
$L__BB11_30:
	setp.lt.u32 	%p10, %r20, 1920;
	@%p10 bra 	$L__BB11_33;
	cvt.u64.u32 	%rd48, %r236;
	cvt.u64.u32 	%rd49, %r232;
	add.s64 	%rd50, %rd48, %rd49;
	shl.b64 	%rd51, %rd50, 3;
	add.s64 	%rd52, %rd51, %rd9;
	add.s64 	%rd108, %rd52, 10240;
	add.s32 	%r237, %r236, %r232;
$L__BB11_32:
	mul.wide.u32 	%rd61, %r237, 8;
	add.s64 	%rd54, %rd9, %rd61;
	// begin inline asm
	ld.global.nc.u64 %rd53, [%rd54];
	// end inline asm
	mov.b64 	%fd62, %rd53;
	add.f64 	%fd63, %fd262, %fd62;
	add.s64 	%rd56, %rd108, -5120;
	// begin inline asm
	ld.global.nc.u64 %rd55, [%rd56];
	// end inline asm
	mov.b64 	%fd64, %rd55;
	add.f64 	%fd65, %fd63, %fd64;
	// begin inline asm
	ld.global.nc.u64 %rd57, [%rd108];
	// end inline asm
	mov.b64 	%fd66, %rd57;
	add.f64 	%fd67, %fd65, %fd66;
	add.s64 	%rd60, %rd108, 5120;
	// begin inline asm
	ld.global.nc.u64 %rd59, [%rd60];
	// end inline asm
	mov.b64 	%fd68, %rd59;
	add.f64 	%fd262, %fd67, %fd68;
	add.s32 	%r236, %r236, 2560;
	add.s64 	%rd108, %rd108, 20480;
	add.s32 	%r237, %r237, 2560;
	setp.lt.s32 	%p11, %r236, %r19;
	@%p11 bra 	$L__BB11_32;
$L__BB11_33:
	// begin inline asm
	mov.u32 %r46, %laneid;
	// end inline asm
	mov.b64 	%rd62, %fd262;
	mov.b64 	{%r48, %r53}, %rd62;
	mov.b32 	%r54, 1;
	mov.b32 	%r95, 31;
	mov.b32 	%r96, -1;
	// begin inline asm
	shfl.sync.down.b32 %r47, %r48, %r54, %r95, %r96;
	// end inline asm
	// begin inline asm
	shfl.sync.down.b32 %r52, %r53, %r54, %r95, %r96;
	// end inline asm
	mov.b64 	%rd63, {%r47, %r52};
	mov.b64 	%fd69, %rd63;
	setp.gt.s32 	%p12, %r46, 30;
	add.f64 	%fd70, %fd262, %fd69;
	selp.f64 	%fd71, %fd262, %fd70, %p12;
	mov.b64 	%rd64, %fd71;
	mov.b64 	{%r58, %r63}, %rd64;
	mov.b32 	%r64, 2;
	// begin inline asm
	shfl.sync.down.b32 %r57, %r58, %r64, %r95, %r96;
	// end inline asm
	// begin inline asm
	shfl.sync.down.b32 %r62, %r63, %r64, %r95, %r96;
	// end inline asm
	mov.b64 	%rd65, {%r57, %r62};
	mov.b64 	%fd72, %rd65;
	setp.gt.s32 	%p13, %r46, 29;
	add.f64 	%fd73, %fd71, %fd72;
	selp.f64 	%fd74, %fd71, %fd73, %p13;
	mov.b64 	%rd66, %fd74;
	mov.b64 	{%r68, %r73}, %rd66;
	mov.b32 	%r74, 4;
	// begin inline asm
	shfl.sync.down.b32 %r67, %r68, %r74, %r95, %r96;
	// end inline asm
	// begin inline asm
	shfl.sync.down.b32 %r72, %r73, %r74, %r95, %r96;
	// end inline asm
	mov.b64 	%rd67, {%r67, %r72};
	mov.b64 	%fd75, %rd67;
	setp.gt.s32 	%p14, %r46, 27;
	add.f64 	%fd76, %fd74, %fd75;
	selp.f64 	%fd77, %fd74, %fd76, %p14;
	mov.b64 	%rd68, %fd77;
	mov.b64 	{%r78, %r83}, %rd68;
	mov.b32 	%r84, 8;
	// begin inline asm
	shfl.sync.down.b32 %r77, %r78, %r84, %r95, %r96;
	// end inline asm
	// begin inline asm
	shfl.sync.down.b32 %r82, %r83, %r84, %r95, %r96;
	// end inline asm
	mov.b64 	%rd69, {%r77, %r82};
	mov.b64 	%fd78, %rd69;
	setp.gt.s32 	%p15, %r46, 23;
	add.f64 	%fd79, %fd77, %fd78;
	selp.f64 	%fd80, %fd77, %fd79, %p15;
	mov.b64 	%rd70, %fd80;
	mov.b64 	{%r88, %r93}, %rd70;
	mov.b32 	%r94, 16;
	// begin inline asm
	shfl.sync.down.b32 %r87, %r88, %r94, %r95, %r96;
	// end inline asm
	// begin inline asm
	shfl.sync.down.b32 %r92, %r93, %r94, %r95, %r96;
	// end inline asm
	mov.b64 	%rd71, {%r87, %r92};
	mov.b64 	%fd81, %rd71;
	setp.gt.s32 	%p16, %r46, 15;
	add.f64 	%fd26, %fd80, %fd81;
	selp.f64 	%fd263, %fd80, %fd26, %p16;
	setp.ne.s32 	%p17, %r46, 0;
	@%p17 bra 	$L__BB11_35;
	shr.u32 	%r97, %r14, 2;
	and.b32  	%r98, %r97, 248;
	mov.u32 	%r99, _ZZN3cub18CUB_300001_SM_10006detail6reduce28DeviceReduceSingleTileKernelINS2_10policy_hubIdjN4cuda3std3__44plusIdEEE10Policy1000EPdSC_iS9_ddNS7_10__identityEEEvT0_T1_T2_T3_T4_T6_E12temp_storage;
	add.s32 	%r100, %r99, %r98;
	st.shared.f64 	[%r100+24], %fd26;
$L__BB11_35:
	bar.sync 	0;
	setp.ne.s32 	%p18, %r14, 0;
	@%p18 bra 	$L__BB11_37;
	ld.shared.f64 	%fd82, [_ZZN3cub18CUB_300001_SM_10006detail6reduce28DeviceReduceSingleTileKernelINS2_10policy_hubIdjN4cuda3std3__44plusIdEEE10Policy1000EPdSC_iS9_ddNS7_10__identityEEEvT0_T1_T2_T3_T4_T6_E12temp_storage+32];
	add.f64 	%fd83, %fd263, %fd82;
	ld.shared.f64 	%fd84, [_ZZN3cub18CUB_300001_SM_10006detail6reduce28DeviceReduceSingleTileKernelINS2_10policy_hubIdjN4cuda3std3__44plusIdEEE10Policy1000EPdSC_iS9_ddNS7_10__identityEEEvT0_T1_T2_T3_T4_T6_E12temp_storage+40];
	add.f64 	%fd85, %fd83, %fd84;
	ld.shared.f64 	%fd86, [_ZZN3cub18CUB_300001_SM_10006detail6reduce28DeviceReduceSingleTileKernelINS2_10policy_hubIdjN4cuda3std3__44plusIdEEE10Policy1000EPdSC_iS9_ddNS7_10__identityEEEvT0_T1_T2_T3_T4_T6_E12temp_storage+48];
	add.f64 	%fd87, %fd85, %fd86;
	ld.shared.f64 	%fd88, [_ZZN3cub18CUB_300001_SM_10006detail6reduce28DeviceReduceSingleTileKernelINS2_10policy_hubIdjN4cuda3std3__44plusIdEEE10Policy1000EPdSC_iS9_ddNS7_10__identityEEEvT0_T1_T2_T3_T4_T6_E12temp_storage+56];
	add.f64 	%fd89, %fd87, %fd88;
	ld.shared.f64 	%fd90, [_ZZN3cub18CUB_300001_SM_10006detail6reduce28DeviceReduceSingleTileKernelINS2_10policy_hubIdjN4cuda3std3__44plusIdEEE10Policy1000EPdSC_iS9_ddNS7_10__identityEEEvT0_T1_T2_T3_T4_T6_E12temp_storage+64];
	add.f64 	%fd91, %fd89, %fd90;
	ld.shared.f64 	%fd92, [_ZZN3cub18CUB_300001_SM_10006detail6reduce28DeviceReduceSingleTileKernelINS2_10policy_hubIdjN4cuda3std3__44plusIdEEE10Policy1000EPdSC_iS9_ddNS7_10__identityEEEvT0_T1_T2_T3_T4_T6_E12temp_storage+72];
	add.f64 	%fd93, %fd91, %fd92;
	ld.shared.f64 	%fd94, [_ZZN3cub18CUB_300001_SM_10006detail6reduce28DeviceReduceSingleTileKernelINS2_10policy_hubIdjN4cuda3std3__44plusIdEEE10Policy1000EPdSC_iS9_ddNS7_10__identityEEEvT0_T1_T2_T3_T4_T6_E12temp_storage+80];
	add.f64 	%fd95, %fd93, %fd94;
	ld.shared.f64 	%fd96, [_ZZN3cub18CUB_300001_SM_10006detail6reduce28DeviceReduceSingleTileKernelINS2_10policy_hubIdjN4cuda3std3__44plusIdEEE10Policy1000EPdSC_iS9_ddNS7_10__identityEEEvT0_T1_T2_T3_T4_T6_E12temp_storage+88];
	add.f64 	%fd97, %fd95, %fd96;
	ld.shared.f64 	%fd98, [_ZZN3cub18CUB_300001_SM_10006detail6reduce28DeviceReduceSingleTileKernelINS2_10policy_hubIdjN4cuda3std3__44plusIdEEE10Policy1000EPdSC_iS9_ddNS7_10__identityEEEvT0_T1_T2_T3_T4_T6_E12temp_storage+96];
	add.f64 	%fd99, %fd97, %fd98;
	ld.shared.f64 	%fd100, [_ZZN3cub18CUB_300001_SM_10006detail6reduce28DeviceReduceSingleTileKernelINS2_10policy_hubIdjN4cuda3std3__44plusIdEEE10Policy1000EPdSC_iS9_ddNS7_10__identityEEEvT0_T1_T2_T3_T4_T6_E12temp_storage+104];
	add.f64 	%fd101, %fd99, %fd100;
	ld.shared.f64 	%fd102, [_ZZN3cub18CUB_300001_SM_10006detail6reduce28DeviceReduceSingleTileKernelINS2_10policy_hubIdjN4cuda3std3__44plusIdEEE10Policy1000EPdSC_iS9_ddNS7_10__identityEEEvT0_T1_T2_T3_T4_T6_E12temp_storage+112];
	add.f64 	%fd103, %fd101, %fd102;
	ld.shared.f64 	%fd104, [_ZZN3cub18CUB_300001_SM_10006detail6reduce28DeviceReduceSingleTileKernelINS2_10policy_hubIdjN4cuda3std3__44plusIdEEE10Policy1000EPdSC_iS9_ddNS7_10__identityEEEvT0_T1_T2_T3_T4_T6_E12temp_storage+120];
	add.f64 	%fd105, %fd103, %fd104;
	ld.shared.f64 	%fd106, [_ZZN3cub18CUB_300001_SM_10006detail6reduce28DeviceReduceSingleTileKernelINS2_10policy_hubIdjN4cuda3std3__44plusIdEEE10Policy1000EPdSC_iS9_ddNS7_10__identityEEEvT0_T1_T2_T3_T4_T6_E12temp_storage+128];
	add.f64 	%fd107, %fd105, %fd106;
	ld.shared.f64 	%fd108, [_ZZN3cub18CUB_300001_SM_10006detail6reduce28DeviceReduceSingleTileKernelINS2_10policy_hubIdjN4cuda3std3__44plusIdEEE10Policy1000EPdSC_iS9_ddNS7_10__identityEEEvT0_T1_T2_T3_T4_T6_E12temp_storage+136];
	add.f64 	%fd109, %fd107, %fd108;
	ld.shared.f64 	%fd110, [_ZZN3cub18CUB_300001_SM_10006detail6reduce28DeviceReduceSingleTileKernelINS2_10policy_hubIdjN4cuda3std3__44plusIdEEE10Policy1000EPdSC_iS9_ddNS7_10__identityEEEvT0_T1_T2_T3_T4_T6_E12temp_storage+144];
	add.f64 	%fd111, %fd109, %fd110;
	ld.shared.f64 	%fd112, [_ZZN3cub18CUB_300001_SM_10006detail6reduce28DeviceReduceSingleTileKernelINS2_10policy_hubIdjN4cuda3std3__44plusIdEEE10Policy1000EPdSC_iS9_ddNS7_10__identityEEEvT0_T1_T2_T3_T4_T6_E12temp_storage+152];
	add.f64 	%fd113, %fd111, %fd112;
	ld.shared.f64 	%fd114, [_ZZN3cub18CUB_300001_SM_10006detail6reduce28DeviceReduceSingleTileKernelINS2_10policy_hubIdjN4cuda3std3__44plusIdEEE10Policy1000EPdSC_iS9_ddNS7_10__identityEEEvT0_T1_T2_T3_T4_T6_E12temp_storage+160];
	add.f64 	%fd115, %fd113, %fd114;
	ld.shared.f64 	%fd116, [_ZZN3cub18CUB_300001_SM_10006detail6reduce28DeviceReduceSingleTileKernelINS2_10policy_hubIdjN4cuda3std3__44plusIdEEE10Policy1000EPdSC_iS9_ddNS7_10__identityEEEvT0_T1_T2_T3_T4_T6_E12temp_storage+168];
	add.f64 	%fd117, %fd115, %fd116;
	ld.shared.f64 	%fd118, [_ZZN3cub18CUB_300001_SM_10006detail6reduce28DeviceReduceSingleTileKernelINS2_10policy_hubIdjN4cuda3std3__44plusIdEEE10Policy1000EPdSC_iS9_ddNS7_10__identityEEEvT0_T1_T2_T3_T4_T6_E12temp_storage+176];
	add.f64 	%fd263, %fd117, %fd118;
$L__BB11_37:
	mov.u32 	%r224, %tid.x;
	setp.ne.s32 	%p60, %r224, 0;
	@%p60 bra 	$L__BB11_39;
	add.f64 	%fd249, %fd30, %fd263;
	st.global.f64 	[%rd1], %fd249;
$L__BB11_39:
	ret;

}
	// .globl	_ZN3cub18CUB_300001_SM_10006detail6reduce28DeviceReduceSingleTileKernelINS2_10policy_hubIdyN4cuda3std3__44plusIdEEE10Policy1000EN6thrust24THRUST_300001_SM_1000_NS18transform_iteratorINSD_12zip_functionINS7_10multipliesIdEEEENSD_12zip_iteratorINS7_5tupleIJNSD_6detail15normal_iteratorINSD_10device_ptrIKdEEEESQ_EEEEENSD_11use_defaultEST_EEPdyS9_ddNS7_10__identityEEEvT0_T1_T2_T3_T4_T6_
.visible .entry _ZN3cub18CUB_300001_SM_10006detail6reduce28DeviceReduceSingleTileKernelINS2_10policy_hubIdyN4cuda3std3__44plusIdEEE10Policy1000EN6thrust24THRUST_300001_SM_1000_NS18transform_iteratorINSD_12zip_functionINS7_10multipliesIdEEEENSD_12zip_iteratorINS7_5tupleIJNSD_6detail15normal_iteratorINSD_10device_ptrIKdEEEESQ_EEEEENSD_11use_defaultEST_EEPdyS9_ddNS7_10__identityEEEvT0_T1_T2_T3_T4_T6_(
	.param .align 8 .b8 _ZN3cub18CUB_300001_SM_10006detail6reduce28DeviceReduceSingleTileKernelINS2_10policy_hubIdyN4cuda3std3__44plusIdEEE10Policy1000EN6thrust24THRUST_300001_SM_1000_NS18transform_iteratorINSD_12zip_functionINS7_10multipliesIdEEEENSD_12zip_iteratorINS7_5tupleIJNSD_6detail15normal_iteratorINSD_10device_ptrIKdEEEESQ_EEEEENSD_11use_defaultEST_EEPdyS9_ddNS7_10__identityEEEvT0_T1_T2_T3_T4_T6__param_0[24],
	.param .u64 .ptr .align 1 _ZN3cub18CUB_300001_SM_10006detail6reduce28DeviceReduceSingleTileKernelINS2_10policy_hubIdyN4cuda3std3__44plusIdEEE10Policy1000EN6thrust24THRUST_300001_SM_1000_NS18transform_iteratorINSD_12zip_functionINS7_10multipliesIdEEEENSD_12zip_iteratorINS7_5tupleIJNSD_6detail15normal_iteratorINSD_10device_ptrIKdEEEESQ_EEEEENSD_11use_defaultEST_EEPdyS9_ddNS7_10__identityEEEvT0_T1_T2_T3_T4_T6__param_1,
	.param .u64 _ZN3cub18CUB_300001_SM_10006detail6reduce28DeviceReduceSingleTileKernelINS2_10policy_hubIdyN4cuda3std3__44plusIdEEE10Policy1000EN6thrust24THRUST_300001_SM_1000_NS18transform_iteratorINSD_12zip_functionINS7_10multipliesIdEEEENSD_12zip_iteratorINS7_5tupleIJNSD_6detail15normal_iteratorINSD_10device_ptrIKdEEEESQ_EEEEENSD_11use_defaultEST_EEPdyS9_ddNS7_10__identityEEEvT0_T1_T2_T3_T4_T6__param_2,
	.param .align 1 .b8 _ZN3cub18CUB_300001_SM_10006detail6reduce28DeviceReduceSingleTileKernelINS2_10policy_hubIdyN4cuda3std3__44plusIdEEE10Policy1000EN6thrust24THRUST_300001_SM_1000_NS18transform_iteratorINSD_12zip_functionINS7_10multipliesIdEEEENSD_12zip_iteratorINS7_5tupleIJNSD_6detail15normal_iteratorINSD_10device_ptrIKdEEEESQ_EEEEENSD_11use_defaultEST_EEPdyS9_ddNS7_10__identityEEEvT0_T1_T2_T3_T4_T6__param_3[1],
	.param .f64 _ZN3cub18CUB_300001_SM_10006detail6reduce28DeviceReduceSingleTileKernelINS2_10policy_hubIdyN4cuda3std3__44plusIdEEE10Policy1000EN6thrust24THRUST_300001_SM_1000_NS18transform_iteratorINSD_12zip_functionINS7_10multipliesIdEEEENSD_12zip_iteratorINS7_5tupleIJNSD_6detail15normal_iteratorINSD_10device_ptrIKdEEEESQ_EEEEENSD_11use_defaultEST_EEPdyS9_ddNS7_10__identityEEEvT0_T1_T2_T3_T4_T6__param_4,
	.param .align 1 .b8 _ZN3cub18CUB_300001_SM_10006detail6reduce28DeviceReduceSingleTileKernelINS2_10policy_hubIdyN4cuda3std3__44plusIdEEE10Policy1000EN6thrust24THRUST_300001_SM_1000_NS18transform_iteratorINSD_12zip_functionINS7_10multipliesIdEEEENSD_12zip_iteratorINS7_5tupleIJNSD_6detail15normal_iteratorINSD_10device_ptrIKdEEEESQ_EEEEENSD_11use_defaultEST_EEPdyS9_ddNS7_10__identityEEEvT0_T1_T2_T3_T4_T6__param_5[1]
)
.maxntid 512
.minnctapersm 1
{
	.reg .pred 	%p<67>;
	.reg .b16 	%rs<9>;
	.reg .b32 	%r<256>;
	.reg .b64 	%rd<108>;
	.reg .b64 	%fd<423>;
	// demoted variable
	.shared .align 8 .b8 _ZZN3cub18CUB_300001_SM_10006detail6reduce28DeviceReduceSingleTileKernelINS2_10policy_hubIdyN4cuda3std3__44plusIdEEE10Policy1000EN6thrust24THRUST_300001_SM_1000_NS18transform_iteratorINSD_12zip_functionINS7_10multipliesIdEEEENSD_12zip_iteratorINS7_5tupleIJNSD_6detail15normal_iteratorINSD_10device_ptrIKdEEEESQ_EEEEENSD_11use_defaultEST_EEPdyS9_ddNS7_10__identityEEEvT0_T1_T2_T3_T4_T6_E12temp_storage[152];
	ld.param.u64 	%rd30, [_ZN3cub18CUB_300001_SM_10006detail6reduce28DeviceReduceSingleTileKernelINS2_10policy_hubIdyN4cuda3std3__44plusIdEEE10Policy1000EN6thrust24THRUST_300001_SM_1000_NS18transform_iteratorINSD_12zip_functionINS7_10multipliesIdEEEENSD_12zip_iteratorINS7_5tupleIJNSD_6detail15normal_iteratorINSD_10device_ptrIKdEEEESQ_EEEEENSD_11use_defaultEST_EEPdyS9_ddNS7_10__identityEEEvT0_T1_T2_T3_T4_T6__param_0+8];
	ld.param.u64 	%rd29, [_ZN3cub18CUB_300001_SM_10006detail6reduce28DeviceReduceSingleTileKernelINS2_10policy_hubIdyN4cuda3std3__44plusIdEEE10Policy1000EN6thrust24THRUST_300001_SM_1000_NS18transform_iteratorINSD_12zip_functionINS7_10multipliesIdEEEENSD_12zip_iteratorINS7_5tupleIJNSD_6detail15normal_iteratorINSD_10device_ptrIKdEEEESQ_EEEEENSD_11use_defaultEST_EEPdyS9_ddNS7_10__identityEEEvT0_T1_T2_T3_T4_T6__param_0];
	ld.param.u64 	%rd32, [_ZN3cub18CUB_300001_SM_10006detail6reduce28DeviceReduceSingleTileKernelINS2_10policy_hubIdyN4cuda3std3__44plusIdEEE10Policy1000EN6thrust24THRUST_300001_SM_1000_NS18transform_iteratorINSD_12zip_functionINS7_10multipliesIdEEEENSD_12zip_iteratorINS7_5tupleIJNSD_6detail15normal_iteratorINSD_10device_ptrIKdEEEESQ_EEEEENSD_11use_defaultEST_EEPdyS9_ddNS7_10__identityEEEvT0_T1_T2_T3_T4_T6__param_1];
	ld.param.u64 	%rd31, [_ZN3cub18CUB_300001_SM_10006detail6reduce28DeviceReduceSingleTileKernelINS2_10policy_hubIdyN4cuda3std3__44plusIdEEE10Policy1000EN6thrust24THRUST_300001_SM_1000_NS18transform_iteratorINSD_12zip_functionINS7_10multipliesIdEEEENSD_12zip_iteratorINS7_5tupleIJNSD_6detail15normal_iteratorINSD_10device_ptrIKdEEEESQ_EEEEENSD_11use_defaultEST_EEPdyS9_ddNS7_10__identityEEEvT0_T1_T2_T3_T4_T6__param_2];
	ld.param.f64 	%fd42, [_ZN3cub18CUB_300001_SM_10006detail6reduce28DeviceReduceSingleTileKernelINS2_10policy_hubIdyN4cuda3std3__44plusIdEEE10Policy1000EN6thrust24THRUST_300001_SM_1000_NS18transform_iteratorINSD_12zip_functionINS7_10multipliesIdEEEENSD_12zip_iteratorINS7_5tupleIJNSD_6detail15normal_iteratorINSD_10device_ptrIKdEEEESQ_EEEEENSD_11use_defaultEST_EEPdyS9_ddNS7_10__identityEEEvT0_T1_T2_T3_T4_T6__param_4];
	cvta.to.global.u64 	%rd1, %rd32;
	setp.ne.s64 	%p1, %rd31, 0;
	@%p1 bra 	$L__BB12_3;
	mov.u32 	%r241, %tid.x;
	setp.ne.s32 	%p66, %r241, 0;
	@%p66 bra 	$L__BB12_51;
	st.global.f64 	[%rd1], %fd42;
	bra.uni 	$L__BB12_51;
$L__BB12_3:
	cvta.to.global.u64 	%rd2, %rd29;
	cvta.to.global.u64 	%rd3, %rd30;
	setp.gt.u64 	%p2, %rd31, 3583;
	@%p2 bra 	$L__BB12_28;
	cvt.u32.u64 	%r1, %rd31;
	mov.u32 	%r2, %tid.x;
	setp.ge.u32 	%p24, %r2, %r1;
	mov.f64 	%fd410, 0d0000000000000000;
	mov.u32 	%r245, %r2;
	@%p24 bra 	$L__BB12_6;
	mul.wide.u32 	%rd66, %r2, 8;
	add.s64 	%rd67, %rd2, %rd66;
	add.s64 	%rd68, %rd3, %rd66;
	ld.global.f64 	%fd212, [%rd67];
	ld.global.f64 	%fd213, [%rd68];
	mul.f64 	%fd410, %fd212, %fd213;
	add.s32 	%r245, %r2, 512;
$L__BB12_6:
	setp.ge.u32 	%p25, %r245, %r1;
	@%p25 bra 	$L__BB12_19;
	not.b32 	%r118, %r245;
	add.s32 	%r119, %r118, %r1;
	shr.u32 	%r120, %r119, 9;
	add.s32 	%r5, %r120, 1;
	and.b32  	%r6, %r5, 15;
	setp.lt.u32 	%p26, %r119, 7680;
	@%p26 bra 	$L__BB12_10;
	and.b32  	%r121, %r5, 16777200;
	neg.s32 	%r243, %r121;
	mul.wide.u32 	%rd69, %r245, 8;
	or.b64  	%rd70, %rd69, 32768;
	add.s64 	%rd101, %rd2, %rd70;
	add.s64 	%rd100, %rd3, %rd70;
$L__BB12_9:
	.pragma "nounroll";
	ld.global.f64 	%fd215, [%rd101+-32768];
	ld.global.f64 	%fd216, [%rd100+-32768];
	fma.rn.f64 	%fd217, %fd215, %fd216, %fd410;
	ld.global.f64 	%fd218, [%rd101+-28672];
	ld.global.f64 	%fd219, [%rd100+-28672];
	fma.rn.f64 	%fd220, %fd218, %fd219, %fd217;
	ld.global.f64 	%fd221, [%rd101+-24576];
	ld.global.f64 	%fd222, [%rd100+-24576];
	fma.rn.f64 	%fd223, %fd221, %fd222, %fd220;
	ld.global.f64 	%fd224, [%rd101+-20480];
	ld.global.f64 	%fd225, [%rd100+-20480];
	fma.rn.f64 	%fd226, %fd224, %fd225, %fd223;
	ld.global.f64 	%fd227, [%rd101+-16384];
	ld.global.f64 	%fd228, [%rd100+-16384];
	fma.rn.f64 	%fd229, %fd227, %fd228, %fd226;
	ld.global.f64 	%fd230, [%rd101+-12288];
	ld.global.f64 	%fd231, [%rd100+-12288];
	fma.rn.f64 	%fd232, %fd230, %fd231, %fd229;
	ld.global.f64 	%fd233, [%rd101+-8192];
	ld.global.f64 	%fd234, [%rd100+-8192];
	fma.rn.f64 	%fd235, %fd233, %fd234, %fd232;
	ld.global.f64 	%fd236, [%rd101+-4096];
	ld.global.f64 	%fd237, [%rd100+-4096];
	fma.rn.f64 	%fd238, %fd236, %fd237, %fd235;
	ld.global.f64 	%fd239, [%rd101];
	ld.global.f64 	%fd240, [%rd100];
	fma.rn.f64 	%fd241, %fd239, %fd240, %fd238;
	ld.global.f64 	%fd242, [%rd101+4096];
	ld.global.f64 	%fd243, [%rd100+4096];
	fma.rn.f64 	%fd244, %fd242, %fd243, %fd241;
	ld.global.f64 	%fd245, [%rd101+8192];
	ld.global.f64 	%fd246, [%rd100+8192];
	fma.rn.f64 	%fd247, %fd245, %fd246, %fd244;
	ld.global.f64 	%fd248, [%rd101+12288];
	ld.global.f64 	%fd249, [%rd100+12288];
	fma.rn.f64 	%fd250, %fd248, %fd249, %fd247;
	ld.global.f64 	%fd251, [%rd101+16384];
	ld.global.f64 	%fd252, [%rd100+16384];
	fma.rn.f64 	%fd253, %fd251, %fd252, %fd250;
	ld.global.f64 	%fd254, [%rd101+20480];
	ld.global.f64 	%fd255, [%rd100+20480];
	fma.rn.f64 	%fd256, %fd254, %fd255, %fd253;
	ld.global.f64 	%fd257, [%rd101+24576];
	ld.global.f64 	%fd258, [%rd100+24576];
	fma.rn.f64 	%fd259, %fd257, %fd258, %fd256;
	ld.global.f64 	%fd260, [%rd101+28672];
	ld.global.f64 	%fd261, [%rd100+28672];
	fma.rn.f64 	%fd410, %fd260, %fd261, %fd259;
	add.s32 	%r245, %r245, 8192;
	add.s32 	%r243, %r243, 16;
	add.s64 	%rd101, %rd101, 65536;
	add.s64 	%rd100, %rd100, 65536;
	setp.ne.s32 	%p27, %r243, 0;
	@%p27 bra 	$L__BB12_9;
$L__BB12_10:
	setp.eq.s32 	%p28, %r6, 0;
	@%p28 bra 	$L__BB12_19;
	and.b32  	%r13, %r5, 7;
	setp.lt.u32 	%p29, %r6, 8;
	@%p29 bra 	$L__BB12_13;
	mul.wide.s32 	%rd71, %r245, 8;
	add.s64 	%rd72, %rd2, %rd71;
	add.s64 	%rd73, %rd3, %rd71;
	ld.global.f64 	%fd263, [%rd72];
	ld.global.f64 	%fd264, [%rd73];
	fma.rn.f64 	%fd265, %fd263, %fd264, %fd410;
	ld.global.f64 	%fd266, [%rd72+4096];
	ld.global.f64 	%fd267, [%rd73+4096];
	fma.rn.f64 	%fd268, %fd266, %fd267, %fd265;
	ld.global.f64 	%fd269, [%rd72+8192];
	ld.global.f64 	%fd270, [%rd73+8192];
	fma.rn.f64 	%fd271, %fd269, %fd270, %fd268;
	ld.global.f64 	%fd272, [%rd72+12288];
	ld.global.f64 	%fd273, [%rd73+12288];
	fma.rn.f64 	%fd274, %fd272, %fd273, %fd271;
	ld.global.f64 	%fd275, [%rd72+16384];
	ld.global.f64 	%fd276, [%rd73+16384];
	fma.rn.f64 	%fd277, %fd275, %fd276, %fd274;
	ld.global.f64 	%fd278, [%rd72+20480];
	ld.global.f64 	%fd279, [%rd73+20480];
	fma.rn.f64 	%fd280, %fd278, %fd279, %fd277;
	ld.global.f64 	%fd281, [%rd72+24576];
	ld.global.f64 	%fd282, [%rd73+24576];
	fma.rn.f64 	%fd283, %fd281, %fd282, %fd280;
	ld.global.f64 	%fd284, [%rd72+28672];
	ld.global.f64 	%fd285, [%rd73+28672];
	fma.rn.f64 	%fd410, %fd284, %fd285, %fd283;
	add.s32 	%r245, %r245, 4096;
$L__BB12_13:
	setp.eq.s32 	%p30, %r13, 0;
	@%p30 bra 	$L__BB12_19;
	and.b32  	%r16, %r5, 3;
	setp.lt.u32 	%p31, %r13, 4;
	@%p31 bra 	$L__BB12_16;
	mul.wide.s32 	%rd74, %r245, 8;
	add.s64 	%rd75, %rd2, %rd74;
	add.s64 	%rd76, %rd3, %rd74;
	ld.global.f64 	%fd287, [%rd75];
	ld.global.f64 	%fd288, [%rd76];
	fma.rn.f64 	%fd289, %fd287, %fd288, %fd410;
	ld.global.f64 	%fd290, [%rd75+4096];
	ld.global.f64 	%fd291, [%rd76+4096];
	fma.rn.f64 	%fd292, %fd290, %fd291, %fd289;
	ld.global.f64 	%fd293, [%rd75+8192];
	ld.global.f64 	%fd294, [%rd76+8192];
	fma.rn.f64 	%fd295, %fd293, %fd294, %fd292;
	ld.global.f64 	%fd296, [%rd75+12288];
	ld.global.f64 	%fd297, [%rd76+12288];
	fma.rn.f64 	%fd410, %fd296, %fd297, %fd295;
	add.s32 	%r245, %r245, 2048;
$L__BB12_16:
	setp.eq.s32 	%p32, %r16, 0;
	@%p32 bra 	$L__BB12_19;
	neg.s32 	%r248, %r16;
$L__BB12_18:
	.pragma "nounroll";
	mul.wide.s32 	%rd77, %r245, 8;
	add.s64 	%rd78, %rd3, %rd77;
	add.s64 	%rd79, %rd2, %rd77;
	ld.global.f64 	%fd298, [%rd79];
	ld.global.f64 	%fd299, [%rd78];
	fma.rn.f64 	%fd410, %fd298, %fd299, %fd410;
	add.s32 	%r245, %r245, 512;
	add.s32 	%r248, %r248, 1;
	setp.ne.s32 	%p33, %r248, 0;
	@%p33 bra 	$L__BB12_18;
$L__BB12_19:
	setp.lt.u64 	%p34, %rd31, 512;
	@%p34 bra 	$L__BB12_24;
	// begin inline asm
	mov.u32 %r185, %laneid;
	// end inline asm
	mov.b64 	%rd90, %fd410;
	mov.b64 	{%r187, %r192}, %rd90;
	mov.b32 	%r193, 1;
	mov.b32 	%r234, 31;
	mov.b32 	%r235, -1;
	// begin inline asm
	shfl.sync.down.b32 %r186, %r187, %r193, %r234, %r235;
	// end inline asm
	// begin inline asm
	shfl.sync.down.b32 %r191, %r192, %r193, %r234, %r235;
	// end inline asm
	mov.b64 	%rd91, {%r186, %r191};
	mov.b64 	%fd358, %rd91;
	setp.gt.s32 	%p58, %r185, 30;
	add.f64 	%fd359, %fd410, %fd358;
	selp.f64 	%fd360, %fd410, %fd359, %p58;
	mov.b64 	%rd92, %fd360;
	mov.b64 	{%r197, %r202}, %rd92;
	mov.b32 	%r203, 2;
	// begin inline asm
	shfl.sync.down.b32 %r196, %r197, %r203, %r234, %r235;
	// end inline asm
	// begin inline asm
	shfl.sync.down.b32 %r201, %r202, %r203, %r234, %r235;
	// end inline asm
	mov.b64 	%rd93, {%r196, %r201};
	mov.b64 	%fd361, %rd93;
	setp.gt.s32 	%p59, %r185, 29;
	add.f64 	%fd362, %fd360, %fd361;
	selp.f64 	%fd363, %fd360, %fd362, %p59;
	mov.b64 	%rd94, %fd363;
	mov.b64 	{%r207, %r212}, %rd94;
	mov.b32 	%r213, 4;
	// begin inline asm
	shfl.sync.down.b32 %r206, %r207, %r213, %r234, %r235;
	// end inline asm
	// begin inline asm
	shfl.sync.down.b32 %r211, %r212, %r213, %r234, %r235;
	// end inline asm
	mov.b64 	%rd95, {%r206, %r211};
	mov.b64 	%fd364, %rd95;
	setp.gt.s32 	%p60, %r185, 27;
	add.f64 	%fd365, %fd363, %fd364;
	selp.f64 	%fd366, %fd363, %fd365, %p60;
	mov.b64 	%rd96, %fd366;
	mov.b64 	{%r217, %r222}, %rd96;
	mov.b32 	%r223, 8;
	// begin inline asm
	shfl.sync.down.b32 %r216, %r217, %r223, %r234, %r235;
	// end inline asm
	// begin inline asm
	shfl.sync.down.b32 %r221, %r222, %r223, %r234, %r235;
	// end inline asm
	mov.b64 	%rd97, {%r216, %r221};
	mov.b64 	%fd367, %rd97;
	setp.gt.s32 	%p61, %r185, 23;
	add.f64 	%fd368, %fd366, %fd367;
	selp.f64 	%fd369, %fd366, %fd368, %p61;
	mov.b64 	%rd98, %fd369;
	mov.b64 	{%r227, %r232}, %rd98;
	mov.b32 	%r233, 16;
	// begin inline asm
	shfl.sync.down.b32 %r226, %r227, %r233, %r234, %r235;
	// end inline asm
	// begin inline asm
	shfl.sync.down.b32 %r231, %r232, %r233, %r234, %r235;
	// end inline asm
	mov.b64 	%rd99, {%r226, %r231};
	mov.b64 	%fd370, %rd99;
	setp.gt.s32 	%p62, %r185, 15;
	add.f64 	%fd16, %fd369, %fd370;
	selp.f64 	%fd422, %fd369, %fd16, %p62;
	setp.ne.s32 	%p63, %r185, 0;
	@%p63 bra 	$L__BB12_22;
	shr.u32 	%r236, %r2, 2;
	and.b32  	%r237, %r236, 248;
	mov.u32 	%r238, _ZZN3cub18CUB_300001_SM_10006detail6reduce28DeviceReduceSingleTileKernelINS2_10policy_hubIdyN4cuda3std3__44plusIdEEE10Policy1000EN6thrust24THRUST_300001_SM_1000_NS18transform_iteratorINSD_12zip_functionINS7_10multipliesIdEEEENSD_12zip_iteratorINS7_5tupleIJNSD_6detail15normal_iteratorINSD_10device_ptrIKdEEEESQ_EEEEENSD_11use_defaultEST_EEPdyS9_ddNS7_10__identityEEEvT0_T1_T2_T3_T4_T6_E12temp_storage;
	add.s32 	%r239, %r238, %r237;
	st.shared.f64 	[%r239+16], %fd16;
$L__BB12_22:
	bar.sync 	0;
	setp.ne.s32 	%p64, %r2, 0;
	@%p64 bra 	$L__BB12_49;
	ld.shared.f64 	%fd371, [_ZZN3cub18CUB_300001_SM_10006detail6reduce28DeviceReduceSingleTileKernelINS2_10policy_hubIdyN4cuda3std3__44plusIdEEE10Policy1000EN6thrust24THRUST_300001_SM_1000_NS18transform_iteratorINSD_12zip_functionINS7_10multipliesIdEEEENSD_12zip_iteratorINS7_5tupleIJNSD_6detail15normal_iteratorINSD_10device_ptrIKdEEEESQ_EEEEENSD_11use_defaultEST_EEPdyS9_ddNS7_10__identityEEEvT0_T1_T2_T3_T4_T6_E12temp_storage+24];
	add.f64 	%fd372, %fd422, %fd371;
	ld.shared.f64 	%fd373, [_ZZN3cub18CUB_300001_SM_10006detail6reduce28DeviceReduceSingleTileKernelINS2_10policy_hubIdyN4cuda3std3__44plusIdEEE10Policy1000EN6thrust24THRUST_300001_SM_1000_NS18transform_iteratorINSD_12zip_functionINS7_10multipliesIdEEEENSD_12zip_iteratorINS7_5tupleIJNSD_6detail15normal_iteratorINSD_10device_ptrIKdEEEESQ_EEEEENSD_11use_defaultEST_EEPdyS9_ddNS7_10__identityEEEvT0_T1_T2_T3_T4_T6_E12temp_storage+32];
	add.f64 	%fd374, %fd372, %fd373;
	ld.shared.f64 	%fd375, [_ZZN3cub18CUB_300001_SM_10006detail6reduce28DeviceReduceSingleTileKernelINS2_10policy_hubIdyN4cuda3std3__44plusIdEEE10Policy1000EN6thrust24THRUST_300001_SM_1000_NS18transform_iteratorINSD_12zip_functionINS7_10multipliesIdEEEENSD_12zip_iteratorINS7_5tupleIJNSD_6detail15normal_iteratorINSD_10device_ptrIKdEEEESQ_EEEEENSD_11use_defaultEST_EEPdyS9_ddNS7_10__identityEEEvT0_T1_T2_T3_T4_T6_E12temp_storage+40];
	add.f64 	%fd376, %fd374, %fd375;
	ld.shared.f64 	%fd377, [_ZZN3cub18CUB_300001_SM_10006detail6reduce28DeviceReduceSingleTileKernelINS2_10policy_hubIdyN4cuda3std3__44plusIdEEE10Policy1000EN6thrust24THRUST_300001_SM_1000_NS18transform_iteratorINSD_12zip_functionINS7_10multipliesIdEEEENSD_12zip_iteratorINS7_5tupleIJNSD_6detail15normal_iteratorINSD_10device_ptrIKdEEEESQ_EEEEENSD_11use_defaultEST_EEPdyS9_ddNS7_10__identityEEEvT0_T1_T2_T3_T4_T6_E12temp_storage+48];
	add.f64 	%fd378, %fd376, %fd377;
	ld.shared.f64 	%fd379, [_ZZN3cub18CUB_300001_SM_10006detail6reduce28DeviceReduceSingleTileKernelINS2_10policy_hubIdyN4cuda3std3__44plusIdEEE10Policy1000EN6thrust24THRUST_300001_SM_1000_NS18transform_iteratorINSD_12zip_functionINS7_10multipliesIdEEEENSD_12zip_iteratorINS7_5tupleIJNSD_6detail15normal_iteratorINSD_10device_ptrIKdEEEESQ_EEEEENSD_11use_defaultEST_EEPdyS9_ddNS7_10__identityEEEvT0_T1_T2_T3_T4_T6_E12temp_storage+56];
	add.f64 	%fd380, %fd378, %fd379;
	ld.shared.f64 	%fd381, [_ZZN3cub18CUB_300001_SM_10006detail6reduce28DeviceReduceSingleTileKernelINS2_10policy_hubIdyN4cuda3std3__44plusIdEEE10Policy1000EN6thrust24THRUST_300001_SM_1000_NS18transform_iteratorINSD_12zip_functionINS7_10multipliesIdEEEENSD_12zip_iteratorINS7_5tupleIJNSD_6detail15normal_iteratorINSD_10device_ptrIKdEEEESQ_EEEEENSD_11use_defaultEST_EEPdyS9_ddNS7_10__identityEEEvT0_T1_T2_T3_T4_T6_E12temp_storage+64];
	add.f64 	%fd382, %fd380, %fd381;
	ld.shared.f64 	%fd383, [_ZZN3cub18CUB_300001_SM_10006detail6reduce28DeviceReduceSingleTileKernelINS2_10policy_hubIdyN4cuda3std3__44plusIdEEE10Policy1000EN6thrust24THRUST_300001_SM_1000_NS18transform_iteratorINSD_12zip_functionINS7_10multipliesIdEEEENSD_12zip_iteratorINS7_5tupleIJNSD_6detail15normal_iteratorINSD_10device_ptrIKdEEEESQ_EEEEENSD_11use_defaultEST_EEPdyS9_ddNS7_10__identityEEEvT0_T1_T2_T3_T4_T6_E12temp_storage+72];
	add.f64 	%fd384, %fd382, %fd383;
	ld.shared.f64 	%fd385, [_ZZN3cub18CUB_300001_SM_10006detail6reduce28DeviceReduceSingleTileKernelINS2_10policy_hubIdyN4cuda3std3__44plusIdEEE10Policy1000EN6thrust24THRUST_300001_SM_1000_NS18transform_iteratorINSD_12zip_functionINS7_10multipliesIdEEEENSD_12zip_iteratorINS7_5tupleIJNSD_6detail15normal_iteratorINSD_10device_ptrIKdEEEESQ_EEEEENSD_11use_defaultEST_EEPdyS9_ddNS7_10__identityEEEvT0_T1_T2_T3_T4_T6_E12temp_storage+80];
	add.f64 	%fd386, %fd384, %fd385;
	ld.shared.f64 	%fd387, [_ZZN3cub18CUB_300001_SM_10006detail6reduce28DeviceReduceSingleTileKernelINS2_10policy_hubIdyN4cuda3std3__44plusIdEEE10Policy1000EN6thrust24THRUST_300001_SM_1000_NS18transform_iteratorINSD_12zip_functionINS7_10multipliesIdEEEENSD_12zip_iteratorINS7_5tupleIJNSD_6detail15normal_iteratorINSD_10device_ptrIKdEEEESQ_EEEEENSD_11use_defaultEST_EEPdyS9_ddNS7_10__identityEEEvT0_T1_T2_T3_T4_T6_E12temp_storage+88];
	add.f64 	%fd388, %fd386, %fd387;
	ld.shared.f64 	%fd389, [_ZZN3cub18CUB_300001_SM_10006detail6reduce28DeviceReduceSingleTileKernelINS2_10policy_hubIdyN4cuda3std3__44plusIdEEE10Policy1000EN6thrust24THRUST_300001_SM_1000_NS18transform_iteratorINSD_12zip_functionINS7_10multipliesIdEEEENSD_12zip_iteratorINS7_5tupleIJNSD_6detail15normal_iteratorINSD_10device_ptrIKdEEEESQ_EEEEENSD_11use_defaultEST_EEPdyS9_ddNS7_10__identityEEEvT0_T1_T2_T3_T4_T6_E12temp_storage+96];
	add.f64 	%fd390, %fd388, %fd389;
	ld.shared.f64 	%fd391, [_ZZN3cub18CUB_300001_SM_10006detail6reduce28DeviceReduceSingleTileKernelINS2_10policy_hubIdyN4cuda3std3__44plusIdEEE10Policy1000EN6thrust24THRUST_300001_SM_1000_NS18transform_iteratorINSD_12zip_functionINS7_10multipliesIdEEEENSD_12zip_iteratorINS7_5tupleIJNSD_6detail15normal_iteratorINSD_10device_ptrIKdEEEESQ_EEEEENSD_11use_defaultEST_EEPdyS9_ddNS7_10__identityEEEvT0_T1_T2_T3_T4_T6_E12temp_storage+104];
	add.f64 	%fd392, %fd390, %fd391;
	ld.shared.f64 	%fd393, [_ZZN3cub18CUB_300001_SM_10006detail6reduce28DeviceReduceSingleTileKernelINS2_10policy_hubIdyN4cuda3std3__44plusIdEEE10Policy1000EN6thrust24THRUST_300001_SM_1000_NS18transform_iteratorINSD_12zip_functionINS7_10multipliesIdEEEENSD_12zip_iteratorINS7_5tupleIJNSD_6detail15normal_iteratorINSD_10device_ptrIKdEEEESQ_EEEEENSD_11use_defaultEST_EEPdyS9_ddNS7_10__identityEEEvT0_T1_T2_T3_T4_T6_E12temp_storage+112];
	add.f64 	%fd394, %fd392, %fd393;
	ld.shared.f64 	%fd395, [_ZZN3cub18CUB_300001_SM_10006detail6reduce28DeviceReduceSingleTileKernelINS2_10policy_hubIdyN4cuda3std3__44plusIdEEE10Policy1000EN6thrust24THRUST_300001_SM_1000_NS18transform_iteratorINSD_12zip_functionINS7_10multipliesIdEEEENSD_12zip_iteratorINS7_5tupleIJNSD_6detail15normal_iteratorINSD_10device_ptrIKdEEEESQ_EEEEENSD_11use_defaultEST_EEPdyS9_ddNS7_10__identityEEEvT0_T1_T2_T3_T4_T6_E12temp_storage+120];
	add.f64 	%fd396, %fd394, %fd395;
	ld.shared.f64 	%fd397, [_ZZN3cub18CUB_300001_SM_10006detail6reduce28DeviceReduceSingleTileKernelINS2_10policy_hubIdyN4cuda3std3__44plusIdEEE10Policy1000EN6thrust24THRUST_300001_SM_1000_NS18transform_iteratorINSD_12zip_functionINS7_10multipliesIdEEEENSD_12zip_iteratorINS7_5tupleIJNSD_6detail15normal_iteratorINSD_10device_ptrIKdEEEESQ_EEEEENSD_11use_defaultEST_EEPdyS9_ddNS7_10__identityEEEvT0_T1_T2_T3_T4_T6_E12temp_storage+128];
	add.f64 	%fd398, %fd396, %fd397;
	ld.shared.f64 	%fd399, [_ZZN3cub18CUB_300001_SM_10006detail6reduce28DeviceReduceSingleTileKernelINS2_10policy_hubIdyN4cuda3std3__44plusIdEEE10Policy1000EN6thrust24THRUST_300001_SM_1000_NS18transform_iteratorINSD_12zip_functionINS7_10multipliesIdEEEENSD_12zip_iteratorINS7_5tupleIJNSD_6detail15normal_iteratorINSD_10device_ptrIKdEEEESQ_EEEEENSD_11use_defaultEST_EEPdyS9_ddNS7_10__identityEEEvT0_T1_T2_T3_T4_T6_E12temp_storage+136];
	add.f64 	%fd422, %fd398, %fd399;
	bra.uni 	$L__BB12_49;
$L__BB12_24:
	// begin inline asm
	mov.u32 %r122, %laneid;
	// end inline asm
	and.b32  	%r173, %r2, 992;
	add.s32 	%r174, %r173, 32;
	setp.gt.u32 	%p35, %r174, %r1;
	not.b32 	%r175, %r173;
	add.s32 	%r176, %r1, %r175;
	selp.b32 	%r171, %r176, 31, %p35;
	mov.b64 	%rd80, %fd410;
	mov.b64 	{%r124, %r129}, %rd80;
	mov.b32 	%r130, 1;
	mov.b32 	%r172, -1;
	// begin inline asm
	shfl.sync.down.b32 %r123, %r124, %r130, %r171, %r172;
	// end inline asm
	// begin inline asm
	shfl.sync.down.b32 %r128, %r129, %r130, %r171, %r172;
	// end inline asm
	mov.b64 	%rd81, {%r123, %r128};
	mov.b64 	%fd300, %rd81;
	setp.lt.s32 	%p36, %r122, %r171;
	add.f64 	%fd301, %fd410, %fd300;
	selp.f64 	%fd302, %fd301, %fd410, %p36;
	mov.b64 	%rd82, %fd302;
	mov.b64 	{%r134, %r139}, %rd82;
	mov.b32 	%r140, 2;
	// begin inline asm
	shfl.sync.down.b32 %r133, %r134, %r140, %r171, %r172;
	// end inline asm
	// begin inline asm
	shfl.sync.down.b32 %r138, %r139, %r140, %r171, %r172;
	// end inline asm
	mov.b64 	%rd83, {%r133, %r138};
	mov.b64 	%fd303, %rd83;
	add.s32 	%r177, %r122, 2;
	setp.gt.s32 	%p37, %r177, %r171;
	add.f64 	%fd304, %fd302, %fd303;
	selp.f64 	%fd305, %fd302, %fd304, %p37;
	mov.b64 	%rd84, %fd305;
	mov.b64 	{%r144, %r149}, %rd84;
	mov.b32 	%r150, 4;
	// begin inline asm
	shfl.sync.down.b32 %r143, %r144, %r150, %r171, %r172;
	// end inline asm
	// begin inline asm
	shfl.sync.down.b32 %r148, %r149, %r150, %r171, %r172;
	// end inline asm
	mov.b64 	%rd85, {%r143, %r148};
	mov.b64 	%fd306, %rd85;
	add.s32 	%r178, %r122, 4;
	setp.gt.s32 	%p38, %r178, %r171;
	add.f64 	%fd307, %fd305, %fd306;
	selp.f64 	%fd308, %fd305, %fd307, %p38;
	mov.b64 	%rd86, %fd308;
	mov.b64 	{%r154, %r159}, %rd86;
	mov.b32 	%r160, 8;
	// begin inline asm
	shfl.sync.down.b32 %r153, %r154, %r160, %r171, %r172;
	// end inline asm
	// begin inline asm
	shfl.sync.down.b32 %r158, %r159, %r160, %r171, %r172;
	// end inline asm
	mov.b64 	%rd87, {%r153, %r158};
	mov.b64 	%fd309, %rd87;
	add.s32 	%r179, %r122, 8;
	setp.gt.s32 	%p39, %r179, %r171;
	add.f64 	%fd310, %fd308, %fd309;
	selp.f64 	%fd311, %fd308, %fd310, %p39;
	mov.b64 	%rd88, %fd311;
	mov.b64 	{%r164, %r169}, %rd88;
	mov.b32 	%r170, 16;
	// begin inline asm
	shfl.sync.down.b32 %r163, %r164, %r170, %r171, %r172;
	// end inline asm
	// begin inline asm
	shfl.sync.down.b32 %r168, %r169, %r170, %r171, %r172;
	// end inline asm
	mov.b64 	%rd89, {%r163, %r168};
	mov.b64 	%fd312, %rd89;
	add.s32 	%r180, %r122, 16;
	setp.gt.s32 	%p40, %r180, %r171;
	add.f64 	%fd313, %fd311, %fd312;
	selp.f64 	%fd422, %fd311, %fd313, %p40;
	setp.ne.s32 	%p41, %r122, 0;
	@%p41 bra 	$L__BB12_26;
	shr.u32 	%r181, %r2, 2;
	and.b32  	%r182, %r181, 248;
	mov.u32 	%r183, _ZZN3cub18CUB_300001_SM_10006detail6reduce28DeviceReduceSingleTileKernelINS2_10policy_hubIdyN4cuda3std3__44plusIdEEE10Policy1000EN6thrust24THRUST_300001_SM_1000_NS18transform_iteratorINSD_12zip_functionINS7_10multipliesIdEEEENSD_12zip_iteratorINS7_5tupleIJNSD_6detail15normal_iteratorINSD_10device_ptrIKdEEEESQ_EEEEENSD_11use_defaultEST_EEPdyS9_ddNS7_10__identityEEEvT0_T1_T2_T3_T4_T6_E12temp_storage;
	add.s32 	%r184, %r183, %r182;
	st.shared.f64 	[%r184+16], %fd422;
$L__BB12_26:
	bar.sync 	0;
	setp.ne.s32 	%p42, %r2, 0;
	@%p42 bra 	$L__BB12_49;
	setp.gt.u64 	%p43, %rd31, 32;
	ld.shared.f64 	%fd314, [_ZZN3cub18CUB_300001_SM_10006detail6reduce28DeviceReduceSingleTileKernelINS2_10policy_hubIdyN4cuda3std3__44plusIdEEE10Policy1000EN6thrust24THRUST_300001_SM_1000_NS18transform_iteratorINSD_12zip_functionINS7_10multipliesIdEEEENSD_12zip_iteratorINS7_5tupleIJNSD_6detail15normal_iteratorINSD_10device_ptrIKdEEEESQ_EEEEENSD_11use_defaultEST_EEPdyS9_ddNS7_10__identityEEEvT0_T1_T2_T3_T4_T6_E12temp_storage+24];
	add.f64 	%fd315, %fd422, %fd314;
	selp.f64 	%fd316, %fd315, %fd422, %p43;
	setp.gt.u64 	%p44, %rd31, 64;
	ld.shared.f64 	%fd317, [_ZZN3cub18CUB_300001_SM_10006detail6reduce28DeviceReduceSingleTileKernelINS2_10policy_hubIdyN4cuda3std3__44plusIdEEE10Policy1000EN6thrust24THRUST_300001_SM_1000_NS18transform_iteratorINSD_12zip_functionINS7_10multipliesIdEEEENSD_12zip_iteratorINS7_5tupleIJNSD_6detail15normal_iteratorINSD_10device_ptrIKdEEEESQ_EEEEENSD_11use_defaultEST_EEPdyS9_ddNS7_10__identityEEEvT0_T1_T2_T3_T4_T6_E12temp_storage+32];
	add.f64 	%fd318, %fd317, %fd316;
	selp.f64 	%fd319, %fd318, %fd316, %p44;
	setp.gt.u64 	%p45, %rd31, 96;
	ld.shared.f64 	%fd320, [_ZZN3cub18CUB_300001_SM_10006detail6reduce28DeviceReduceSingleTileKernelINS2_10policy_hubIdyN4cuda3std3__44plusIdEEE10Policy1000EN6thrust24THRUST_300001_SM_1000_NS18transform_iteratorINSD_12zip_functionINS7_10multipliesIdEEEENSD_12zip_iteratorINS7_5tupleIJNSD_6detail15normal_iteratorINSD_10device_ptrIKdEEEESQ_EEEEENSD_11use_defaultEST_EEPdyS9_ddNS7_10__identityEEEvT0_T1_T2_T3_T4_T6_E12temp_storage+40];
	add.f64 	%fd321, %fd320, %fd319;
	selp.f64 	%fd322, %fd321, %fd319, %p45;
	setp.gt.u64 	%p46, %rd31, 128;
	ld.shared.f64 	%fd323, [_ZZN3cub18CUB_300001_SM_10006detail6reduce28DeviceReduceSingleTileKernelINS2_10policy_hubIdyN4cuda3std3__44plusIdEEE10Policy1000EN6thrust24THRUST_300001_SM_1000_NS18transform_iteratorINSD_12zip_functionINS7_10multipliesIdEEEENSD_12zip_iteratorINS7_5tupleIJNSD_6detail15normal_iteratorINSD_10device_ptrIKdEEEESQ_EEEEENSD_11use_defaultEST_EEPdyS9_ddNS7_10__identityEEEvT0_T1_T2_T3_T4_T6_E12temp_storage+48];
	add.f64 	%fd324, %fd323, %fd322;
	selp.f64 	%fd325, %fd324, %fd322, %p46;
	setp.gt.u64 	%p47, %rd31, 160;
	ld.shared.f64 	%fd326, [_ZZN3cub18CUB_300001_SM_10006detail6reduce28DeviceReduceSingleTileKernelINS2_10policy_hubIdyN4cuda3std3__44plusIdEEE10Policy1000EN6thrust24THRUST_300001_SM_1000_NS18transform_iteratorINSD_12zip_functionINS7_10multipliesIdEEEENSD_12zip_iteratorINS7_5tupleIJNSD_6detail15normal_iteratorINSD_10device_ptrIKdEEEESQ_EEEEENSD_11use_defaultEST_EEPdyS9_ddNS7_10__identityEEEvT0_T1_T2_T3_T4_T6_E12temp_storage+56];
	add.f64 	%fd327, %fd326, %fd325;
	selp.f64 	%fd328, %fd327, %fd325, %p47;
	setp.gt.u64 	%p48, %rd31, 192;
	ld.shared.f64 	%fd329, [_ZZN3cub18CUB_300001_SM_10006detail6reduce28DeviceReduceSingleTileKernelINS2_10policy_hubIdyN4cuda3std3__44plusIdEEE10Policy1000EN6thrust24THRUST_300001_SM_1000_NS18transform_iteratorINSD_12zip_functionINS7_10multipliesIdEEEENSD_12zip_iteratorINS7_5tupleIJNSD_6detail15normal_iteratorINSD_10device_ptrIKdEEEESQ_EEEEENSD_11use_defaultEST_EEPdyS9_ddNS7_10__identityEEEvT0_T1_T2_T3_T4_T6_E12temp_storage+64];
	add.f64 	%fd330, %fd329, %fd328;
	selp.f64 	%fd331, %fd330, %fd328, %p48;
	setp.gt.u64 	%p49, %rd31, 224;
	ld.shared.f64 	%fd332, [_ZZN3cub18CUB_300001_SM_10006detail6reduce28DeviceReduceSingleTileKernelINS2_10policy_hubIdyN4cuda3std3__44plusIdEEE10Policy1000EN6thrust24THRUST_300001_SM_1000_NS18transform_iteratorINSD_12zip_functionINS7_10multipliesIdEEEENSD_12zip_iteratorINS7_5tupleIJNSD_6detail15normal_iteratorINSD_10device_ptrIKdEEEESQ_EEEEENSD_11use_defaultEST_EEPdyS9_ddNS7_10__identityEEEvT0_T1_T2_T3_T4_T6_E12temp_storage+72];
	add.f64 	%fd333, %fd332, %fd331;
	selp.f64 	%fd334, %fd333, %fd331, %p49;
	setp.gt.u64 	%p50, %rd31, 256;
	ld.shared.f64 	%fd335, [_ZZN3cub18CUB_300001_SM_10006detail6reduce28DeviceReduceSingleTileKernelINS2_10policy_hubIdyN4cuda3std3__44plusIdEEE10Policy1000EN6thrust24THRUST_300001_SM_1000_NS18transform_iteratorINSD_12zip_functionINS7_10multipliesIdEEEENSD_12zip_iteratorINS7_5tupleIJNSD_6detail15normal_iteratorINSD_10device_ptrIKdEEEESQ_EEEEENSD_11use_defaultEST_EEPdyS9_ddNS7_10__identityEEEvT0_T1_T2_T3_T4_T6_E12temp_storage+80];
	add.f64 	%fd336, %fd335, %fd334;
	selp.f64 	%fd337, %fd336, %fd334, %p50;
	setp.gt.u64 	%p51, %rd31, 288;
	ld.shared.f64 	%fd338, [_ZZN3cub18CUB_300001_SM_10006detail6reduce28DeviceReduceSingleTileKernelINS2_10policy_hubIdyN4cuda3std3__44plusIdEEE10Policy1000EN6thrust24THRUST_300001_SM_1000_NS18transform_iteratorINSD_12zip_functionINS7_10multipliesIdEEEENSD_12zip_iteratorINS7_5tupleIJNSD_6detail15normal_iteratorINSD_10device_ptrIKdEEEESQ_EEEEENSD_11use_defaultEST_EEPdyS9_ddNS7_10__identityEEEvT0_T1_T2_T3_T4_T6_E12temp_storage+88];
	add.f64 	%fd339, %fd338, %fd337;
	selp.f64 	%fd340, %fd339, %fd337, %p51;
	setp.gt.u64 	%p52, %rd31, 320;
	ld.shared.f64 	%fd341, [_ZZN3cub18CUB_300001_SM_10006detail6reduce28DeviceReduceSingleTileKernelINS2_10policy_hubIdyN4cuda3std3__44plusIdEEE10Policy1000EN6thrust24THRUST_300001_SM_1000_NS18transform_iteratorINSD_12zip_functionINS7_10multipliesIdEEEENSD_12zip_iteratorINS7_5tupleIJNSD_6detail15normal_iteratorINSD_10device_ptrIKdEEEESQ_EEEEENSD_11use_defaultEST_EEPdyS9_ddNS7_10__identityEEEvT0_T1_T2_T3_T4_T6_E12temp_storage+96];
	add.f64 	%fd342, %fd341, %fd340;
	selp.f64 	%fd343, %fd342, %fd340, %p52;
	setp.gt.u64 	%p53, %rd31, 352;
	ld.shared.f64 	%fd344, [_ZZN3cub18CUB_300001_SM_10006detail6reduce28DeviceReduceSingleTileKernelINS2_10policy_hubIdyN4cuda3std3__44plusIdEEE10Policy1000EN6thrust24THRUST_300001_SM_1000_NS18transform_iteratorINSD_12zip_functionINS7_10multipliesIdEEEENSD_12zip_iteratorINS7_5tupleIJNSD_6detail15normal_iteratorINSD_10device_ptrIKdEEEESQ_EEEEENSD_11use_defaultEST_EEPdyS9_ddNS7_10__identityEEEvT0_T1_T2_T3_T4_T6_E12temp_storage+104];
	add.f64 	%fd345, %fd344, %fd343;
	selp.f64 	%fd346, %fd345, %fd343, %p53;
	setp.gt.u64 	%p54, %rd31, 384;
	ld.shared.f64 	%fd347, [_ZZN3cub18CUB_300001_SM_10006detail6reduce28DeviceReduceSingleTileKernelINS2_10policy_hubIdyN4cuda3std3__44plusIdEEE10Policy1000EN6thrust24THRUST_300001_SM_1000_NS18transform_iteratorINSD_12zip_functionINS7_10multipliesIdEEEENSD_12zip_iteratorINS7_5tupleIJNSD_6detail15normal_iteratorINSD_10device_ptrIKdEEEESQ_EEEEENSD_11use_defaultEST_EEPdyS9_ddNS7_10__identityEEEvT0_T1_T2_T3_T4_T6_E12temp_storage+112];
	add.f64 	%fd348, %fd347, %fd346;
	selp.f64 	%fd349, %fd348, %fd346, %p54;
	setp.gt.u64 	%p55, %rd31, 416;
	ld.shared.f64 	%fd350, [_ZZN3cub18CUB_300001_SM_10006detail6reduce28DeviceReduceSingleTileKernelINS2_10policy_hubIdyN4cuda3std3__44plusIdEEE10Policy1000EN6thrust24THRUST_300001_SM_1000_NS18transform_iteratorINSD_12zip_functionINS7_10multipliesIdEEEENSD_12zip_iteratorINS7_5tupleIJNSD_6detail15normal_iteratorINSD_10device_ptrIKdEEEESQ_EEEEENSD_11use_defaultEST_EEPdyS9_ddNS7_10__identityEEEvT0_T1_T2_T3_T4_T6_E12temp_storage+120];
	add.f64 	%fd351, %fd350, %fd349;
	selp.f64 	%fd352, %fd351, %fd349, %p55;
	setp.gt.u64 	%p56, %rd31, 448;
	ld.shared.f64 	%fd353, [_ZZN3cub18CUB_300001_SM_10006detail6reduce28DeviceReduceSingleTileKernelINS2_10policy_hubIdyN4cuda3std3__44plusIdEEE10Policy1000EN6thrust24THRUST_300001_SM_1000_NS18transform_iteratorINSD_12zip_functionINS7_10multipliesIdEEEENSD_12zip_iteratorINS7_5tupleIJNSD_6detail15normal_iteratorINSD_10device_ptrIKdEEEESQ_EEEEENSD_11use_defaultEST_EEPdyS9_ddNS7_10__identityEEEvT0_T1_T2_T3_T4_T6_E12temp_storage+128];
	add.f64 	%fd354, %fd353, %fd352;
	selp.f64 	%fd355, %fd354, %fd352, %p56;
	setp.gt.u64 	%p57, %rd31, 480;
	ld.shared.f64 	%fd356, [_ZZN3cub18CUB_300001_SM_10006detail6reduce28DeviceReduceSingleTileKernelINS2_10policy_hubIdyN4cuda3std3__44plusIdEEE10Policy1000EN6thrust24THRUST_300001_SM_1000_NS18transform_iteratorINSD_12zip_functionINS7_10multipliesIdEEEENSD_12zip_iteratorINS7_5tupleIJNSD_6detail15normal_iteratorINSD_10device_ptrIKdEEEESQ_EEEEENSD_11use_defaultEST_EEPdyS9_ddNS7_10__identityEEEvT0_T1_T2_T3_T4_T6_E12temp_storage+136];
	add.f64 	%fd357, %fd356, %fd355;
	selp.f64 	%fd422, %fd357, %fd355, %p57;
	bra.uni 	$L__BB12_49;
$L__BB12_28:
	mov.u32 	%r24, %tid.x;
	cvt.u64.u32 	%rd10, %r24;
	mul.wide.u32 	%rd34, %r24, 8;
	add.s64 	%rd11, %rd2, %rd34;
	add.s64 	%rd12, %rd3, %rd34;
	ld.global.f64 	%fd43, [%rd11];
	ld.global.f64 	%fd44, [%rd12];
	ld.global.f64 	%fd45, [%rd11+4096];
	ld.global.f64 	%fd46, [%rd12+4096];
	mul.f64 	%fd47, %fd45, %fd46;
	ld.global.f64 	%fd48, [%rd11+8192];
	ld.global.f64 	%fd49, [%rd12+8192];
	ld.global.f64 	%fd50, [%rd11+12288];
	ld.global.f64 	%fd51, [%rd12+12288];
	ld.global.f64 	%fd52, [%rd11+16384];
	ld.global.f64 	%fd53, [%rd12+16384];
	ld.global.f64 	%fd54, [%rd11+20480];
	ld.global.f64 	%fd55, [%rd12+20480];
	ld.global.f64 	%fd56, [%rd11+24576];
	ld.global.f64 	%fd57, [%rd12+24576];
	fma.rn.f64 	%fd58, %fd43, %fd44, %fd47;
	fma.rn.f64 	%fd59, %fd48, %fd49, %fd58;
	fma.rn.f64 	%fd60, %fd50, %fd51, %fd59;
	fma.rn.f64 	%fd61, %fd52, %fd53, %fd60;
	fma.rn.f64 	%fd62, %fd54, %fd55, %fd61;
	fma.rn.f64 	%fd421, %fd56, %fd57, %fd62;
	add.s64 	%rd13, %rd31, -3584;
	setp.lt.u64 	%p3, %rd13, 3584;
	mov.b64 	%rd103, 3584;
	@%p3 bra 	$L__BB12_32;
	mov.b64 	%rd103, 3584;
$L__BB12_30:
	shl.b64 	%rd36, %rd103, 3;
	add.s64 	%rd37, %rd11, %rd36;
	add.s64 	%rd38, %rd12, %rd36;
	ld.global.f64 	%fd63, [%rd37];
	ld.global.f64 	%fd64, [%rd38];
	ld.global.f64 	%fd65, [%rd37+4096];
	ld.global.f64 	%fd66, [%rd38+4096];
	ld.global.f64 	%fd67, [%rd37+8192];
	ld.global.f64 	%fd68, [%rd38+8192];
	ld.global.f64 	%fd69, [%rd37+12288];
	ld.global.f64 	%fd70, [%rd38+12288];
	ld.global.f64 	%fd71, [%rd37+16384];
	ld.global.f64 	%fd72, [%rd38+16384];
	ld.global.f64 	%fd73, [%rd37+20480];
	ld.global.f64 	%fd74, [%rd38+20480];
	ld.global.f64 	%fd75, [%rd37+24576];
	ld.global.f64 	%fd76, [%rd38+24576];
	fma.rn.f64 	%fd77, %fd63, %fd64, %fd421;
	fma.rn.f64 	%fd78, %fd65, %fd66, %fd77;
	fma.rn.f64 	%fd79, %fd67, %fd68, %fd78;
	fma.rn.f64 	%fd80, %fd69, %fd70, %fd79;
	fma.rn.f64 	%fd81, %fd71, %fd72, %fd80;
	fma.rn.f64 	%fd82, %fd73, %fd74, %fd81;
	fma.rn.f64 	%fd421, %fd75, %fd76, %fd82;
	sub.s64 	%rd39, %rd31, %rd103;
	setp.lt.u64 	%p4, %rd39, 3584;
	@%p4 bra 	$L__BB12_45;
	add.s64 	%rd103, %rd103, 3584;
	setp.le.u64 	%p5, %rd103, %rd13;
	@%p5 bra 	$L__BB12_30;
$L__BB12_32:
	setp.le.u64 	%p6, %rd31, %rd103;
	cvt.u32.u64 	%r52, %rd103;
	cvt.u32.u64 	%r53, %rd31;
	sub.s32 	%r54, %r53, %r52;
	setp.ge.s32 	%p7, %r24, %r54;
	or.pred  	%p8, %p6, %p7;
	@%p8 bra 	$L__BB12_45;
	not.b32 	%r57, %r24;
	add.s32 	%r58, %r57, %r53;
	sub.s32 	%r60, %r58, %r52;
	shr.u32 	%r61, %r60, 9;
	add.s32 	%r25, %r61, 1;
	and.b32  	%r26, %r25, 15;
	setp.lt.u32 	%p9, %r60, 7680;
	mov.u32 	%r252, %r24;
	@%p9 bra 	$L__BB12_36;
	and.b32  	%r62, %r25, 16777200;
	neg.s32 	%r250, %r62;
	add.s64 	%rd40, %rd103, %rd10;
	shl.b64 	%rd41, %rd40, 3;
	add.s64 	%rd42, %rd41, 32768;
	add.s64 	%rd105, %rd2, %rd42;
	add.s64 	%rd104, %rd3, %rd42;
	mov.u32 	%r252, %r24;
$L__BB12_35:
	.pragma "nounroll";
	ld.global.f64 	%fd84, [%rd105+-32768];
	ld.global.f64 	%fd85, [%rd104+-32768];
	fma.rn.f64 	%fd86, %fd84, %fd85, %fd421;
	ld.global.f64 	%fd87, [%rd105+-28672];
	ld.global.f64 	%fd88, [%rd104+-28672];
	fma.rn.f64 	%fd89, %fd87, %fd88, %fd86;
	ld.global.f64 	%fd90, [%rd105+-24576];
	ld.global.f64 	%fd91, [%rd104+-24576];
	fma.rn.f64 	%fd92, %fd90, %fd91, %fd89;
	ld.global.f64 	%fd93, [%rd105+-20480];
	ld.global.f64 	%fd94, [%rd104+-20480];
	fma.rn.f64 	%fd95, %fd93, %fd94, %fd92;
	ld.global.f64 	%fd96, [%rd105+-16384];
	ld.global.f64 	%fd97, [%rd104+-16384];
	fma.rn.f64 	%fd98, %fd96, %fd97, %fd95;
	ld.global.f64 	%fd99, [%rd105+-12288];
	ld.global.f64 	%fd100, [%rd104+-12288];
	fma.rn.f64 	%fd101, %fd99, %fd100, %fd98;
	ld.global.f64 	%fd102, [%rd105+-8192];
	ld.global.f64 	%fd103, [%rd104+-8192];
	fma.rn.f64 	%fd104, %fd102, %fd103, %fd101;
	ld.global.f64 	%fd105, [%rd105+-4096];
	ld.global.f64 	%fd106, [%rd104+-4096];
	fma.rn.f64 	%fd107, %fd105, %fd106, %fd104;
	ld.global.f64 	%fd108, [%rd105];
	ld.global.f64 	%fd109, [%rd104];
	fma.rn.f64 	%fd110, %fd108, %fd109, %fd107;
	ld.global.f64 	%fd111, [%rd105+4096];
	ld.global.f64 	%fd112, [%rd104+4096];
	fma.rn.f64 	%fd113, %fd111, %fd112, %fd110;
	ld.global.f64 	%fd114, [%rd105+8192];
	ld.global.f64 	%fd115, [%rd104+8192];
	fma.rn.f64 	%fd116, %fd114, %fd115, %fd113;
	ld.global.f64 	%fd117, [%rd105+12288];
	ld.global.f64 	%fd118, [%rd104+12288];
	fma.rn.f64 	%fd119, %fd117, %fd118, %fd116;
	ld.global.f64 	%fd120, [%rd105+16384];
	ld.global.f64 	%fd121, [%rd104+16384];
	fma.rn.f64 	%fd122, %fd120, %fd121, %fd119;
	ld.global.f64 	%fd123, [%rd105+20480];
	ld.global.f64 	%fd124, [%rd104+20480];
	fma.rn.f64 	%fd125, %fd123, %fd124, %fd122;
	ld.global.f64 	%fd126, [%rd105+24576];
	ld.global.f64 	%fd127, [%rd104+24576];
	fma.rn.f64 	%fd128, %fd126, %fd127, %fd125;
	ld.global.f64 	%fd129, [%rd105+28672];
	ld.global.f64 	%fd130, [%rd104+28672];
	fma.rn.f64 	%fd421, %fd129, %fd130, %fd128;
	add.s32 	%r252, %r252, 8192;
	add.s32 	%r250, %r250, 16;
	add.s64 	%rd105, %rd105, 65536;
	add.s64 	%rd104, %rd104, 65536;
	setp.ne.s32 	%p10, %r250, 0;
	@%p10 bra 	$L__BB12_35;
$L__BB12_36:
	setp.eq.s32 	%p11, %r26, 0;
	@%p11 bra 	$L__BB12_45;
	and.b32  	%r33, %r25, 7;
	setp.lt.u32 	%p12, %r26, 8;
	@%p12 bra 	$L__BB12_39;
	cvt.u64.u32 	%rd43, %r252;
	add.s64 	%rd44, %rd103, %rd43;
	shl.b64 	%rd45, %rd44, 3;
	add.s64 	%rd46, %rd2, %rd45;
	add.s64 	%rd47, %rd3, %rd45;
	ld.global.f64 	%fd132, [%rd46];
	ld.global.f64 	%fd133, [%rd47];
	fma.rn.f64 	%fd134, %fd132, %fd133, %fd421;
	ld.global.f64 	%fd135, [%rd46+4096];
	ld.global.f64 	%fd136, [%rd47+4096];
	fma.rn.f64 	%fd137, %fd135, %fd136, %fd134;
	ld.global.f64 	%fd138, [%rd46+8192];
	ld.global.f64 	%fd139, [%rd47+8192];
	fma.rn.f64 	%fd140, %fd138, %fd139, %fd137;
	ld.global.f64 	%fd141, [%rd46+12288];
	ld.global.f64 	%fd142, [%rd47+12288];
	fma.rn.f64 	%fd143, %fd141, %fd142, %fd140;
	ld.global.f64 	%fd144, [%rd46+16384];
	ld.global.f64 	%fd145, [%rd47+16384];
	fma.rn.f64 	%fd146, %fd144, %fd145, %fd143;
	ld.global.f64 	%fd147, [%rd46+20480];
	ld.global.f64 	%fd148, [%rd47+20480];
	fma.rn.f64 	%fd149, %fd147, %fd148, %fd146;
	ld.global.f64 	%fd150, [%rd46+24576];
	ld.global.f64 	%fd151, [%rd47+24576];
	fma.rn.f64 	%fd152, %fd150, %fd151, %fd149;
	ld.global.f64 	%fd153, [%rd46+28672];
	ld.global.f64 	%fd154, [%rd47+28672];
	fma.rn.f64 	%fd421, %fd153, %fd154, %fd152;
	add.s32 	%r252, %r252, 4096;
$L__BB12_39:
	setp.eq.s32 	%p13, %r33, 0;
	@%p13 bra 	$L__BB12_45;
	and.b32  	%r36, %r25, 3;
	setp.lt.u32 	%p14, %r33, 4;
	@%p14 bra 	$L__BB12_42;
	cvt.u64.u32 	%rd48, %r252;
	add.s64 	%rd49, %rd103, %rd48;
	shl.b64 	%rd50, %rd49, 3;
	add.s64 	%rd51, %rd2, %rd50;
	add.s64 	%rd52, %rd3, %rd50;
	ld.global.f64 	%fd156, [%rd51];
	ld.global.f64 	%fd157, [%rd52];
	fma.rn.f64 	%fd158, %fd156, %fd157, %fd421;
	ld.global.f64 	%fd159, [%rd51+4096];
	ld.global.f64 	%fd160, [%rd52+4096];
	fma.rn.f64 	%fd161, %fd159, %fd160, %fd158;
	ld.global.f64 	%fd162, [%rd51+8192];
	ld.global.f64 	%fd163, [%rd52+8192];
	fma.rn.f64 	%fd164, %fd162, %fd163, %fd161;
	ld.global.f64 	%fd165, [%rd51+12288];
	ld.global.f64 	%fd166, [%rd52+12288];
	fma.rn.f64 	%fd421, %fd165, %fd166, %fd164;
	add.s32 	%r252, %r252, 2048;
$L__BB12_42:
	setp.eq.s32 	%p15, %r36, 0;
	@%p15 bra 	$L__BB12_45;
	cvt.u64.u32 	%rd53, %r252;
	add.s64 	%rd54, %rd103, %rd53;
	shl.b64 	%rd55, %rd54, 3;
	add.s64 	%rd107, %rd3, %rd55;
	add.s64 	%rd106, %rd2, %rd55;
	neg.s32 	%r255, %r36;
$L__BB12_44:
	.pragma "nounroll";
	ld.global.f64 	%fd167, [%rd106];
	ld.global.f64 	%fd168, [%rd107];
	fma.rn.f64 	%fd421, %fd167, %fd168, %fd421;
	add.s64 	%rd107, %rd107, 4096;
	add.s64 	%rd106, %rd106, 4096;
	add.s32 	%r255, %r255, 1;
	setp.ne.s32 	%p16, %r255, 0;
	@%p16 bra 	$L__BB12_44;
$L__BB12_45:
	// begin inline asm
	mov.u32 %r63, %laneid;
	// end inline asm
	mov.b64 	%rd56, %fd421;
	mov.b64 	{%r65, %r70}, %rd56;
	mov.b32 	%r71, 1;
	mov.b32 	%r112, 31;
	mov.b32 	%r113, -1;
	// begin inline asm
	shfl.sync.down.b32 %r64, %r65, %r71, %r112, %r113;
	// end inline asm
	// begin inline asm
	shfl.sync.down.b32 %r69, %r70, %r71, %r112, %r113;
	// end inline asm
	mov.b64 	%rd57, {%r64, %r69};
	mov.b64 	%fd169, %rd57;
	setp.gt.s32 	%p17, %r63, 30;
	add.f64 	%fd170, %fd421, %fd169;
	selp.f64 	%fd171, %fd421, %fd170, %p17;
	mov.b64 	%rd58, %fd171;
	mov.b64 	{%r75, %r80}, %rd58;
	mov.b32 	%r81, 2;
	// begin inline asm
	shfl.sync.down.b32 %r74, %r75, %r81, %r112, %r113;
	// end inline asm
	// begin inline asm
	shfl.sync.down.b32 %r79, %r80, %r81, %r112, %r113;
	// end inline asm
	mov.b64 	%rd59, {%r74, %r79};
	mov.b64 	%fd172, %rd59;
	setp.gt.s32 	%p18, %r63, 29;
	add.f64 	%fd173, %fd171, %fd172;
	selp.f64 	%fd174, %fd171, %fd173, %p18;
	mov.b64 	%rd60, %fd174;
	mov.b64 	{%r85, %r90}, %rd60;
	mov.b32 	%r91, 4;
	// begin inline asm
	shfl.sync.down.b32 %r84, %r85, %r91, %r112, %r113;
	// end inline asm
	// begin inline asm
	shfl.sync.down.b32 %r89, %r90, %r91, %r112, %r113;
	// end inline asm
	mov.b64 	%rd61, {%r84, %r89};
	mov.b64 	%fd175, %rd61;
	setp.gt.s32 	%p19, %r63, 27;
	add.f64 	%fd176, %fd174, %fd175;
	selp.f64 	%fd177, %fd174, %fd176, %p19;
	mov.b64 	%rd62, %fd177;
	mov.b64 	{%r95, %r100}, %rd62;
	mov.b32 	%r101, 8;
	// begin inline asm
	shfl.sync.down.b32 %r94, %r95, %r101, %r112, %r113;
	// end inline asm
	// begin inline asm
	shfl.sync.down.b32 %r99, %r100, %r101, %r112, %r113;
	// end inline asm
	mov.b64 	%rd63, {%r94, %r99};
	mov.b64 	%fd178, %rd63;
	setp.gt.s32 	%p20, %r63, 23;
	add.f64 	%fd179, %fd177, %fd178;
	selp.f64 	%fd180, %fd177, %fd179, %p20;
	mov.b64 	%rd64, %fd180;
	mov.b64 	{%r105, %r110}, %rd64;
	mov.b32 	%r111, 16;
	// begin inline asm
	shfl.sync.down.b32 %r104, %r105, %r111, %r112, %r113;
	// end inline asm
	// begin inline asm
	shfl.sync.down.b32 %r109, %r110, %r111, %r112, %r113;
	// end inline asm
	mov.b64 	%rd65, {%r104, %r109};
	mov.b64 	%fd181, %rd65;
	setp.gt.s32 	%p21, %r63, 15;
	add.f64 	%fd38, %fd180, %fd181;
	selp.f64 	%fd422, %fd180, %fd38, %p21;
	setp.ne.s32 	%p22, %r63, 0;
	@%p22 bra 	$L__BB12_47;
	shr.u32 	%r114, %r24, 2;
	and.b32  	%r115, %r114, 248;
	mov.u32 	%r116, _ZZN3cub18CUB_300001_SM_10006detail6reduce28DeviceReduceSingleTileKernelINS2_10policy_hubIdyN4cuda3std3__44plusIdEEE10Policy1000EN6thrust24THRUST_300001_SM_1000_NS18transform_iteratorINSD_12zip_functionINS7_10multipliesIdEEEENSD_12zip_iteratorINS7_5tupleIJNSD_6detail15normal_iteratorINSD_10device_ptrIKdEEEESQ_EEEEENSD_11use_defaultEST_EEPdyS9_ddNS7_10__identityEEEvT0_T1_T2_T3_T4_T6_E12temp_storage;
	add.s32 	%r117, %r116, %r115;
	st.shared.f64 	[%r117+16], %fd38;
$L__BB12_47:
	bar.sync 	0;
	setp.ne.s32 	%p23, %r24, 0;
	@%p23 bra 	$L__BB12_49;
	ld.shared.f64 	%fd182, [_ZZN3cub18CUB_300001_SM_10006detail6reduce28DeviceReduceSingleTileKernelINS2_10policy_hubIdyN4cuda3std3__44plusIdEEE10Policy1000EN6thrust24THRUST_300001_SM_1000_NS18transform_iteratorINSD_12zip_functionINS7_10multipliesIdEEEENSD_12zip_iteratorINS7_5tupleIJNSD_6detail15normal_iteratorINSD_10device_ptrIKdEEEESQ_EEEEENSD_11use_defaultEST_EEPdyS9_ddNS7_10__identityEEEvT0_T1_T2_T3_T4_T6_E12temp_storage+24];
	add.f64 	%fd183, %fd422, %fd182;
	ld.shared.f64 	%fd184, [_ZZN3cub18CUB_300001_SM_10006detail6reduce28DeviceReduceSingleTileKernelINS2_10policy_hubIdyN4cuda3std3__44plusIdEEE10Policy1000EN6thrust24THRUST_300001_SM_1000_NS18transform_iteratorINSD_12zip_functionINS7_10multipliesIdEEEENSD_12zip_iteratorINS7_5tupleIJNSD_6detail15normal_iteratorINSD_10device_ptrIKdEEEESQ_EEEEENSD_11use_defaultEST_EEPdyS9_ddNS7_10__identityEEEvT0_T1_T2_T3_T4_T6_E12temp_storage+32];
	add.f64 	%fd185, %fd183, %fd184;
	ld.shared.f64 	%fd186, [_ZZN3cub18CUB_300001_SM_10006detail6reduce28DeviceReduceSingleTileKernelINS2_10policy_hubIdyN4cuda3std3__44plusIdEEE10Policy1000EN6thrust24THRUST_300001_SM_1000_NS18transform_iteratorINSD_12zip_functionINS7_10multipliesIdEEEENSD_12zip_iteratorINS7_5tupleIJNSD_6detail15normal_iteratorINSD_10device_ptrIKdEEEESQ_EEEEENSD_11use_defaultEST_EEPdyS9_ddNS7_10__identityEEEvT0_T1_T2_T3_T4_T6_E12temp_storage+40];
	add.f64 	%fd187, %fd185, %fd186;
	ld.shared.f64 	%fd188, [_ZZN3cub18CUB_300001_SM_10006detail6reduce28DeviceReduceSingleTileKernelINS2_10policy_hubIdyN4cuda3std3__44plusIdEEE10Policy1000EN6thrust24THRUST_300001_SM_1000_NS18transform_iteratorINSD_12zip_functionINS7_10multipliesIdEEEENSD_12zip_iteratorINS7_5tupleIJNSD_6detail15normal_iteratorINSD_10device_ptrIKdEEEESQ_EEEEENSD_11use_defaultEST_EEPdyS9_ddNS7_10__identityEEEvT0_T1_T2_T3_T4_T6_E12temp_storage+48];
	add.f64 	%fd189, %fd187, %fd188;
	ld.shared.f64 	%fd190, [_ZZN3cub18CUB_300001_SM_10006detail6reduce28DeviceReduceSingleTileKernelINS2_10policy_hubIdyN4cuda3std3__44plusIdEEE10Policy1000EN6thrust24THRUST_300001_SM_1000_NS18transform_iteratorINSD_12zip_functionINS7_10multipliesIdEEEENSD_12zip_iteratorINS7_5tupleIJNSD_6detail15normal_iteratorINSD_10device_ptrIKdEEEESQ_EEEEENSD_11use_defaultEST_EEPdyS9_ddNS7_10__identityEEEvT0_T1_T2_T3_T4_T6_E12temp_storage+56];
	add.f64 	%fd191, %fd189, %fd190;
	ld.shared.f64 	%fd192, [_ZZN3cub18CUB_300001_SM_10006detail6reduce28DeviceReduceSingleTileKernelINS2_10policy_hubIdyN4cuda3std3__44plusIdEEE10Policy1000EN6thrust24THRUST_300001_SM_1000_NS18transform_iteratorINSD_12zip_functionINS7_10multipliesIdEEEENSD_12zip_iteratorINS7_5tupleIJNSD_6detail15normal_iteratorINSD_10device_ptrIKdEEEESQ_EEEEENSD_11use_defaultEST_EEPdyS9_ddNS7_10__identityEEEvT0_T1_T2_T3_T4_T6_E12temp_storage+64];
	add.f64 	%fd193, %fd191, %fd192;
	ld.shared.f64 	%fd194, [_ZZN3cub18CUB_300001_SM_10006detail6reduce28DeviceReduceSingleTileKernelINS2_10policy_hubIdyN4cuda3std3__44plusIdEEE10Policy1000EN6thrust24THRUST_300001_SM_1000_NS18transform_iteratorINSD_12zip_functionINS7_10multipliesIdEEEENSD_12zip_iteratorINS7_5tupleIJNSD_6detail15normal_iteratorINSD_10device_ptrIKdEEEESQ_EEEEENSD_11use_defaultEST_EEPdyS9_ddNS7_10__identityEEEvT0_T1_T2_T3_T4_T6_E12temp_storage+72];
	add.f64 	%fd195, %fd193, %fd194;
	ld.shared.f64 	%fd196, [_ZZN3cub18CUB_300001_SM_10006detail6reduce28DeviceReduceSingleTileKernelINS2_10policy_hubIdyN4cuda3std3__44plusIdEEE10Policy1000EN6thrust24THRUST_300001_SM_1000_NS18transform_iteratorINSD_12zip_functionINS7_10multipliesIdEEEENSD_12zip_iteratorINS7_5tupleIJNSD_6detail15normal_iteratorINSD_10device_ptrIKdEEEESQ_EEEEENSD_11use_defaultEST_EEPdyS9_ddNS7_10__identityEEEvT0_T1_T2_T3_T4_T6_E12temp_storage+80];
	add.f64 	%fd197, %fd195, %fd196;
	ld.shared.f64 	%fd198, [_ZZN3cub18CUB_300001_SM_10006detail6reduce28DeviceReduceSingleTileKernelINS2_10policy_hubIdyN4cuda3std3__44plusIdEEE10Policy1000EN6thrust24THRUST_300001_SM_1000_NS18transform_iteratorINSD_12zip_functionINS7_10multipliesIdEEEENSD_12zip_iteratorINS7_5tupleIJNSD_6detail15normal_iteratorINSD_10device_ptrIKdEEEESQ_EEEEENSD_11use_defaultEST_EEPdyS9_ddNS7_10__identityEEEvT0_T1_T2_T3_T4_T6_E12temp_storage+88];
	add.f64 	%fd199, %fd197, %fd198;
	ld.shared.f64 	%fd200, [_ZZN3cub18CUB_300001_SM_10006detail6reduce28DeviceReduceSingleTileKernelINS2_10policy_hubIdyN4cuda3std3__44plusIdEEE10Policy1000EN6thrust24THRUST_300001_SM_1000_NS18transform_iteratorINSD_12zip_functionINS7_10multipliesIdEEEENSD_12zip_iteratorINS7_5tupleIJNSD_6detail15normal_iteratorINSD_10device_ptrIKdEEEESQ_EEEEENSD_11use_defaultEST_EEPdyS9_ddNS7_10__identityEEEvT0_T1_T2_T3_T4_T6_E12temp_storage+96];
	add.f64 	%fd201, %fd199, %fd200;
	ld.shared.f64 	%fd202, [_ZZN3cub18CUB_300001_SM_10006detail6reduce28DeviceReduceSingleTileKernelINS2_10policy_hubIdyN4cuda3std3__44plusIdEEE10Policy1000EN6thrust24THRUST_300001_SM_1000_NS18transform_iteratorINSD_12zip_functionINS7_10multipliesIdEEEENSD_12zip_iteratorINS7_5tupleIJNSD_6detail15normal_iteratorINSD_10device_ptrIKdEEEESQ_EEEEENSD_11use_defaultEST_EEPdyS9_ddNS7_10__identityEEEvT0_T1_T2_T3_T4_T6_E12temp_storage+104];
	add.f64 	%fd203, %fd201, %fd202;
	ld.shared.f64 	%fd204, [_ZZN3cub18CUB_300001_SM_10006detail6reduce28DeviceReduceSingleTileKernelINS2_10policy_hubIdyN4cuda3std3__44plusIdEEE10Policy1000EN6thrust24THRUST_300001_SM_1000_NS18transform_iteratorINSD_12zip_functionINS7_10multipliesIdEEEENSD_12zip_iteratorINS7_5tupleIJNSD_6detail15normal_iteratorINSD_10device_ptrIKdEEEESQ_EEEEENSD_11use_defaultEST_EEPdyS9_ddNS7_10__identityEEEvT0_T1_T2_T3_T4_T6_E12temp_storage+112];
	add.f64 	%fd205, %fd203, %fd204;
	ld.shared.f64 	%fd206, [_ZZN3cub18CUB_300001_SM_10006detail6reduce28DeviceReduceSingleTileKernelINS2_10policy_hubIdyN4cuda3std3__44plusIdEEE10Policy1000EN6thrust24THRUST_300001_SM_1000_NS18transform_iteratorINSD_12zip_functionINS7_10multipliesIdEEEENSD_12zip_iteratorINS7_5tupleIJNSD_6detail15normal_iteratorINSD_10device_ptrIKdEEEESQ_EEEEENSD_11use_defaultEST_EEPdyS9_ddNS7_10__identityEEEvT0_T1_T2_T3_T4_T6_E12temp_storage+120];
	add.f64 	%fd207, %fd205, %fd206;
	ld.shared.f64 	%fd208, [_ZZN3cub18CUB_300001_SM_10006detail6reduce28DeviceReduceSingleTileKernelINS2_10policy_hubIdyN4cuda3std3__44plusIdEEE10Policy1000EN6thrust24THRUST_300001_SM_1000_NS18transform_iteratorINSD_12zip_functionINS7_10multipliesIdEEEENSD_12zip_iteratorINS7_5tupleIJNSD_6detail15normal_iteratorINSD_10device_ptrIKdEEEESQ_EEEEENSD_11use_defaultEST_EEPdyS9_ddNS7_10__identityEEEvT0_T1_T2_T3_T4_T6_E12temp_storage+128];
	add.f64 	%fd209, %fd207, %fd208;
	ld.shared.f64 	%fd210, [_ZZN3cub18CUB_300001_SM_10006detail6reduce28DeviceReduceSingleTileKernelINS2_10policy_hubIdyN4cuda3std3__44plusIdEEE10Policy1000EN6thrust24THRUST_300001_SM_1000_NS18transform_iteratorINSD_12zip_functionINS7_10multipliesIdEEEENSD_12zip_iteratorINS7_5tupleIJNSD_6detail15normal_iteratorINSD_10device_ptrIKdEEEESQ_EEEEENSD_11use_defaultEST_EEPdyS9_ddNS7_10__identityEEEvT0_T1_T2_T3_T4_T6_E12temp_storage+136];
	add.f64 	%fd422, %fd209, %fd210;
$L__BB12_49:
	mov.u32 	%r240, %tid.x;
	setp.ne.s32 	%p65, %r240, 0;
	@%p65 bra 	$L__BB12_51;
	add.f64 	%fd400, %fd42, %fd422;
	st.global.f64 	[%rd1], %fd400;
$L__BB12_51:
	ret;

}
	// .globl	_ZN3cub18CUB_300001_SM_10006detail6reduce18DeviceReduceKernelINS2_10policy_hubIdyN4cuda3std3__44plusIdEEE10Policy1000EN6thrust24THRUST_300001_SM_1000_NS18transform_iteratorINSD_12zip_functionINS7_10multipliesIdEEEENSD_12zip_iteratorINS7_5tupleIJNSD_6detail15normal_iteratorINSD_10device_ptrIKdEEEESQ_EEEEENSD_11use_defaultEST_EEyS9_dNS7_10__identityEEEvT0_PT3_T1_NS0_13GridEvenShareISZ_EET2_T4_
.visible .entry _ZN3cub18CUB_300001_SM_10006detail6reduce18DeviceReduceKernelINS2_10policy_hubIdyN4cuda3std3__44plusIdEEE10Policy1000EN6thrust24THRUST_300001_SM_1000_NS18transform_iteratorINSD_12zip_functionINS7_10multipliesIdEEEENSD_12zip_iteratorINS7_5tupleIJNSD_6detail15normal_iteratorINSD_10device_ptrIKdEEEESQ_EEEEENSD_11use_defaultEST_EEyS9_dNS7_10__identityEEEvT0_PT3_T1_NS0_13GridEvenShareISZ_EET2_T4_(
	.param .align 8 .b8 _ZN3cub18CUB_300001_SM_10006detail6reduce18DeviceReduceKernelINS2_10policy_hubIdyN4cuda3std3__44plusIdEEE10Policy1000EN6thrust24THRUST_300001_SM_1000_NS18transform_iteratorINSD_12zip_functionINS7_10multipliesIdEEEENSD_12zip_iteratorINS7_5tupleIJNSD_6detail15normal_iteratorINSD_10device_ptrIKdEEEESQ_EEEEENSD_11use_defaultEST_EEyS9_dNS7_10__identityEEEvT0_PT3_T1_NS0_13GridEvenShareISZ_EET2_T4__param_0[24],
	.param .u64 .ptr .align 1 _ZN3cub18CUB_300001_SM_10006detail6reduce18DeviceReduceKernelINS2_10policy_hubIdyN4cuda3std3__44plusIdEEE10Policy1000EN6thrust24THRUST_300001_SM_1000_NS18transform_iteratorINSD_12zip_functionINS7_10multipliesIdEEEENSD_12zip_iteratorINS7_5tupleIJNSD_6detail15normal_iteratorINSD_10device_ptrIKdEEEESQ_EEEEENSD_11use_defaultEST_EEyS9_dNS7_10__identityEEEvT0_PT3_T1_NS0_13GridEvenShareISZ_EET2_T4__param_1,
	.param .u64 _ZN3cub18CUB_300001_SM_10006detail6reduce18DeviceReduceKernelINS2_10policy_hubIdyN4cuda3std3__44plusIdEEE10Policy1000EN6thrust24THRUST_300001_SM_1000_NS18transform_iteratorINSD_12zip_functionINS7_10multipliesIdEEEENSD_12zip_iteratorINS7_5tupleIJNSD_6detail15normal_iteratorINSD_10device_ptrIKdEEEESQ_EEEEENSD_11use_defaultEST_EEyS9_dNS7_10__identityEEEvT0_PT3_T1_NS0_13GridEvenShareISZ_EET2_T4__param_2,
	.param .align 8 .b8 _ZN3cub18CUB_300001_SM_10006detail6reduce18DeviceReduceKernelINS2_10policy_hubIdyN4cuda3std3__44plusIdEEE10Policy1000EN6thrust24THRUST_300001_SM_1000_NS18transform_iteratorINSD_12zip_functionINS7_10multipliesIdEEEENSD_12zip_iteratorINS7_5tupleIJNSD_6detail15normal_iteratorINSD_10device_ptrIKdEEEESQ_EEEEENSD_11use_defaultEST_EEyS9_dNS7_10__identityEEEvT0_PT3_T1_NS0_13GridEvenShareISZ_EET2_T4__param_3[72],
	.param .align 1 .b8 _ZN3cub18CUB_300001_SM_10006detail6reduce18DeviceReduceKernelINS2_10policy_hubIdyN4cuda3std3__44plusIdEEE10Policy1000EN6thrust24THRUST_300001_SM_1000_NS18transform_iteratorINSD_12zip_functionINS7_10multipliesIdEEEENSD_12zip_iteratorINS7_5tupleIJNSD_6detail15normal_iteratorINSD_10device_ptrIKdEEEESQ_EEEEENSD_11use_defaultEST_EEyS9_dNS7_10__identityEEEvT0_PT3_T1_NS0_13GridEvenShareISZ_EET2_T4__param_4[1],
	.param .align 1 .b8 _ZN3cub18CUB_300001_SM_10006detail6reduce18DeviceReduceKernelINS2_10policy_hubIdyN4cuda3std3__44plusIdEEE10Policy1000EN6thrust24THRUST_300001_SM_1000_NS18transform_iteratorINSD_12zip_functionINS7_10multipliesIdEEEENSD_12zip_iteratorINS7_5tupleIJNSD_6detail15normal_iteratorINSD_10device_ptrIKdEEEESQ_EEEEENSD_11use_defaultEST_EEyS9_dNS7_10__identityEEEvT0_PT3_T1_NS0_13GridEvenShareISZ_EET2_T4__param_5[1]
)
.maxntid 512
{
	.reg .pred 	%p<65>;
	.reg .b16 	%rs<12>;
	.reg .b32 	%r<292>;
	.reg .b64 	%rd<146>;
	.reg .b64 	%fd<419>;
	// demoted variable
	.shared .align 8 .b8 _ZZN3cub18CUB_300001_SM_10006detail6reduce18DeviceReduceKernelINS2_10policy_hubIdyN4cuda3std3__44plusIdEEE10Policy1000EN6thrust24THRUST_300001_SM_1000_NS18transform_iteratorINSD_12zip_functionINS7_10multipliesIdEEEENSD_12zip_iteratorINS7_5tupleIJNSD_6detail15normal_iteratorINSD_10device_ptrIKdEEEESQ_EEEEENSD_11use_defaultEST_EEyS9_dNS7_10__identityEEEvT0_PT3_T1_NS0_13GridEvenShareISZ_EET2_T4_E12temp_storage[152];
	ld.param.u32 	%r53, [_ZN3cub18CUB_300001_SM_10006detail6reduce18DeviceReduceKernelINS2_10policy_hubIdyN4cuda3std3__44plusIdEEE10Policy1000EN6thrust24THRUST_300001_SM_1000_NS18transform_iteratorINSD_12zip_functionINS7_10multipliesIdEEEENSD_12zip_iteratorINS7_5tupleIJNSD_6detail15normal_iteratorINSD_10device_ptrIKdEEEESQ_EEEEENSD_11use_defaultEST_EEyS9_dNS7_10__identityEEEvT0_PT3_T1_NS0_13GridEvenShareISZ_EET2_T4__param_3+40];
	ld.param.u64 	%rd47, [_ZN3cub18CUB_300001_SM_10006detail6reduce18DeviceReduceKernelINS2_10policy_hubIdyN4cuda3std3__44plusIdEEE10Policy1000EN6thrust24THRUST_300001_SM_1000_NS18transform_iteratorINSD_12zip_functionINS7_10multipliesIdEEEENSD_12zip_iteratorINS7_5tupleIJNSD_6detail15normal_iteratorINSD_10device_ptrIKdEEEESQ_EEEEENSD_11use_defaultEST_EEyS9_dNS7_10__identityEEEvT0_PT3_T1_NS0_13GridEvenShareISZ_EET2_T4__param_3+32];
	ld.param.u64 	%rd42, [_ZN3cub18CUB_300001_SM_10006detail6reduce18DeviceReduceKernelINS2_10policy_hubIdyN4cuda3std3__44plusIdEEE10Policy1000EN6thrust24THRUST_300001_SM_1000_NS18transform_iteratorINSD_12zip_functionINS7_10multipliesIdEEEENSD_12zip_iteratorINS7_5tupleIJNSD_6detail15normal_iteratorINSD_10device_ptrIKdEEEESQ_EEEEENSD_11use_defaultEST_EEyS9_dNS7_10__identityEEEvT0_PT3_T1_NS0_13GridEvenShareISZ_EET2_T4__param_0+8];
	ld.param.u64 	%rd41, [_ZN3cub18CUB_300001_SM_10006detail6reduce18DeviceReduceKernelINS2_10policy_hubIdyN4cuda3std3__44plusIdEEE10Policy1000EN6thrust24THRUST_300001_SM_1000_NS18transform_iteratorINSD_12zip_functionINS7_10multipliesIdEEEENSD_12zip_iteratorINS7_5tupleIJNSD_6detail15normal_iteratorINSD_10device_ptrIKdEEEESQ_EEEEENSD_11use_defaultEST_EEyS9_dNS7_10__identityEEEvT0_PT3_T1_NS0_13GridEvenShareISZ_EET2_T4__param_0];
	cvta.to.global.u64 	%rd2, %rd41;
	cvta.to.global.u64 	%rd3, %rd42;
	mov.u32 	%r2, %ctaid.x;
	mul.lo.s32 	%r64, %r2, 3584;
	cvt.u64.u32 	%rd4, %r64;
	sub.s64 	%rd5, %rd47, %rd4;
	setp.gt.u64 	%p1, %rd5, 3583;
	@%p1 bra 	$L__BB13_25;
	cvt.u32.u64 	%r148, %rd4;
	cvt.u32.u64 	%r3, %rd47;
	sub.s32 	%r4, %r3, %r148;
	mov.u32 	%r5, %tid.x;
	setp.ge.s32 	%p23, %r5, %r4;
	mov.f64 	%fd407, 0d0000000000000000;
	mov.u32 	%r279, %r5;
	@%p23 bra 	$L__BB13_3;
	add.s32 	%r150, %r148, %r5;
	mul.wide.u32 	%rd91, %r150, 8;
	add.s64 	%rd92, %rd2, %rd91;
	add.s64 	%rd93, %rd3, %rd91;
	ld.global.f64 	%fd210, [%rd92];
	ld.global.f64 	%fd211, [%rd93];
	mul.f64 	%fd407, %fd210, %fd211;
	add.s32 	%r279, %r5, 512;
$L__BB13_3:
	setp.ge.s32 	%p24, %r279, %r4;
	@%p24 bra 	$L__BB13_16;
	not.b32 	%r152, %r279;
	add.s32 	%r153, %r152, %r3;
	sub.s32 	%r154, %r153, %r148;
	shr.u32 	%r155, %r154, 9;
	add.s32 	%r8, %r155, 1;
	and.b32  	%r9, %r8, 15;
	setp.lt.u32 	%p25, %r154, 7680;
	@%p25 bra 	$L__BB13_7;
	and.b32  	%r156, %r8, 16777200;
	neg.s32 	%r277, %r156;
	mul.wide.u32 	%rd94, %r2, 28672;
	mul.wide.u32 	%rd95, %r279, 8;
	add.s64 	%rd96, %rd94, %rd95;
	add.s64 	%rd97, %rd96, 32768;
	add.s64 	%rd137, %rd2, %rd97;
	add.s64 	%rd136, %rd3, %rd97;
$L__BB13_6:
	.pragma "nounroll";
	ld.global.f64 	%fd213, [%rd137+-32768];
	ld.global.f64 	%fd214, [%rd136+-32768];
	fma.rn.f64 	%fd215, %fd213, %fd214, %fd407;
	ld.global.f64 	%fd216, [%rd137+-28672];
	ld.global.f64 	%fd217, [%rd136+-28672];
	fma.rn.f64 	%fd218, %fd216, %fd217, %fd215;
	ld.global.f64 	%fd219, [%rd137+-24576];
	ld.global.f64 	%fd220, [%rd136+-24576];
	fma.rn.f64 	%fd221, %fd219, %fd220, %fd218;
	ld.global.f64 	%fd222, [%rd137+-20480];
	ld.global.f64 	%fd223, [%rd136+-20480];
	fma.rn.f64 	%fd224, %fd222, %fd223, %fd221;
	ld.global.f64 	%fd225, [%rd137+-16384];
	ld.global.f64 	%fd226, [%rd136+-16384];
	fma.rn.f64 	%fd227, %fd225, %fd226, %fd224;
	ld.global.f64 	%fd228, [%rd137+-12288];
	ld.global.f64 	%fd229, [%rd136+-12288];
	fma.rn.f64 	%fd230, %fd228, %fd229, %fd227;
	ld.global.f64 	%fd231, [%rd137+-8192];
	ld.global.f64 	%fd232, [%rd136+-8192];
	fma.rn.f64 	%fd233, %fd231, %fd232, %fd230;
	ld.global.f64 	%fd234, [%rd137+-4096];
	ld.global.f64 	%fd235, [%rd136+-4096];
	fma.rn.f64 	%fd236, %fd234, %fd235, %fd233;
	ld.global.f64 	%fd237, [%rd137];
	ld.global.f64 	%fd238, [%rd136];
	fma.rn.f64 	%fd239, %fd237, %fd238, %fd236;
	ld.global.f64 	%fd240, [%rd137+4096];
	ld.global.f64 	%fd241, [%rd136+4096];
	fma.rn.f64 	%fd242, %fd240, %fd241, %fd239;
	ld.global.f64 	%fd243, [%rd137+8192];
	ld.global.f64 	%fd244, [%rd136+8192];
	fma.rn.f64 	%fd245, %fd243, %fd244, %fd242;
	ld.global.f64 	%fd246, [%rd137+12288];
	ld.global.f64 	%fd247, [%rd136+12288];
	fma.rn.f64 	%fd248, %fd246, %fd247, %fd245;
	ld.global.f64 	%fd249, [%rd137+16384];
	ld.global.f64 	%fd250, [%rd136+16384];
	fma.rn.f64 	%fd251, %fd249, %fd250, %fd248;
	ld.global.f64 	%fd252, [%rd137+20480];
	ld.global.f64 	%fd253, [%rd136+20480];
	fma.rn.f64 	%fd254, %fd252, %fd253, %fd251;
	ld.global.f64 	%fd255, [%rd137+24576];
	ld.global.f64 	%fd256, [%rd136+24576];
	fma.rn.f64 	%fd257, %fd255, %fd256, %fd254;
	ld.global.f64 	%fd258, [%rd137+28672];
	ld.global.f64 	%fd259, [%rd136+28672];
	fma.rn.f64 	%fd407, %fd258, %fd259, %fd257;
	add.s32 	%r279, %r279, 8192;
	add.s32 	%r277, %r277, 16;
	add.s64 	%rd137, %rd137, 65536;
	add.s64 	%rd136, %rd136, 65536;
	setp.ne.s32 	%p26, %r277, 0;
	@%p26 bra 	$L__BB13_6;
$L__BB13_7:
	setp.eq.s32 	%p27, %r9, 0;
	@%p27 bra 	$L__BB13_16;
	and.b32  	%r16, %r8, 7;
	setp.lt.u32 	%p28, %r9, 8;
	@%p28 bra 	$L__BB13_10;
	cvt.s64.s32 	%rd98, %r279;
	add.s64 	%rd99, %rd98, %rd4;
	shl.b64 	%rd100, %rd99, 3;
	add.s64 	%rd101, %rd2, %rd100;
	add.s64 	%rd102, %rd3, %rd100;
	ld.global.f64 	%fd261, [%rd101];
	ld.global.f64 	%fd262, [%rd102];
	fma.rn.f64 	%fd263, %fd261, %fd262, %fd407;
	ld.global.f64 	%fd264, [%rd101+4096];
	ld.global.f64 	%fd265, [%rd102+4096];
	fma.rn.f64 	%fd266, %fd264, %fd265, %fd263;
	ld.global.f64 	%fd267, [%rd101+8192];
	ld.global.f64 	%fd268, [%rd102+8192];
	fma.rn.f64 	%fd269, %fd267, %fd268, %fd266;
	ld.global.f64 	%fd270, [%rd101+12288];
	ld.global.f64 	%fd271, [%rd102+12288];
	fma.rn.f64 	%fd272, %fd270, %fd271, %fd269;
	ld.global.f64 	%fd273, [%rd101+16384];
	ld.global.f64 	%fd274, [%rd102+16384];
	fma.rn.f64 	%fd275, %fd273, %fd274, %fd272;
	ld.global.f64 	%fd276, [%rd101+20480];
	ld.global.f64 	%fd277, [%rd102+20480];
	fma.rn.f64 	%fd278, %fd276, %fd277, %fd275;
	ld.global.f64 	%fd279, [%rd101+24576];
	ld.global.f64 	%fd280, [%rd102+24576];
	fma.rn.f64 	%fd281, %fd279, %fd280, %fd278;
	ld.global.f64 	%fd282, [%rd101+28672];
	ld.global.f64 	%fd283, [%rd102+28672];
	fma.rn.f64 	%fd407, %fd282, %fd283, %fd281;
	add.s32 	%r279, %r279, 4096;
$L__BB13_10:
	setp.eq.s32 	%p29, %r16, 0;
	@%p29 bra 	$L__BB13_16;
	and.b32  	%r19, %r8, 3;
	setp.lt.u32 	%p30, %r16, 4;
	@%p30 bra 	$L__BB13_13;
	cvt.s64.s32 	%rd103, %r279;
	add.s64 	%rd104, %rd103, %rd4;
	shl.b64 	%rd105, %rd104, 3;
	add.s64 	%rd106, %rd2, %rd105;
	add.s64 	%rd107, %rd3, %rd105;
	ld.global.f64 	%fd285, [%rd106];
	ld.global.f64 	%fd286, [%rd107];
	fma.rn.f64 	%fd287, %fd285, %fd286, %fd407;
	ld.global.f64 	%fd288, [%rd106+4096];
	ld.global.f64 	%fd289, [%rd107+4096];
	fma.rn.f64 	%fd290, %fd288, %fd289, %fd287;
	ld.global.f64 	%fd291, [%rd106+8192];
	ld.global.f64 	%fd292, [%rd107+8192];
	fma.rn.f64 	%fd293, %fd291, %fd292, %fd290;
	ld.global.f64 	%fd294, [%rd106+12288];
	ld.global.f64 	%fd295, [%rd107+12288];
	fma.rn.f64 	%fd407, %fd294, %fd295, %fd293;
	add.s32 	%r279, %r279, 2048;
$L__BB13_13:
	setp.eq.s32 	%p31, %r19, 0;
	@%p31 bra 	$L__BB13_16;
	mul.wide.u32 	%rd108, %r2, 28672;
	add.s64 	%rd12, %rd3, %rd108;
	add.s64 	%rd13, %rd2, %rd108;
	neg.s32 	%r282, %r19;
$L__BB13_15:
	.pragma "nounroll";
	mul.wide.s32 	%rd109, %r279, 8;
	add.s64 	%rd110, %rd12, %rd109;
	add.s64 	%rd111, %rd13, %rd109;
	ld.global.f64 	%fd296, [%rd111];
	ld.global.f64 	%fd297, [%rd110];
	fma.rn.f64 	%fd407, %fd296, %fd297, %fd407;
	add.s32 	%r279, %r279, 512;
	add.s32 	%r282, %r282, 1;
	setp.ne.s32 	%p32, %r282, 0;
	@%p32 bra 	$L__BB13_15;
$L__BB13_16:
	setp.lt.s32 	%p33, %r4, 512;
	@%p33 bra 	$L__BB13_21;
	// begin inline asm
	mov.u32 %r220, %laneid;
	// end inline asm
	mov.b64 	%rd122, %fd407;
	mov.b64 	{%r222, %r227}, %rd122;
	mov.b32 	%r228, 1;
	mov.b32 	%r269, 31;
	mov.b32 	%r270, -1;
	// begin inline asm
	shfl.sync.down.b32 %r221, %r222, %r228, %r269, %r270;
	// end inline asm
	// begin inline asm
	shfl.sync.down.b32 %r226, %r227, %r228, %r269, %r270;
	// end inline asm
	mov.b64 	%rd123, {%r221, %r226};
	mov.b64 	%fd356, %rd123;
	setp.gt.s32 	%p57, %r220, 30;
	add.f64 	%fd357, %fd407, %fd356;
	selp.f64 	%fd358, %fd407, %fd357, %p57;
	mov.b64 	%rd124, %fd358;
	mov.b64 	{%r232, %r237}, %rd124;
	mov.b32 	%r238, 2;
	// begin inline asm
	shfl.sync.down.b32 %r231, %r232, %r238, %r269, %r270;
	// end inline asm
	// begin inline asm
	shfl.sync.down.b32 %r236, %r237, %r238, %r269, %r270;
	// end inline asm
	mov.b64 	%rd125, {%r231, %r236};
	mov.b64 	%fd359, %rd125;
	setp.gt.s32 	%p58, %r220, 29;
	add.f64 	%fd360, %fd358, %fd359;
	selp.f64 	%fd361, %fd358, %fd360, %p58;
	mov.b64 	%rd126, %fd361;
	mov.b64 	{%r242, %r247}, %rd126;
	mov.b32 	%r248, 4;
	// begin inline asm
	shfl.sync.down.b32 %r241, %r242, %r248, %r269, %r270;
	// end inline asm
	// begin inline asm
	shfl.sync.down.b32 %r246, %r247, %r248, %r269, %r270;
	// end inline asm
	mov.b64 	%rd127, {%r241, %r246};
	mov.b64 	%fd362, %rd127;
	setp.gt.s32 	%p59, %r220, 27;
	add.f64 	%fd363, %fd361, %fd362;
	selp.f64 	%fd364, %fd361, %fd363, %p59;
	mov.b64 	%rd128, %fd364;
	mov.b64 	{%r252, %r257}, %rd128;
	mov.b32 	%r258, 8;
	// begin inline asm
	shfl.sync.down.b32 %r251, %r252, %r258, %r269, %r270;
	// end inline asm
	// begin inline asm
	shfl.sync.down.b32 %r256, %r257, %r258, %r269, %r270;
	// end inline asm
	mov.b64 	%rd129, {%r251, %r256};
	mov.b64 	%fd365, %rd129;
	setp.gt.s32 	%p60, %r220, 23;
	add.f64 	%fd366, %fd364, %fd365;
	selp.f64 	%fd367, %fd364, %fd366, %p60;
	mov.b64 	%rd130, %fd367;
	mov.b64 	{%r262, %r267}, %rd130;
	mov.b32 	%r268, 16;
	// begin inline asm
	shfl.sync.down.b32 %r261, %r262, %r268, %r269, %r270;
	// end inline asm
	// begin inline asm
	shfl.sync.down.b32 %r266, %r267, %r268, %r269, %r270;
	// end inline asm
	mov.b64 	%rd131, {%r261, %r266};
	mov.b64 	%fd368, %rd131;
	setp.gt.s32 	%p61, %r220, 15;
	add.f64 	%fd16, %fd367, %fd368;
	selp.f64 	%fd418, %fd367, %fd16, %p61;
	setp.ne.s32 	%p62, %r220, 0;
	@%p62 bra 	$L__BB13_19;
	shr.u32 	%r271, %r5, 2;
	and.b32  	%r272, %r271, 248;
	mov.u32 	%r273, _ZZN3cub18CUB_300001_SM_10006detail6reduce18DeviceReduceKernelINS2_10policy_hubIdyN4cuda3std3__44plusIdEEE10Policy1000EN6thrust24THRUST_300001_SM_1000_NS18transform_iteratorINSD_12zip_functionINS7_10multipliesIdEEEENSD_12zip_iteratorINS7_5tupleIJNSD_6detail15normal_iteratorINSD_10device_ptrIKdEEEESQ_EEEEENSD_11use_defaultEST_EEyS9_dNS7_10__identityEEEvT0_PT3_T1_NS0_13GridEvenShareISZ_EET2_T4_E12temp_storage;
	add.s32 	%r274, %r273, %r272;
	st.shared.f64 	[%r274+16], %fd16;
$L__BB13_19:
	bar.sync 	0;
	setp.ne.s32 	%p63, %r5, 0;
	@%p63 bra 	$L__BB13_46;
	ld.shared.f64 	%fd369, [_ZZN3cub18CUB_300001_SM_10006detail6reduce18DeviceReduceKernelINS2_10policy_hubIdyN4cuda3std3__44plusIdEEE10Policy1000EN6thrust24THRUST_300001_SM_1000_NS18transform_iteratorINSD_12zip_functionINS7_10multipliesIdEEEENSD_12zip_iteratorINS7_5tupleIJNSD_6detail15normal_iteratorINSD_10device_ptrIKdEEEESQ_EEEEENSD_11use_defaultEST_EEyS9_dNS7_10__identityEEEvT0_PT3_T1_NS0_13GridEvenShareISZ_EET2_T4_E12temp_storage+24];
	add.f64 	%fd370, %fd418, %fd369;
	ld.shared.f64 	%fd371, [_ZZN3cub18CUB_300001_SM_10006detail6reduce18DeviceReduceKernelINS2_10policy_hubIdyN4cuda3std3__44plusIdEEE10Policy1000EN6thrust24THRUST_300001_SM_1000_NS18transform_iteratorINSD_12zip_functionINS7_10multipliesIdEEEENSD_12zip_iteratorINS7_5tupleIJNSD_6detail15normal_iteratorINSD_10device_ptrIKdEEEESQ_EEEEENSD_11use_defaultEST_EEyS9_dNS7_10__identityEEEvT0_PT3_T1_NS0_13GridEvenShareISZ_EET2_T4_E12temp_storage+32];
	add.f64 	%fd372, %fd370, %fd371;
	ld.shared.f64 	%fd373, [_ZZN3cub18CUB_300001_SM_10006detail6reduce18DeviceReduceKernelINS2_10policy_hubIdyN4cuda3std3__44plusIdEEE10Policy1000EN6thrust24THRUST_300001_SM_1000_NS18transform_iteratorINSD_12zip_functionINS7_10multipliesIdEEEENSD_12zip_iteratorINS7_5tupleIJNSD_6detail15normal_iteratorINSD_10device_ptrIKdEEEESQ_EEEEENSD_11use_defaultEST_EEyS9_dNS7_10__identityEEEvT0_PT3_T1_NS0_13GridEvenShareISZ_EET2_T4_E12temp_storage+40];
	add.f64 	%fd374, %fd372, %fd373;
	ld.shared.f64 	%fd375, [_ZZN3cub18CUB_300001_SM_10006detail6reduce18DeviceReduceKernelINS2_10policy_hubIdyN4cuda3std3__44plusIdEEE10Policy1000EN6thrust24THRUST_300001_SM_1000_NS18transform_iteratorINSD_12zip_functionINS7_10multipliesIdEEEENSD_12zip_iteratorINS7_5tupleIJNSD_6detail15normal_iteratorINSD_10device_ptrIKdEEEESQ_EEEEENSD_11use_defaultEST_EEyS9_dNS7_10__identityEEEvT0_PT3_T1_NS0_13GridEvenShareISZ_EET2_T4_E12temp_storage+48];
	add.f64 	%fd376, %fd374, %fd375;
	ld.shared.f64 	%fd377, [_ZZN3cub18CUB_300001_SM_10006detail6reduce18DeviceReduceKernelINS2_10policy_hubIdyN4cuda3std3__44plusIdEEE10Policy1000EN6thrust24THRUST_300001_SM_1000_NS18transform_iteratorINSD_12zip_functionINS7_10multipliesIdEEEENSD_12zip_iteratorINS7_5tupleIJNSD_6detail15normal_iteratorINSD_10device_ptrIKdEEEESQ_EEEEENSD_11use_defaultEST_EEyS9_dNS7_10__identityEEEvT0_PT3_T1_NS0_13GridEvenShareISZ_EET2_T4_E12temp_storage+56];
	add.f64 	%fd378, %fd376, %fd377;
	ld.shared.f64 	%fd379, [_ZZN3cub18CUB_300001_SM_10006detail6reduce18DeviceReduceKernelINS2_10policy_hubIdyN4cuda3std3__44plusIdEEE10Policy1000EN6thrust24THRUST_300001_SM_1000_NS18transform_iteratorINSD_12zip_functionINS7_10multipliesIdEEEENSD_12zip_iteratorINS7_5tupleIJNSD_6detail15normal_iteratorINSD_10device_ptrIKdEEEESQ_EEEEENSD_11use_defaultEST_EEyS9_dNS7_10__identityEEEvT0_PT3_T1_NS0_13GridEvenShareISZ_EET2_T4_E12temp_storage+64];
	add.f64 	%fd380, %fd378, %fd379;
	ld.shared.f64 	%fd381, [_ZZN3cub18CUB_300001_SM_10006detail6reduce18DeviceReduceKernelINS2_10policy_hubIdyN4cuda3std3__44plusIdEEE10Policy1000EN6thrust24THRUST_300001_SM_1000_NS18transform_iteratorINSD_12zip_functionINS7_10multipliesIdEEEENSD_12zip_iteratorINS7_5tupleIJNSD_6detail15normal_iteratorINSD_10device_ptrIKdEEEESQ_EEEEENSD_11use_defaultEST_EEyS9_dNS7_10__identityEEEvT0_PT3_T1_NS0_13GridEvenShareISZ_EET2_T4_E12temp_storage+72];
	add.f64 	%fd382, %fd380, %fd381;
	ld.shared.f64 	%fd383, [_ZZN3cub18CUB_300001_SM_10006detail6reduce18DeviceReduceKernelINS2_10policy_hubIdyN4cuda3std3__44plusIdEEE10Policy1000EN6thrust24THRUST_300001_SM_1000_NS18transform_iteratorINSD_12zip_functionINS7_10multipliesIdEEEENSD_12zip_iteratorINS7_5tupleIJNSD_6detail15normal_iteratorINSD_10device_ptrIKdEEEESQ_EEEEENSD_11use_defaultEST_EEyS9_dNS7_10__identityEEEvT0_PT3_T1_NS0_13GridEvenShareISZ_EET2_T4_E12temp_storage+80];
	add.f64 	%fd384, %fd382, %fd383;
	ld.shared.f64 	%fd385, [_ZZN3cub18CUB_300001_SM_10006detail6reduce18DeviceReduceKernelINS2_10policy_hubIdyN4cuda3std3__44plusIdEEE10Policy1000EN6thrust24THRUST_300001_SM_1000_NS18transform_iteratorINSD_12zip_functionINS7_10multipliesIdEEEENSD_12zip_iteratorINS7_5tupleIJNSD_6detail15normal_iteratorINSD_10device_ptrIKdEEEESQ_EEEEENSD_11use_defaultEST_EEyS9_dNS7_10__identityEEEvT0_PT3_T1_NS0_13GridEvenShareISZ_EET2_T4_E12temp_storage+88];
	add.f64 	%fd386, %fd384, %fd385;
	ld.shared.f64 	%fd387, [_ZZN3cub18CUB_300001_SM_10006detail6reduce18DeviceReduceKernelINS2_10policy_hubIdyN4cuda3std3__44plusIdEEE10Policy1000EN6thrust24THRUST_300001_SM_1000_NS18transform_iteratorINSD_12zip_functionINS7_10multipliesIdEEEENSD_12zip_iteratorINS7_5tupleIJNSD_6detail15normal_iteratorINSD_10device_ptrIKdEEEESQ_EEEEENSD_11use_defaultEST_EEyS9_dNS7_10__identityEEEvT0_PT3_T1_NS0_13GridEvenShareISZ_EET2_T4_E12temp_storage+96];
	add.f64 	%fd388, %fd386, %fd387;
	ld.shared.f64 	%fd389, [_ZZN3cub18CUB_300001_SM_10006detail6reduce18DeviceReduceKernelINS2_10policy_hubIdyN4cuda3std3__44plusIdEEE10Policy1000EN6thrust24THRUST_300001_SM_1000_NS18transform_iteratorINSD_12zip_functionINS7_10multipliesIdEEEENSD_12zip_iteratorINS7_5tupleIJNSD_6detail15normal_iteratorINSD_10device_ptrIKdEEEESQ_EEEEENSD_11use_defaultEST_EEyS9_dNS7_10__identityEEEvT0_PT3_T1_NS0_13GridEvenShareISZ_EET2_T4_E12temp_storage+104];
	add.f64 	%fd390, %fd388, %fd389;
	ld.shared.f64 	%fd391, [_ZZN3cub18CUB_300001_SM_10006detail6reduce18DeviceReduceKernelINS2_10policy_hubIdyN4cuda3std3__44plusIdEEE10Policy1000EN6thrust24THRUST_300001_SM_1000_NS18transform_iteratorINSD_12zip_functionINS7_10multipliesIdEEEENSD_12zip_iteratorINS7_5tupleIJNSD_6detail15normal_iteratorINSD_10device_ptrIKdEEEESQ_EEEEENSD_11use_defaultEST_EEyS9_dNS7_10__identityEEEvT0_PT3_T1_NS0_13GridEvenShareISZ_EET2_T4_E12temp_storage+112];
	add.f64 	%fd392, %fd390, %fd391;
	ld.shared.f64 	%fd393, [_ZZN3cub18CUB_300001_SM_10006detail6reduce18DeviceReduceKernelINS2_10policy_hubIdyN4cuda3std3__44plusIdEEE10Policy1000EN6thrust24THRUST_300001_SM_1000_NS18transform_iteratorINSD_12zip_functionINS7_10multipliesIdEEEENSD_12zip_iteratorINS7_5tupleIJNSD_6detail15normal_iteratorINSD_10device_ptrIKdEEEESQ_EEEEENSD_11use_defaultEST_EEyS9_dNS7_10__identityEEEvT0_PT3_T1_NS0_13GridEvenShareISZ_EET2_T4_E12temp_storage+120];
	add.f64 	%fd394, %fd392, %fd393;
	ld.shared.f64 	%fd395, [_ZZN3cub18CUB_300001_SM_10006detail6reduce18DeviceReduceKernelINS2_10policy_hubIdyN4cuda3std3__44plusIdEEE10Policy1000EN6thrust24THRUST_300001_SM_1000_NS18transform_iteratorINSD_12zip_functionINS7_10multipliesIdEEEENSD_12zip_iteratorINS7_5tupleIJNSD_6detail15normal_iteratorINSD_10device_ptrIKdEEEESQ_EEEEENSD_11use_defaultEST_EEyS9_dNS7_10__identityEEEvT0_PT3_T1_NS0_13GridEvenShareISZ_EET2_T4_E12temp_storage+128];
	add.f64 	%fd396, %fd394, %fd395;
	ld.shared.f64 	%fd397, [_ZZN3cub18CUB_300001_SM_10006detail6reduce18DeviceReduceKernelINS2_10policy_hubIdyN4cuda3std3__44plusIdEEE10Policy1000EN6thrust24THRUST_300001_SM_1000_NS18transform_iteratorINSD_12zip_functionINS7_10multipliesIdEEEENSD_12zip_iteratorINS7_5tupleIJNSD_6detail15normal_iteratorINSD_10device_ptrIKdEEEESQ_EEEEENSD_11use_defaultEST_EEyS9_dNS7_10__identityEEEvT0_PT3_T1_NS0_13GridEvenShareISZ_EET2_T4_E12temp_storage+136];
	add.f64 	%fd418, %fd396, %fd397;
	bra.uni 	$L__BB13_46;
$L__BB13_21:
	// begin inline asm
	mov.u32 %r157, %laneid;
	// end inline asm
	and.b32  	%r208, %r5, 992;
	add.s32 	%r209, %r208, 32;
	setp.gt.s32 	%p34, %r209, %r4;
	not.b32 	%r210, %r208;
	add.s32 	%r211, %r4, %r210;
	selp.b32 	%r206, %r211, 31, %p34;
	mov.b64 	%rd112, %fd407;
	mov.b64 	{%r159, %r164}, %rd112;
	mov.b32 	%r165, 1;
	mov.b32 	%r207, -1;
	// begin inline asm
	shfl.sync.down.b32 %r158, %r159, %r165, %r206, %r207;
	// end inline asm
	// begin inline asm
	shfl.sync.down.b32 %r163, %r164, %r165, %r206, %r207;
	// end inline asm
	mov.b64 	%rd113, {%r158, %r163};
	mov.b64 	%fd298, %rd113;
	setp.lt.s32 	%p35, %r157, %r206;
	add.f64 	%fd299, %fd407, %fd298;
	selp.f64 	%fd300, %fd299, %fd407, %p35;
	mov.b64 	%rd114, %fd300;
	mov.b64 	{%r169, %r174}, %rd114;
	mov.b32 	%r175, 2;
	// begin inline asm
	shfl.sync.down.b32 %r168, %r169, %r175, %r206, %r207;
	// end inline asm
	// begin inline asm
	shfl.sync.down.b32 %r173, %r174, %r175, %r206, %r207;
	// end inline asm
	mov.b64 	%rd115, {%r168, %r173};
	mov.b64 	%fd301, %rd115;
	add.s32 	%r212, %r157, 2;
	setp.gt.s32 	%p36, %r212, %r206;
	add.f64 	%fd302, %fd300, %fd301;
	selp.f64 	%fd303, %fd300, %fd302, %p36;
	mov.b64 	%rd116, %fd303;
	mov.b64 	{%r179, %r184}, %rd116;
	mov.b32 	%r185, 4;
	// begin inline asm
	shfl.sync.down.b32 %r178, %r179, %r185, %r206, %r207;
	// end inline asm
	// begin inline asm
	shfl.sync.down.b32 %r183, %r184, %r185, %r206, %r207;
	// end inline asm
	mov.b64 	%rd117, {%r178, %r183};
	mov.b64 	%fd304, %rd117;
	add.s32 	%r213, %r157, 4;
	setp.gt.s32 	%p37, %r213, %r206;
	add.f64 	%fd305, %fd303, %fd304;
	selp.f64 	%fd306, %fd303, %fd305, %p37;
	mov.b64 	%rd118, %fd306;
	mov.b64 	{%r189, %r194}, %rd118;
	mov.b32 	%r195, 8;
	// begin inline asm
	shfl.sync.down.b32 %r188, %r189, %r195, %r206, %r207;
	// end inline asm
	// begin inline asm
	shfl.sync.down.b32 %r193, %r194, %r195, %r206, %r207;
	// end inline asm
	mov.b64 	%rd119, {%r188, %r193};
	mov.b64 	%fd307, %rd119;
	add.s32 	%r214, %r157, 8;
	setp.gt.s32 	%p38, %r214, %r206;
	add.f64 	%fd308, %fd306, %fd307;
	selp.f64 	%fd309, %fd306, %fd308, %p38;
	mov.b64 	%rd120, %fd309;
	mov.b64 	{%r199, %r204}, %rd120;
	mov.b32 	%r205, 16;
	// begin inline asm
	shfl.sync.down.b32 %r198, %r199, %r205, %r206, %r207;
	// end inline asm
	// begin inline asm
	shfl.sync.down.b32 %r203, %r204, %r205, %r206, %r207;
	// end inline asm
	mov.b64 	%rd121, {%r198, %r203};
	mov.b64 	%fd310, %rd121;
	add.s32 	%r215, %r157, 16;
	setp.gt.s32 	%p39, %r215, %r206;
	add.f64 	%fd311, %fd309, %fd310;
	selp.f64 	%fd418, %fd309, %fd311, %p39;
	setp.ne.s32 	%p40, %r157, 0;
	@%p40 bra 	$L__BB13_23;
	shr.u32 	%r216, %r5, 2;
	and.b32  	%r217, %r216, 248;
	mov.u32 	%r218, _ZZN3cub18CUB_300001_SM_10006detail6reduce18DeviceReduceKernelINS2_10policy_hubIdyN4cuda3std3__44plusIdEEE10Policy1000EN6thrust24THRUST_300001_SM_1000_NS18transform_iteratorINSD_12zip_functionINS7_10multipliesIdEEEENSD_12zip_iteratorINS7_5tupleIJNSD_6detail15normal_iteratorINSD_10device_ptrIKdEEEESQ_EEEEENSD_11use_defaultEST_EEyS9_dNS7_10__identityEEEvT0_PT3_T1_NS0_13GridEvenShareISZ_EET2_T4_E12temp_storage;
	add.s32 	%r219, %r218, %r217;
	st.shared.f64 	[%r219+16], %fd418;
$L__BB13_23:
	bar.sync 	0;
	setp.ne.s32 	%p41, %r5, 0;
	@%p41 bra 	$L__BB13_46;
	setp.gt.s32 	%p42, %r4, 32;
	ld.shared.f64 	%fd312, [_ZZN3cub18CUB_300001_SM_10006detail6reduce18DeviceReduceKernelINS2_10policy_hubIdyN4cuda3std3__44plusIdEEE10Policy1000EN6thrust24THRUST_300001_SM_1000_NS18transform_iteratorINSD_12zip_functionINS7_10multipliesIdEEEENSD_12zip_iteratorINS7_5tupleIJNSD_6detail15normal_iteratorINSD_10device_ptrIKdEEEESQ_EEEEENSD_11use_defaultEST_EEyS9_dNS7_10__identityEEEvT0_PT3_T1_NS0_13GridEvenShareISZ_EET2_T4_E12temp_storage+24];
	add.f64 	%fd313, %fd418, %fd312;
	selp.f64 	%fd314, %fd313, %fd418, %p42;
	setp.gt.s32 	%p43, %r4, 64;
	ld.shared.f64 	%fd315, [_ZZN3cub18CUB_300001_SM_10006detail6reduce18DeviceReduceKernelINS2_10policy_hubIdyN4cuda3std3__44plusIdEEE10Policy1000EN6thrust24THRUST_300001_SM_1000_NS18transform_iteratorINSD_12zip_functionINS7_10multipliesIdEEEENSD_12zip_iteratorINS7_5tupleIJNSD_6detail15normal_iteratorINSD_10device_ptrIKdEEEESQ_EEEEENSD_11use_defaultEST_EEyS9_dNS7_10__identityEEEvT0_PT3_T1_NS0_13GridEvenShareISZ_EET2_T4_E12temp_storage+32];
	add.f64 	%fd316, %fd315, %fd314;
	selp.f64 	%fd317, %fd316, %fd314, %p43;
	setp.gt.s32 	%p44, %r4, 96;
	ld.shared.f64 	%fd318, [_ZZN3cub18CUB_300001_SM_10006detail6reduce18DeviceReduceKernelINS2_10policy_hubIdyN4cuda3std3__44plusIdEEE10Policy1000EN6thrust24THRUST_300001_SM_1000_NS18transform_iteratorINSD_12zip_functionINS7_10multipliesIdEEEENSD_12zip_iteratorINS7_5tupleIJNSD_6detail15normal_iteratorINSD_10device_ptrIKdEEEESQ_EEEEENSD_11use_defaultEST_EEyS9_dNS7_10__identityEEEvT0_PT3_T1_NS0_13GridEvenShareISZ_EET2_T4_E12temp_storage+40];
	add.f64 	%fd319, %fd318, %fd317;
	selp.f64 	%fd320, %fd319, %fd317, %p44;
	setp.gt.s32 	%p45, %r4, 128;
	ld.shared.f64 	%fd321, [_ZZN3cub18CUB_300001_SM_10006detail6reduce18DeviceReduceKernelINS2_10policy_hubIdyN4cuda3std3__44plusIdEEE10Policy1000EN6thrust24THRUST_300001_SM_1000_NS18transform_iteratorINSD_12zip_functionINS7_10multipliesIdEEEENSD_12zip_iteratorINS7_5tupleIJNSD_6detail15normal_iteratorINSD_10device_ptrIKdEEEESQ_EEEEENSD_11use_defaultEST_EEyS9_dNS7_10__identityEEEvT0_PT3_T1_NS0_13GridEvenShareISZ_EET2_T4_E12temp_storage+48];
	add.f64 	%fd322, %fd321, %fd320;
	selp.f64 	%fd323, %fd322, %fd320, %p45;
	setp.gt.s32 	%p46, %r4, 160;
	ld.shared.f64 	%fd324, [_ZZN3cub18CUB_300001_SM_10006detail6reduce18DeviceReduceKernelINS2_10policy_hubIdyN4cuda3std3__44plusIdEEE10Policy1000EN6thrust24THRUST_300001_SM_1000_NS18transform_iteratorINSD_12zip_functionINS7_10multipliesIdEEEENSD_12zip_iteratorINS7_5tupleIJNSD_6detail15normal_iteratorINSD_10device_ptrIKdEEEESQ_EEEEENSD_11use_defaultEST_EEyS9_dNS7_10__identityEEEvT0_PT3_T1_NS0_13GridEvenShareISZ_EET2_T4_E12temp_storage+56];
	add.f64 	%fd325, %fd324, %fd323;
	selp.f64 	%fd326, %fd325, %fd323, %p46;
	setp.gt.s32 	%p47, %r4, 192;
	ld.shared.f64 	%fd327, [_ZZN3cub18CUB_300001_SM_10006detail6reduce18DeviceReduceKernelINS2_10policy_hubIdyN4cuda3std3__44plusIdEEE10Policy1000EN6thrust24THRUST_300001_SM_1000_NS18transform_iteratorINSD_12zip_functionINS7_10multipliesIdEEEENSD_12zip_iteratorINS7_5tupleIJNSD_6detail15normal_iteratorINSD_10device_ptrIKdEEEESQ_EEEEENSD_11use_defaultEST_EEyS9_dNS7_10__identityEEEvT0_PT3_T1_NS0_13GridEvenShareISZ_EET2_T4_E12temp_storage+64];
	add.f64 	%fd328, %fd327, %fd326;
	selp.f64 	%fd329, %fd328, %fd326, %p47;
	setp.gt.s32 	%p48, %r4, 224;
	ld.shared.f64 	%fd330, [_ZZN3cub18CUB_300001_SM_10006detail6reduce18DeviceReduceKernelINS2_10policy_hubIdyN4cuda3std3__44plusIdEEE10Policy1000EN6thrust24THRUST_300001_SM_1000_NS18transform_iteratorINSD_12zip_functionINS7_10multipliesIdEEEENSD_12zip_iteratorINS7_5tupleIJNSD_6detail15normal_iteratorINSD_10device_ptrIKdEEEESQ_EEEEENSD_11use_defaultEST_EEyS9_dNS7_10__identityEEEvT0_PT3_T1_NS0_13GridEvenShareISZ_EET2_T4_E12temp_storage+72];
	add.f64 	%fd331, %fd330, %fd329;
	selp.f64 	%fd332, %fd331, %fd329, %p48;
	setp.gt.s32 	%p49, %r4, 256;
	ld.shared.f64 	%fd333, [_ZZN3cub18CUB_300001_SM_10006detail6reduce18DeviceReduceKernelINS2_10policy_hubIdyN4cuda3std3__44plusIdEEE10Policy1000EN6thrust24THRUST_300001_SM_1000_NS18transform_iteratorINSD_12zip_functionINS7_10multipliesIdEEEENSD_12zip_iteratorINS7_5tupleIJNSD_6detail15normal_iteratorINSD_10device_ptrIKdEEEESQ_EEEEENSD_11use_defaultEST_EEyS9_dNS7_10__identityEEEvT0_PT3_T1_NS0_13GridEvenShareISZ_EET2_T4_E12temp_storage+80];
	add.f64 	%fd334, %fd333, %fd332;
	selp.f64 	%fd335, %fd334, %fd332, %p49;
	setp.gt.s32 	%p50, %r4, 288;
	ld.shared.f64 	%fd336, [_ZZN3cub18CUB_300001_SM_10006detail6reduce18DeviceReduceKernelINS2_10policy_hubIdyN4cuda3std3__44plusIdEEE10Policy1000EN6thrust24THRUST_300001_SM_1000_NS18transform_iteratorINSD_12zip_functionINS7_10multipliesIdEEEENSD_12zip_iteratorINS7_5tupleIJNSD_6detail15normal_iteratorINSD_10device_ptrIKdEEEESQ_EEEEENSD_11use_defaultEST_EEyS9_dNS7_10__identityEEEvT0_PT3_T1_NS0_13GridEvenShareISZ_EET2_T4_E12temp_storage+88];
	add.f64 	%fd337, %fd336, %fd335;
	selp.f64 	%fd338, %fd337, %fd335, %p50;
	setp.gt.s32 	%p51, %r4, 320;
	ld.shared.f64 	%fd339, [_ZZN3cub18CUB_300001_SM_10006detail6reduce18DeviceReduceKernelINS2_10policy_hubIdyN4cuda3std3__44plusIdEEE10Policy1000EN6thrust24THRUST_300001_SM_1000_NS18transform_iteratorINSD_12zip_functionINS7_10multipliesIdEEEENSD_12zip_iteratorINS7_5tupleIJNSD_6detail15normal_iteratorINSD_10device_ptrIKdEEEESQ_EEEEENSD_11use_defaultEST_EEyS9_dNS7_10__identityEEEvT0_PT3_T1_NS0_13GridEvenShareISZ_EET2_T4_E12temp_storage+96];
	add.f64 	%fd340, %fd339, %fd338;
	selp.f64 	%fd341, %fd340, %fd338, %p51;
	setp.gt.s32 	%p52, %r4, 352;
	ld.shared.f64 	%fd342, [_ZZN3cub18CUB_300001_SM_10006detail6reduce18DeviceReduceKernelINS2_10policy_hubIdyN4cuda3std3__44plusIdEEE10Policy1000EN6thrust24THRUST_300001_SM_1000_NS18transform_iteratorINSD_12zip_functionINS7_10multipliesIdEEEENSD_12zip_iteratorINS7_5tupleIJNSD_6detail15normal_iteratorINSD_10device_ptrIKdEEEESQ_EEEEENSD_11use_defaultEST_EEyS9_dNS7_10__identityEEEvT0_PT3_T1_NS0_13GridEvenShareISZ_EET2_T4_E12temp_storage+104];
	add.f64 	%fd343, %fd342, %fd341;
	selp.f64 	%fd344, %fd343, %fd341, %p52;
	setp.gt.s32 	%p53, %r4, 384;
	ld.shared.f64 	%fd345, [_ZZN3cub18CUB_300001_SM_10006detail6reduce18DeviceReduceKernelINS2_10policy_hubIdyN4cuda3std3__44plusIdEEE10Policy1000EN6thrust24THRUST_300001_SM_1000_NS18transform_iteratorINSD_12zip_functionINS7_10multipliesIdEEEENSD_12zip_iteratorINS7_5tupleIJNSD_6detail15normal_iteratorINSD_10device_ptrIKdEEEESQ_EEEEENSD_11use_defaultEST_EEyS9_dNS7_10__identityEEEvT0_PT3_T1_NS0_13GridEvenShareISZ_EET2_T4_E12temp_storage+112];
	add.f64 	%fd346, %fd345, %fd344;
	selp.f64 	%fd347, %fd346, %fd344, %p53;
	setp.gt.s32 	%p54, %r4, 416;
	ld.shared.f64 	%fd348, [_ZZN3cub18CUB_300001_SM_10006detail6reduce18DeviceReduceKernelINS2_10policy_hubIdyN4cuda3std3__44plusIdEEE10Policy1000EN6thrust24THRUST_300001_SM_1000_NS18transform_iteratorINSD_12zip_functionINS7_10multipliesIdEEEENSD_12zip_iteratorINS7_5tupleIJNSD_6detail15normal_iteratorINSD_10device_ptrIKdEEEESQ_EEEEENSD_11use_defaultEST_EEyS9_dNS7_10__identityEEEvT0_PT3_T1_NS0_13GridEvenShareISZ_EET2_T4_E12temp_storage+120];
	add.f64 	%fd349, %fd348, %fd347;
	selp.f64 	%fd350, %fd349, %fd347, %p54;
	setp.gt.s32 	%p55, %r4, 448;
	ld.shared.f64 	%fd351, [_ZZN3cub18CUB_300001_SM_10006detail6reduce18DeviceReduceKernelINS2_10policy_hubIdyN4cuda3std3__44plusIdEEE10Policy1000EN6thrust24THRUST_300001_SM_1000_NS18transform_iteratorINSD_12zip_functionINS7_10multipliesIdEEEENSD_12zip_iteratorINS7_5tupleIJNSD_6detail15normal_iteratorINSD_10device_ptrIKdEEEESQ_EEEEENSD_11use_defaultEST_EEyS9_dNS7_10__identityEEEvT0_PT3_T1_NS0_13GridEvenShareISZ_EET2_T4_E12temp_storage+128];
	add.f64 	%fd352, %fd351, %fd350;
	selp.f64 	%fd353, %fd352, %fd350, %p55;
	setp.gt.s32 	%p56, %r4, 480;
	ld.shared.f64 	%fd354, [_ZZN3cub18CUB_300001_SM_10006detail6reduce18DeviceReduceKernelINS2_10policy_hubIdyN4cuda3std3__44plusIdEEE10Policy1000EN6thrust24THRUST_300001_SM_1000_NS18transform_iteratorINSD_12zip_functionINS7_10multipliesIdEEEENSD_12zip_iteratorINS7_5tupleIJNSD_6detail15normal_iteratorINSD_10device_ptrIKdEEEESQ_EEEEENSD_11use_defaultEST_EEyS9_dNS7_10__identityEEEvT0_PT3_T1_NS0_13GridEvenShareISZ_EET2_T4_E12temp_storage+136];
	add.f64 	%fd355, %fd354, %fd353;
	selp.f64 	%fd418, %fd355, %fd353, %p56;
	bra.uni 	$L__BB13_46;
$L__BB13_25:
	mov.u32 	%r27, %tid.x;
	cvt.u64.u32 	%rd14, %r27;
	add.s64 	%rd51, %rd14, %rd4;
	shl.b64 	%rd52, %rd51, 3;
	add.s64 	%rd53, %rd2, %rd52;
	add.s64 	%rd54, %rd3, %rd52;
	ld.global.f64 	%fd41, [%rd53];
	ld.global.f64 	%fd42, [%rd54];
	ld.global.f64 	%fd43, [%rd53+4096];
	ld.global.f64 	%fd44, [%rd54+4096];
	mul.f64 	%fd45, %fd43, %fd44;
	ld.global.f64 	%fd46, [%rd53+8192];
	ld.global.f64 	%fd47, [%rd54+8192];
	ld.global.f64 	%fd48, [%rd53+12288];
	ld.global.f64 	%fd49, [%rd54+12288];
	ld.global.f64 	%fd50, [%rd53+16384];
	ld.global.f64 	%fd51, [%rd54+16384];
	ld.global.f64 	%fd52, [%rd53+20480];
	ld.global.f64 	%fd53, [%rd54+20480];
	ld.global.f64 	%fd54, [%rd53+24576];
	ld.global.f64 	%fd55, [%rd54+24576];
	fma.rn.f64 	%fd56, %fd41, %fd42, %fd45;
	fma.rn.f64 	%fd57, %fd46, %fd47, %fd56;
	fma.rn.f64 	%fd58, %fd48, %fd49, %fd57;
	fma.rn.f64 	%fd59, %fd50, %fd51, %fd58;
	fma.rn.f64 	%fd60, %fd52, %fd53, %fd59;
	fma.rn.f64 	%fd417, %fd54, %fd55, %fd60;
	mul.lo.s32 	%r65, %r53, 3584;
	cvt.s64.s32 	%rd15, %r65;
	setp.lt.u64 	%p2, %rd5, %rd15;
	@%p2 bra 	$L__BB13_42;
	cvt.u32.u64 	%r67, %rd15;
	cvt.u32.u64 	%r68, %rd4;
	add.s64 	%rd140, %rd4, %rd15;
	cvt.u32.u64 	%r28, %rd47;
	not.b32 	%r69, %r27;
	add.s32 	%r70, %r69, %r28;
	sub.s32 	%r71, %r70, %r67;
	sub.s32 	%r284, %r71, %r68;
	add.s64 	%rd55, %rd140, %rd14;
	shl.b64 	%rd56, %rd55, 3;
	add.s64 	%rd57, %rd56, 32768;
	add.s64 	%rd139, %rd2, %rd57;
	add.s64 	%rd138, %rd3, %rd57;
	mov.b32 	%r285, 0;
	mov.u64 	%rd141, %rd4;
$L__BB13_27:
	cvt.s64.s32 	%rd23, %r65;
	add.s64 	%rd141, %rd141, %rd23;
	add.s64 	%rd58, %rd47, -3584;
	setp.gt.u64 	%p3, %rd141, %rd58;
	@%p3 bra 	$L__BB13_29;
	mul.lo.s32 	%r73, %r53, 3584;
	cvt.s64.s32 	%rd59, %r73;
	add.s64 	%rd60, %rd141, %rd14;
	cvta.to.global.u64 	%rd61, %rd41;
	shl.b64 	%rd62, %rd60, 3;
	add.s64 	%rd63, %rd61, %rd62;
	cvta.to.global.u64 	%rd64, %rd42;
	add.s64 	%rd65, %rd64, %rd62;
	ld.global.f64 	%fd61, [%rd63];
	ld.global.f64 	%fd62, [%rd65];
	ld.global.f64 	%fd63, [%rd63+4096];
	ld.global.f64 	%fd64, [%rd65+4096];
	ld.global.f64 	%fd65, [%rd63+8192];
	ld.global.f64 	%fd66, [%rd65+8192];
	ld.global.f64 	%fd67, [%rd63+12288];
	ld.global.f64 	%fd68, [%rd65+12288];
	ld.global.f64 	%fd69, [%rd63+16384];
	ld.global.f64 	%fd70, [%rd65+16384];
	ld.global.f64 	%fd71, [%rd63+20480];
	ld.global.f64 	%fd72, [%rd65+20480];
	ld.global.f64 	%fd73, [%rd63+24576];
	ld.global.f64 	%fd74, [%rd65+24576];
	fma.rn.f64 	%fd75, %fd61, %fd62, %fd417;
	fma.rn.f64 	%fd76, %fd63, %fd64, %fd75;
	fma.rn.f64 	%fd77, %fd65, %fd66, %fd76;
	fma.rn.f64 	%fd78, %fd67, %fd68, %fd77;
	fma.rn.f64 	%fd79, %fd69, %fd70, %fd78;
	fma.rn.f64 	%fd80, %fd71, %fd72, %fd79;
	fma.rn.f64 	%fd417, %fd73, %fd74, %fd80;
	sub.s64 	%rd66, %rd47, %rd141;
	setp.lt.u64 	%p4, %rd66, %rd59;
	add.s32 	%r285, %r285, 1;
	add.s64 	%rd140, %rd140, %rd59;
	sub.s32 	%r284, %r284, %r73;
	mul.wide.s32 	%rd67, %r73, 8;
	add.s64 	%rd139, %rd139, %rd67;
	add.s64 	%rd138, %rd138, %rd67;
	@%p4 bra 	$L__BB13_42;
	bra.uni 	$L__BB13_27;
$L__BB13_29:
	setp.le.u64 	%p5, %rd47, %rd141;
	cvt.u32.u64 	%r74, %rd141;
	cvt.u32.u64 	%r75, %rd47;
	sub.s32 	%r76, %r75, %r74;
	setp.ge.s32 	%p6, %r27, %r76;
	or.pred  	%p7, %p5, %p6;
	@%p7 bra 	$L__BB13_42;
	cvt.u32.u64 	%r78, %rd23;
	cvt.u32.u64 	%r79, %rd4;
	not.b32 	%r80, %r27;
	add.s32 	%r81, %r80, %r28;
	add.s32 	%r82, %r78, %r79;
	sub.s32 	%r83, %r81, %r82;
	mul.lo.s32 	%r84, %r53, %r285;
	mad.lo.s32 	%r85, %r84, -3584, %r83;
	shr.u32 	%r86, %r85, 9;
	add.s32 	%r35, %r86, 1;
	and.b32  	%r36, %r35, 15;
	setp.lt.u32 	%p8, %r85, 7680;
	mov.u32 	%r288, %r27;
	@%p8 bra 	$L__BB13_33;
	shr.u32 	%r87, %r284, 9;
	add.s32 	%r88, %r87, 1;
	and.b32  	%r89, %r88, 16777200;
	neg.s32 	%r286, %r89;
	mov.u32 	%r288, %r27;
$L__BB13_32:
	.pragma "nounroll";
	ld.global.f64 	%fd82, [%rd139+-32768];
	ld.global.f64 	%fd83, [%rd138+-32768];
	fma.rn.f64 	%fd84, %fd82, %fd83, %fd417;
	ld.global.f64 	%fd85, [%rd139+-28672];
	ld.global.f64 	%fd86, [%rd138+-28672];
	fma.rn.f64 	%fd87, %fd85, %fd86, %fd84;
	ld.global.f64 	%fd88, [%rd139+-24576];
	ld.global.f64 	%fd89, [%rd138+-24576];
	fma.rn.f64 	%fd90, %fd88, %fd89, %fd87;
	ld.global.f64 	%fd91, [%rd139+-20480];
	ld.global.f64 	%fd92, [%rd138+-20480];
	fma.rn.f64 	%fd93, %fd91, %fd92, %fd90;
	ld.global.f64 	%fd94, [%rd139+-16384];
	ld.global.f64 	%fd95, [%rd138+-16384];
	fma.rn.f64 	%fd96, %fd94, %fd95, %fd93;
	ld.global.f64 	%fd97, [%rd139+-12288];
	ld.global.f64 	%fd98, [%rd138+-12288];
	fma.rn.f64 	%fd99, %fd97, %fd98, %fd96;
	ld.global.f64 	%fd100, [%rd139+-8192];
	ld.global.f64 	%fd101, [%rd138+-8192];
	fma.rn.f64 	%fd102, %fd100, %fd101, %fd99;
	ld.global.f64 	%fd103, [%rd139+-4096];
	ld.global.f64 	%fd104, [%rd138+-4096];
	fma.rn.f64 	%fd105, %fd103, %fd104, %fd102;
	ld.global.f64 	%fd106, [%rd139];
	ld.global.f64 	%fd107, [%rd138];
	fma.rn.f64 	%fd108, %fd106, %fd107, %fd105;
	ld.global.f64 	%fd109, [%rd139+4096];
	ld.global.f64 	%fd110, [%rd138+4096];
	fma.rn.f64 	%fd111, %fd109, %fd110, %fd108;
	ld.global.f64 	%fd112, [%rd139+8192];
	ld.global.f64 	%fd113, [%rd138+8192];
	fma.rn.f64 	%fd114, %fd112, %fd113, %fd111;
	ld.global.f64 	%fd115, [%rd139+12288];
	ld.global.f64 	%fd116, [%rd138+12288];
	fma.rn.f64 	%fd117, %fd115, %fd116, %fd114;
	ld.global.f64 	%fd118, [%rd139+16384];
	ld.global.f64 	%fd119, [%rd138+16384];
	fma.rn.f64 	%fd120, %fd118, %fd119, %fd117;
	ld.global.f64 	%fd121, [%rd139+20480];
	ld.global.f64 	%fd122, [%rd138+20480];
	fma.rn.f64 	%fd123, %fd121, %fd122, %fd120;
	ld.global.f64 	%fd124, [%rd139+24576];
	ld.global.f64 	%fd125, [%rd138+24576];
	fma.rn.f64 	%fd126, %fd124, %fd125, %fd123;
	ld.global.f64 	%fd127, [%rd139+28672];
	ld.global.f64 	%fd128, [%rd138+28672];
	fma.rn.f64 	%fd417, %fd127, %fd128, %fd126;
	add.s32 	%r288, %r288, 8192;
	add.s32 	%r286, %r286, 16;
	add.s64 	%rd139, %rd139, 65536;
	add.s64 	%rd138, %rd138, 65536;
	setp.ne.s32 	%p9, %r286, 0;
	@%p9 bra 	$L__BB13_32;
$L__BB13_33:
	setp.eq.s32 	%p10, %r36, 0;
	@%p10 bra 	$L__BB13_42;
	cvta.to.global.u64 	%rd33, %rd42;
	cvta.to.global.u64 	%rd34, %rd41;
	and.b32  	%r43, %r35, 7;
	setp.lt.u32 	%p11, %r36, 8;
	@%p11 bra 	$L__BB13_36;
	cvt.u64.u32 	%rd68, %r288;
	add.s64 	%rd69, %rd141, %rd68;
	shl.b64 	%rd70, %rd69, 3;
	add.s64 	%rd71, %rd34, %rd70;
	add.s64 	%rd72, %rd33, %rd70;
	ld.global.f64 	%fd130, [%rd71];
	ld.global.f64 	%fd131, [%rd72];
	fma.rn.f64 	%fd132, %fd130, %fd131, %fd417;
	ld.global.f64 	%fd133, [%rd71+4096];
	ld.global.f64 	%fd134, [%rd72+4096];
	fma.rn.f64 	%fd135, %fd133, %fd134, %fd132;
	ld.global.f64 	%fd136, [%rd71+8192];
	ld.global.f64 	%fd137, [%rd72+8192];
	fma.rn.f64 	%fd138, %fd136, %fd137, %fd135;
	ld.global.f64 	%fd139, [%rd71+12288];
	ld.global.f64 	%fd140, [%rd72+12288];
	fma.rn.f64 	%fd141, %fd139, %fd140, %fd138;
	ld.global.f64 	%fd142, [%rd71+16384];
	ld.global.f64 	%fd143, [%rd72+16384];
	fma.rn.f64 	%fd144, %fd142, %fd143, %fd141;
	ld.global.f64 	%fd145, [%rd71+20480];
	ld.global.f64 	%fd146, [%rd72+20480];
	fma.rn.f64 	%fd147, %fd145, %fd146, %fd144;
	ld.global.f64 	%fd148, [%rd71+24576];
	ld.global.f64 	%fd149, [%rd72+24576];
	fma.rn.f64 	%fd150, %fd148, %fd149, %fd147;
	ld.global.f64 	%fd151, [%rd71+28672];
	ld.global.f64 	%fd152, [%rd72+28672];
	fma.rn.f64 	%fd417, %fd151, %fd152, %fd150;
	add.s32 	%r288, %r288, 4096;
$L__BB13_36:
	setp.eq.s32 	%p12, %r43, 0;
	@%p12 bra 	$L__BB13_42;
	setp.lt.u32 	%p13, %r43, 4;
	@%p13 bra 	$L__BB13_39;
	cvt.u64.u32 	%rd73, %r288;
	add.s64 	%rd74, %rd141, %rd73;
	shl.b64 	%rd75, %rd74, 3;
	add.s64 	%rd76, %rd34, %rd75;
	add.s64 	%rd77, %rd33, %rd75;
	ld.global.f64 	%fd154, [%rd76];
	ld.global.f64 	%fd155, [%rd77];
	fma.rn.f64 	%fd156, %fd154, %fd155, %fd417;
	ld.global.f64 	%fd157, [%rd76+4096];
	ld.global.f64 	%fd158, [%rd77+4096];
	fma.rn.f64 	%fd159, %fd157, %fd158, %fd156;
	ld.global.f64 	%fd160, [%rd76+8192];
	ld.global.f64 	%fd161, [%rd77+8192];
	fma.rn.f64 	%fd162, %fd160, %fd161, %fd159;
	ld.global.f64 	%fd163, [%rd76+12288];
	ld.global.f64 	%fd164, [%rd77+12288];
	fma.rn.f64 	%fd417, %fd163, %fd164, %fd162;
	add.s32 	%r288, %r288, 2048;
$L__BB13_39:
	and.b32  	%r90, %r35, 3;
	setp.eq.s32 	%p14, %r90, 0;
	@%p14 bra 	$L__BB13_42;
	cvt.u64.u32 	%rd78, %r288;
	add.s64 	%rd79, %rd78, %rd140;
	shl.b64 	%rd80, %rd79, 3;
	add.s64 	%rd145, %rd33, %rd80;
	add.s64 	%rd144, %rd34, %rd80;
	cvt.u16.u32 	%rs9, %r284;
	shr.u16 	%rs10, %rs9, 9;
	add.s16 	%rs11, %rs10, 1;
	cvt.u32.u16 	%r91, %rs11;
	and.b32  	%r92, %r91, 3;
	neg.s32 	%r291, %r92;
$L__BB13_41:
	.pragma "nounroll";
	ld.global.f64 	%fd165, [%rd144];
	ld.global.f64 	%fd166, [%rd145];
	fma.rn.f64 	%fd417, %fd165, %fd166, %fd417;
	add.s64 	%rd145, %rd145, 4096;
	add.s64 	%rd144, %rd144, 4096;
	add.s32 	%r291, %r291, 1;
	setp.ne.s32 	%p15, %r291, 0;
	@%p15 bra 	$L__BB13_41;
$L__BB13_42:
	// begin inline asm
	mov.u32 %r93, %laneid;
	// end inline asm
	mov.b64 	%rd81, %fd417;
	mov.b64 	{%r95, %r100}, %rd81;
	mov.b32 	%r101, 1;
	mov.b32 	%r142, 31;
	mov.b32 	%r143, -1;
	// begin inline asm
	shfl.sync.down.b32 %r94, %r95, %r101, %r142, %r143;
	// end inline asm
	// begin inline asm
	shfl.sync.down.b32 %r99, %r100, %r101, %r142, %r143;
	// end inline asm
	mov.b64 	%rd82, {%r94, %r99};
	mov.b64 	%fd167, %rd82;
	setp.gt.s32 	%p16, %r93, 30;
	add.f64 	%fd168, %fd417, %fd167;
	selp.f64 	%fd169, %fd417, %fd168, %p16;
	mov.b64 	%rd83, %fd169;
	mov.b64 	{%r105, %r110}, %rd83;
	mov.b32 	%r111, 2;
	// begin inline asm
	shfl.sync.down.b32 %r104, %r105, %r111, %r142, %r143;
	// end inline asm
	// begin inline asm
	shfl.sync.down.b32 %r109, %r110, %r111, %r142, %r143;
	// end inline asm
	mov.b64 	%rd84, {%r104, %r109};
	mov.b64 	%fd170, %rd84;
	setp.gt.s32 	%p17, %r93, 29;
	add.f64 	%fd171, %fd169, %fd170;
	selp.f64 	%fd172, %fd169, %fd171, %p17;
	mov.b64 	%rd85, %fd172;
	mov.b64 	{%r115, %r120}, %rd85;
	mov.b32 	%r121, 4;
	// begin inline asm
	shfl.sync.down.b32 %r114, %r115, %r121, %r142, %r143;
	// end inline asm
	// begin inline asm
	shfl.sync.down.b32 %r119, %r120, %r121, %r142, %r143;
	// end inline asm
	mov.b64 	%rd86, {%r114, %r119};
	mov.b64 	%fd173, %rd86;
	setp.gt.s32 	%p18, %r93, 27;
	add.f64 	%fd174, %fd172, %fd173;
	selp.f64 	%fd175, %fd172, %fd174, %p18;
	mov.b64 	%rd87, %fd175;
	mov.b64 	{%r125, %r130}, %rd87;
	mov.b32 	%r131, 8;
	// begin inline asm
	shfl.sync.down.b32 %r124, %r125, %r131, %r142, %r143;
	// end inline asm
	// begin inline asm
	shfl.sync.down.b32 %r129, %r130, %r131, %r142, %r143;
	// end inline asm
	mov.b64 	%rd88, {%r124, %r129};
	mov.b64 	%fd176, %rd88;
	setp.gt.s32 	%p19, %r93, 23;
	add.f64 	%fd177, %fd175, %fd176;
	selp.f64 	%fd178, %fd175, %fd177, %p19;
	mov.b64 	%rd89, %fd178;
	mov.b64 	{%r135, %r140}, %rd89;
	mov.b32 	%r141, 16;
	// begin inline asm
	shfl.sync.down.b32 %r134, %r135, %r141, %r142, %r143;
	// end inline asm
	// begin inline asm
	shfl.sync.down.b32 %r139, %r140, %r141, %r142, %r143;
	// end inline asm
	mov.b64 	%rd90, {%r134, %r139};
	mov.b64 	%fd179, %rd90;
	setp.gt.s32 	%p20, %r93, 15;
	add.f64 	%fd37, %fd178, %fd179;
	selp.f64 	%fd418, %fd178, %fd37, %p20;
	setp.ne.s32 	%p21, %r93, 0;
	@%p21 bra 	$L__BB13_44;
	shr.u32 	%r144, %r27, 2;
	and.b32  	%r145, %r144, 248;
	mov.u32 	%r146, _ZZN3cub18CUB_300001_SM_10006detail6reduce18DeviceReduceKernelINS2_10policy_hubIdyN4cuda3std3__44plusIdEEE10Policy1000EN6thrust24THRUST_300001_SM_1000_NS18transform_iteratorINSD_12zip_functionINS7_10multipliesIdEEEENSD_12zip_iteratorINS7_5tupleIJNSD_6detail15normal_iteratorINSD_10device_ptrIKdEEEESQ_EEEEENSD_11use_defaultEST_EEyS9_dNS7_10__identityEEEvT0_PT3_T1_NS0_13GridEvenShareISZ_EET2_T4_E12temp_storage;
	add.s32 	%r147, %r146, %r145;
	st.shared.f64 	[%r147+16], %fd37;
$L__BB13_44:
	bar.sync 	0;
	setp.ne.s32 	%p22, %r27, 0;
	@%p22 bra 	$L__BB13_46;
	ld.shared.f64 	%fd180, [_ZZN3cub18CUB_300001_SM_10006detail6reduce18DeviceReduceKernelINS2_10policy_hubIdyN4cuda3std3__44plusIdEEE10Policy1000EN6thrust24THRUST_300001_SM_1000_NS18transform_iteratorINSD_12zip_functionINS7_10multipliesIdEEEENSD_12zip_iteratorINS7_5tupleIJNSD_6detail15normal_iteratorINSD_10device_ptrIKdEEEESQ_EEEEENSD_11use_defaultEST_EEyS9_dNS7_10__identityEEEvT0_PT3_T1_NS0_13GridEvenShareISZ_EET2_T4_E12temp_storage+24];
	add.f64 	%fd181, %fd418, %fd180;
	ld.shared.f64 	%fd182, [_ZZN3cub18CUB_300001_SM_10006detail6reduce18DeviceReduceKernelINS2_10policy_hubIdyN4cuda3std3__44plusIdEEE10Policy1000EN6thrust24THRUST_300001_SM_1000_NS18transform_iteratorINSD_12zip_functionINS7_10multipliesIdEEEENSD_12zip_iteratorINS7_5tupleIJNSD_6detail15normal_iteratorINSD_10device_ptrIKdEEEESQ_EEEEENSD_11use_defaultEST_EEyS9_dNS7_10__identityEEEvT0_PT3_T1_NS0_13GridEvenShareISZ_EET2_T4_E12temp_storage+32];
	add.f64 	%fd183, %fd181, %fd182;
	ld.shared.f64 	%fd184, [_ZZN3cub18CUB_300001_SM_10006detail6reduce18DeviceReduceKernelINS2_10policy_hubIdyN4cuda3std3__44plusIdEEE10Policy1000EN6thrust24THRUST_300001_SM_1000_NS18transform_iteratorINSD_12zip_functionINS7_10multipliesIdEEEENSD_12zip_iteratorINS7_5tupleIJNSD_6detail15normal_iteratorINSD_10device_ptrIKdEEEESQ_EEEEENSD_11use_defaultEST_EEyS9_dNS7_10__identityEEEvT0_PT3_T1_NS0_13GridEvenShareISZ_EET2_T4_E12temp_storage+40];
	add.f64 	%fd185, %fd183, %fd184;
	ld.shared.f64 	%fd186, [_ZZN3cub18CUB_300001_SM_10006detail6reduce18DeviceReduceKernelINS2_10policy_hubIdyN4cuda3std3__44plusIdEEE10Policy1000EN6thrust24THRUST_300001_SM_1000_NS18transform_iteratorINSD_12zip_functionINS7_10multipliesIdEEEENSD_12zip_iteratorINS7_5tupleIJNSD_6detail15normal_iteratorINSD_10device_ptrIKdEEEESQ_EEEEENSD_11use_defaultEST_EEyS9_dNS7_10__identityEEEvT0_PT3_T1_NS0_13GridEvenShareISZ_EET2_T4_E12temp_storage+48];
	add.f64 	%fd187, %fd185, %fd186;
	ld.shared.f64 	%fd188, [_ZZN3cub18CUB_300001_SM_10006detail6reduce18DeviceReduceKernelINS2_10policy_hubIdyN4cuda3std3__44plusIdEEE10Policy1000EN6thrust24THRUST_300001_SM_1000_NS18transform_iteratorINSD_12zip_functionINS7_10multipliesIdEEEENSD_12zip_iteratorINS7_5tupleIJNSD_6detail15normal_iteratorINSD_10device_ptrIKdEEEESQ_EEEEENSD_11use_defaultEST_EEyS9_dNS7_10__identityEEEvT0_PT3_T1_NS0_13GridEvenShareISZ_EET2_T4_E12temp_storage+56];
	add.f64 	%fd189, %fd187, %fd188;
	ld.shared.f64 	%fd190, [_ZZN3cub18CUB_300001_SM_10006detail6reduce18DeviceReduceKernelINS2_10policy_hubIdyN4cuda3std3__44plusIdEEE10Policy1000EN6thrust24THRUST_300001_SM_1000_NS18transform_iteratorINSD_12zip_functionINS7_10multipliesIdEEEENSD_12zip_iteratorINS7_5tupleIJNSD_6detail15normal_iteratorINSD_10device_ptrIKdEEEESQ_EEEEENSD_11use_defaultEST_EEyS9_dNS7_10__identityEEEvT0_PT3_T1_NS0_13GridEvenShareISZ_EET2_T4_E12temp_storage+64];
	add.f64 	%fd191, %fd189, %fd190;
	ld.shared.f64 	%fd192, [_ZZN3cub18CUB_300001_SM_10006detail6reduce18DeviceReduceKernelINS2_10policy_hubIdyN4cuda3std3__44plusIdEEE10Policy1000EN6thrust24THRUST_300001_SM_1000_NS18transform_iteratorINSD_12zip_functionINS7_10multipliesIdEEEENSD_12zip_iteratorINS7_5tupleIJNSD_6detail15normal_iteratorINSD_10device_ptrIKdEEEESQ_EEEEENSD_11use_defaultEST_EEyS9_dNS7_10__identityEEEvT0_PT3_T1_NS0_13GridEvenShareISZ_EET2_T4_E12temp_storage+72];
	add.f64 	%fd193, %fd191, %fd192;
	ld.shared.f64 	%fd194, [_ZZN3cub18CUB_300001_SM_10006detail6reduce18DeviceReduceKernelINS2_10policy_hubIdyN4cuda3std3__44plusIdEEE10Policy1000EN6thrust24THRUST_300001_SM_1000_NS18transform_iteratorINSD_12zip_functionINS7_10multipliesIdEEEENSD_12zip_iteratorINS7_5tupleIJNSD_6detail15normal_iteratorINSD_10device_ptrIKdEEEESQ_EEEEENSD_11use_defaultEST_EEyS9_dNS7_10__identityEEEvT0_PT3_T1_NS0_13GridEvenShareISZ_EET2_T4_E12temp_storage+80];
	add.f64 	%fd195, %fd193, %fd194;
	ld.shared.f64 	%fd196, [_ZZN3cub18CUB_300001_SM_10006detail6reduce18DeviceReduceKernelINS2_10policy_hubIdyN4cuda3std3__44plusIdEEE10Policy1000EN6thrust24THRUST_300001_SM_1000_NS18transform_iteratorINSD_12zip_functionINS7_10multipliesIdEEEENSD_12zip_iteratorINS7_5tupleIJNSD_6detail15normal_iteratorINSD_10device_ptrIKdEEEESQ_EEEEENSD_11use_defaultEST_EEyS9_dNS7_10__identityEEEvT0_PT3_T1_NS0_13GridEvenShareISZ_EET2_T4_E12temp_storage+88];
	add.f64 	%fd197, %fd195, %fd196;
	ld.shared.f64 	%fd198, [_ZZN3cub18CUB_300001_SM_10006detail6reduce18DeviceReduceKernelINS2_10policy_hubIdyN4cuda3std3__44plusIdEEE10Policy1000EN6thrust24THRUST_300001_SM_1000_NS18transform_iteratorINSD_12zip_functionINS7_10multipliesIdEEEENSD_12zip_iteratorINS7_5tupleIJNSD_6detail15normal_iteratorINSD_10device_ptrIKdEEEESQ_EEEEENSD_11use_defaultEST_EEyS9_dNS7_10__identityEEEvT0_PT3_T1_NS0_13GridEvenShareISZ_EET2_T4_E12temp_storage+96];
	add.f64 	%fd199, %fd197, %fd198;
	ld.shared.f64 	%fd200, [_ZZN3cub18CUB_300001_SM_10006detail6reduce18DeviceReduceKernelINS2_10policy_hubIdyN4cuda3std3__44plusIdEEE10Policy1000EN6thrust24THRUST_300001_SM_1000_NS18transform_iteratorINSD_12zip_functionINS7_10multipliesIdEEEENSD_12zip_iteratorINS7_5tupleIJNSD_6detail15normal_iteratorINSD_10device_ptrIKdEEEESQ_EEEEENSD_11use_defaultEST_EEyS9_dNS7_10__identityEEEvT0_PT3_T1_NS0_13GridEvenShareISZ_EET2_T4_E12temp_storage+104];
	add.f64 	%fd201, %fd199, %fd200;
	ld.shared.f64 	%fd202, [_ZZN3cub18CUB_300001_SM_10006detail6reduce18DeviceReduceKernelINS2_10policy_hubIdyN4cuda3std3__44plusIdEEE10Policy1000EN6thrust24THRUST_300001_SM_1000_NS18transform_iteratorINSD_12zip_functionINS7_10multipliesIdEEEENSD_12zip_iteratorINS7_5tupleIJNSD_6detail15normal_iteratorINSD_10device_ptrIKdEEEESQ_EEEEENSD_11use_defaultEST_EEyS9_dNS7_10__identityEEEvT0_PT3_T1_NS0_13GridEvenShareISZ_EET2_T4_E12temp_storage+112];
	add.f64 	%fd203, %fd201, %fd202;
	ld.shared.f64 	%fd204, [_ZZN3cub18CUB_300001_SM_10006detail6reduce18DeviceReduceKernelINS2_10policy_hubIdyN4cuda3std3__44plusIdEEE10Policy1000EN6thrust24THRUST_300001_SM_1000_NS18transform_iteratorINSD_12zip_functionINS7_10multipliesIdEEEENSD_12zip_iteratorINS7_5tupleIJNSD_6detail15normal_iteratorINSD_10device_ptrIKdEEEESQ_EEEEENSD_11use_defaultEST_EEyS9_dNS7_10__identityEEEvT0_PT3_T1_NS0_13GridEvenShareISZ_EET2_T4_E12temp_storage+120];
	add.f64 	%fd205, %fd203, %fd204;
	ld.shared.f64 	%fd206, [_ZZN3cub18CUB_300001_SM_10006detail6reduce18DeviceReduceKernelINS2_10policy_hubIdyN4cuda3std3__44plusIdEEE10Policy1000EN6thrust24THRUST_300001_SM_1000_NS18transform_iteratorINSD_12zip_functionINS7_10multipliesIdEEEENSD_12zip_iteratorINS7_5tupleIJNSD_6detail15normal_iteratorINSD_10device_ptrIKdEEEESQ_EEEEENSD_11use_defaultEST_EEyS9_dNS7_10__identityEEEvT0_PT3_T1_NS0_13GridEvenShareISZ_EET2_T4_E12temp_storage+128];
	add.f64 	%fd207, %fd205, %fd206;
	ld.shared.f64 	%fd208, [_ZZN3cub18CUB_300001_SM_10006detail6reduce18DeviceReduceKernelINS2_10policy_hubIdyN4cuda3std3__44plusIdEEE10Policy1000EN6thrust24THRUST_300001_SM_1000_NS18transform_iteratorINSD_12zip_functionINS7_10multipliesIdEEEENSD_12zip_iteratorINS7_5tupleIJNSD_6detail15normal_iteratorINSD_10device_ptrIKdEEEESQ_EEEEENSD_11use_defaultEST_EEyS9_dNS7_10__identityEEEvT0_PT3_T1_NS0_13GridEvenShareISZ_EET2_T4_E12temp_storage+136];
	add.f64 	%fd418, %fd207, %fd208;
$L__BB13_46:
	mov.u32 	%r275, %tid.x;
	setp.ne.s32 	%p64, %r275, 0;
	@%p64 bra 	$L__BB13_48;
	ld.param.u64 	%rd135, [_ZN3cub18CUB_300001_SM_10006detail6reduce18DeviceReduceKernelINS2_10policy_hubIdyN4cuda3std3__44plusIdEEE10Policy1000EN6thrust24THRUST_300001_SM_1000_NS18transform_iteratorINSD_12zip_functionINS7_10multipliesIdEEEENSD_12zip_iteratorINS7_5tupleIJNSD_6detail15normal_iteratorINSD_10device_ptrIKdEEEESQ_EEEEENSD_11use_defaultEST_EEyS9_dNS7_10__identityEEEvT0_PT3_T1_NS0_13GridEvenShareISZ_EET2_T4__param_1];
	cvta.to.global.u64 	%rd132, %rd135;
	mul.wide.u32 	%rd133, %r2, 8;
	add.s64 	%rd134, %rd132, %rd133;
	st.global.f64 	[%rd134], %fd418;
$L__BB13_48:
	ret;

}
	// .globl	_ZN3cub18CUB_300001_SM_10006detail6reduce28DeviceReduceSingleTileKernelINS2_10policy_hubIdyN4cuda3std3__44plusIdEEE10Policy1000EPdSC_iS9_ddNS7_10__identityEEEvT0_T1_T2_T3_T4_T6_
.visible .entry _ZN3cub18CUB_300001_SM_10006detail6reduce28DeviceReduceSingleTileKernelINS2_10policy_hubIdyN4cuda3std3__44plusIdEEE10Policy1000EPdSC_iS9_ddNS7_10__identityEEEvT0_T1_T2_T3_T4_T6_(
	.param .u64 .ptr .align 1 _ZN3cub18CUB_300001_SM_10006detail6reduce28DeviceReduceSingleTileKernelINS2_10policy_hubIdyN4cuda3std3__44plusIdEEE10Policy1000EPdSC_iS9_ddNS7_10__identityEEEvT0_T1_T2_T3_T4_T6__param_0,
	.param .u64 .ptr .align 1 _ZN3cub18CUB_300001_SM_10006detail6reduce28DeviceReduceSingleTileKernelINS2_10policy_hubIdyN4cuda3std3__44plusIdEEE10Policy1000EPdSC_iS9_ddNS7_10__identityEEEvT0_T1_T2_T3_T4_T6__param_1,
	.param .u32 _ZN3cub18CUB_300001_SM_10006detail6reduce28DeviceReduceSingleTileKernelINS2_10policy_hubIdyN4cuda3std3__44plusIdEEE10Policy1000EPdSC_iS9_ddNS7_10__identityEEEvT0_T1_T2_T3_T4_T6__param_2,
	.param .align 1 .b8 _ZN3cub18CUB_300001_SM_10006detail6reduce28DeviceReduceSingleTileKernelINS2_10policy_hubIdyN4cuda3std3__44plusIdEEE10Policy1000EPdSC_iS9_ddNS7_10__identityEEEvT0_T1_T2_T3_T4_T6__param_3[1],
	.param .f64 _ZN3cub18CUB_300001_SM_10006detail6reduce28DeviceReduceSingleTileKernelINS2_10policy_hubIdyN4cuda3std3__44plusIdEEE10Policy1000EPdSC_iS9_ddNS7_10__identityEEEvT0_T1_T2_T3_T4_T6__param_4,
	.param .align 1 .b8 _ZN3cub18CUB_300001_SM_10006detail6reduce28DeviceReduceSingleTileKernelINS2_10policy_hubIdyN4cuda3std3__44plusIdEEE10Policy1000EPdSC_iS9_ddNS7_10__identityEEEvT0_T1_T2_T3_T4_T6__param_5[1]
)
.maxntid 512
.minnctapersm 1
{
	.reg .pred 	%p<58>;
	.reg .b32 	%r<238>;
	.reg .b64 	%rd<104>;
	.reg .b64 	%fd<232>;
	// demoted variable
	.shared .align 8 .b8 _ZZN3cub18CUB_300001_SM_10006detail6reduce28DeviceReduceSingleTileKernelINS2_10policy_hubIdyN4cuda3std3__44plusIdEEE10Policy1000EPdSC_iS9_ddNS7_10__identityEEEvT0_T1_T2_T3_T4_T6_E12temp_storage[152];
	ld.param.u64 	%rd8, [_ZN3cub18CUB_300001_SM_10006detail6reduce28DeviceReduceSingleTileKernelINS2_10policy_hubIdyN4cuda3std3__44plusIdEEE10Policy1000EPdSC_iS9_ddNS7_10__identityEEEvT0_T1_T2_T3_T4_T6__param_0];
	ld.param.u64 	%rd9, [_ZN3cub18CUB_300001_SM_10006detail6reduce28DeviceReduceSingleTileKernelINS2_10policy_hubIdyN4cuda3std3__44plusIdEEE10Policy1000EPdSC_iS9_ddNS7_10__identityEEEvT0_T1_T2_T3_T4_T6__param_1];
	ld.param.u32 	%r34, [_ZN3cub18CUB_300001_SM_10006detail6reduce28DeviceReduceSingleTileKernelINS2_10policy_hubIdyN4cuda3std3__44plusIdEEE10Policy1000EPdSC_iS9_ddNS7_10__identityEEEvT0_T1_T2_T3_T4_T6__param_2];
	ld.param.f64 	%fd30, [_ZN3cub18CUB_300001_SM_10006detail6reduce28DeviceReduceSingleTileKernelINS2_10policy_hubIdyN4cuda3std3__44plusIdEEE10Policy1000EPdSC_iS9_ddNS7_10__identityEEEvT0_T1_T2_T3_T4_T6__param_4];
	cvta.to.global.u64 	%rd1, %rd9;
	setp.ne.s32 	%p1, %r34, 0;
	@%p1 bra 	$L__BB14_3;
	mov.u32 	%r224, %tid.x;
	setp.ne.s32 	%p57, %r224, 0;
	@%p57 bra 	$L__BB14_39;
	st.global.f64 	[%rd1], %fd30;
	bra.uni 	$L__BB14_39;
$L__BB14_3:
	setp.gt.s32 	%p2, %r34, 3583;
	@%p2 bra 	$L__BB14_21;
	mov.u32 	%r1, %tid.x;
	setp.ge.s32 	%p19, %r1, %r34;
	mov.f64 	%fd223, 0d0000000000000000;
	mov.u32 	%r228, %r1;
	@%p19 bra 	$L__BB14_6;
	mul.wide.u32 	%rd69, %r1, 8;
	add.s64 	%rd68, %rd8, %rd69;
	// begin inline asm
	ld.global.nc.u64 %rd67, [%rd68];
	// end inline asm
	mov.b64 	%fd223, %rd67;
	add.s32 	%r228, %r1, 512;
$L__BB14_6:
	setp.ge.s32 	%p20, %r228, %r34;
	@%p20 bra 	$L__BB14_12;
	not.b32 	%r100, %r228;
	add.s32 	%r4, %r34, %r100;
	and.b32  	%r101, %r4, 1536;
	setp.eq.s32 	%p21, %r101, 1536;
	@%p21 bra 	$L__BB14_10;
	mul.wide.u32 	%rd70, %r228, 8;
	add.s64 	%rd102, %rd8, %rd70;
	shr.u32 	%r102, %r4, 9;
	add.s32 	%r103, %r102, 1;
	and.b32  	%r104, %r103, 3;
	neg.s32 	%r226, %r104;
$L__BB14_9:
	.pragma "nounroll";
	// begin inline asm
	ld.global.nc.u64 %rd71, [%rd102];
	// end inline asm
	mov.b64 	%fd109, %rd71;
	add.f64 	%fd223, %fd223, %fd109;
	add.s32 	%r228, %r228, 512;
	add.s64 	%rd102, %rd102, 4096;
	add.s32 	%r226, %r226, 1;
	setp.ne.s32 	%p22, %r226, 0;
	@%p22 bra 	$L__BB14_9;
$L__BB14_10:
	setp.lt.u32 	%p23, %r4, 1536;
	@%p23 bra 	$L__BB14_12;
$L__BB14_11:
	mul.wide.s32 	%rd81, %r228, 8;
	add.s64 	%rd74, %rd8, %rd81;
	// begin inline asm
	ld.global.nc.u64 %rd73, [%rd74];
	// end inline asm
	mov.b64 	%fd110, %rd73;
	add.f64 	%fd111, %fd223, %fd110;
	add.s64 	%rd76, %rd74, 4096;
	// begin inline asm
	ld.global.nc.u64 %rd75, [%rd76];
	// end inline asm
	mov.b64 	%fd112, %rd75;
	add.f64 	%fd113, %fd111, %fd112;
	add.s64 	%rd78, %rd74, 8192;
	// begin inline asm
	ld.global.nc.u64 %rd77, [%rd78];
	// end inline asm
	mov.b64 	%fd114, %rd77;
	add.f64 	%fd115, %fd113, %fd114;
	add.s64 	%rd80, %rd74, 12288;
	// begin inline asm
	ld.global.nc.u64 %rd79, [%rd80];
	// end inline asm
	mov.b64 	%fd116, %rd79;
	add.f64 	%fd223, %fd115, %fd116;
	add.s32 	%r228, %r228, 2048;
	setp.lt.s32 	%p24, %r228, %r34;
	@%p24 bra 	$L__BB14_11;
$L__BB14_12:
	setp.lt.s32 	%p25, %r34, 512;
	@%p25 bra 	$L__BB14_17;
	// begin inline asm
	mov.u32 %r168, %laneid;
	// end inline asm
	mov.b64 	%rd92, %fd223;
	mov.b64 	{%r170, %r175}, %rd92;
	mov.b32 	%r176, 1;
	mov.b32 	%r217, 31;
	mov.b32 	%r218, -1;
	// begin inline asm
	shfl.sync.down.b32 %r169, %r170, %r176, %r217, %r218;
	// end inline asm
	// begin inline asm
	shfl.sync.down.b32 %r174, %r175, %r176, %r217, %r218;
	// end inline asm
	mov.b64 	%rd93, {%r169, %r174};
	mov.b64 	%fd175, %rd93;
	setp.gt.s32 	%p49, %r168, 30;
	add.f64 	%fd176, %fd223, %fd175;
	selp.f64 	%fd177, %fd223, %fd176, %p49;
	mov.b64 	%rd94, %fd177;
	mov.b64 	{%r180, %r185}, %rd94;
	mov.b32 	%r186, 2;
	// begin inline asm
	shfl.sync.down.b32 %r179, %r180, %r186, %r217, %r218;
	// end inline asm
	// begin inline asm
	shfl.sync.down.b32 %r184, %r185, %r186, %r217, %r218;
	// end inline asm
	mov.b64 	%rd95, {%r179, %r184};
	mov.b64 	%fd178, %rd95;
	setp.gt.s32 	%p50, %r168, 29;
	add.f64 	%fd179, %fd177, %fd178;
	selp.f64 	%fd180, %fd177, %fd179, %p50;
	mov.b64 	%rd96, %fd180;
	mov.b64 	{%r190, %r195}, %rd96;
	mov.b32 	%r196, 4;
	// begin inline asm
	shfl.sync.down.b32 %r189, %r190, %r196, %r217, %r218;
	// end inline asm
	// begin inline asm
	shfl.sync.down.b32 %r194, %r195, %r196, %r217, %r218;
	// end inline asm
	mov.b64 	%rd97, {%r189, %r194};
	mov.b64 	%fd181, %rd97;
	setp.gt.s32 	%p51, %r168, 27;
	add.f64 	%fd182, %fd180, %fd181;
	selp.f64 	%fd183, %fd180, %fd182, %p51;
	mov.b64 	%rd98, %fd183;
	mov.b64 	{%r200, %r205}, %rd98;
	mov.b32 	%r206, 8;
	// begin inline asm
	shfl.sync.down.b32 %r199, %r200, %r206, %r217, %r218;
	// end inline asm
	// begin inline asm
	shfl.sync.down.b32 %r204, %r205, %r206, %r217, %r218;
	// end inline asm
	mov.b64 	%rd99, {%r199, %r204};
	mov.b64 	%fd184, %rd99;
	setp.gt.s32 	%p52, %r168, 23;
	add.f64 	%fd185, %fd183, %fd184;
	selp.f64 	%fd186, %fd183, %fd185, %p52;
	mov.b64 	%rd100, %fd186;
	mov.b64 	{%r210, %r215}, %rd100;
	mov.b32 	%r216, 16;
	// begin inline asm
	shfl.sync.down.b32 %r209, %r210, %r216, %r217, %r218;
	// end inline asm
	// begin inline asm
	shfl.sync.down.b32 %r214, %r215, %r216, %r217, %r218;
	// end inline asm
	mov.b64 	%rd101, {%r209, %r214};
	mov.b64 	%fd187, %rd101;
	setp.gt.s32 	%p53, %r168, 15;
	add.f64 	%fd10, %fd186, %fd187;
	selp.f64 	%fd231, %fd186, %fd10, %p53;
	setp.ne.s32 	%p54, %r168, 0;
	@%p54 bra 	$L__BB14_15;
	shr.u32 	%r219, %r1, 2;
	and.b32  	%r220, %r219, 248;
	mov.u32 	%r221, _ZZN3cub18CUB_300001_SM_10006detail6reduce28DeviceReduceSingleTileKernelINS2_10policy_hubIdyN4cuda3std3__44plusIdEEE10Policy1000EPdSC_iS9_ddNS7_10__identityEEEvT0_T1_T2_T3_T4_T6_E12temp_storage;
	add.s32 	%r222, %r221, %r220;
	st.shared.f64 	[%r222+16], %fd10;
$L__BB14_15:
	bar.sync 	0;
	setp.ne.s32 	%p55, %r1, 0;
	@%p55 bra 	$L__BB14_37;
	ld.shared.f64 	%fd188, [_ZZN3cub18CUB_300001_SM_10006detail6reduce28DeviceReduceSingleTileKernelINS2_10policy_hubIdyN4cuda3std3__44plusIdEEE10Policy1000EPdSC_iS9_ddNS7_10__identityEEEvT0_T1_T2_T3_T4_T6_E12temp_storage+24];
	add.f64 	%fd189, %fd231, %fd188;
	ld.shared.f64 	%fd190, [_ZZN3cub18CUB_300001_SM_10006detail6reduce28DeviceReduceSingleTileKernelINS2_10policy_hubIdyN4cuda3std3__44plusIdEEE10Policy1000EPdSC_iS9_ddNS7_10__identityEEEvT0_T1_T2_T3_T4_T6_E12temp_storage+32];
	add.f64 	%fd191, %fd189, %fd190;
	ld.shared.f64 	%fd192, [_ZZN3cub18CUB_300001_SM_10006detail6reduce28DeviceReduceSingleTileKernelINS2_10policy_hubIdyN4cuda3std3__44plusIdEEE10Policy1000EPdSC_iS9_ddNS7_10__identityEEEvT0_T1_T2_T3_T4_T6_E12temp_storage+40];
	add.f64 	%fd193, %fd191, %fd192;
	ld.shared.f64 	%fd194, [_ZZN3cub18CUB_300001_SM_10006detail6reduce28DeviceReduceSingleTileKernelINS2_10policy_hubIdyN4cuda3std3__44plusIdEEE10Policy1000EPdSC_iS9_ddNS7_10__identityEEEvT0_T1_T2_T3_T4_T6_E12temp_storage+48];
	add.f64 	%fd195, %fd193, %fd194;
	ld.shared.f64 	%fd196, [_ZZN3cub18CUB_300001_SM_10006detail6reduce28DeviceReduceSingleTileKernelINS2_10policy_hubIdyN4cuda3std3__44plusIdEEE10Policy1000EPdSC_iS9_ddNS7_10__identityEEEvT0_T1_T2_T3_T4_T6_E12temp_storage+56];
	add.f64 	%fd197, %fd195, %fd196;
	ld.shared.f64 	%fd198, [_ZZN3cub18CUB_300001_SM_10006detail6reduce28DeviceReduceSingleTileKernelINS2_10policy_hubIdyN4cuda3std3__44plusIdEEE10Policy1000EPdSC_iS9_ddNS7_10__identityEEEvT0_T1_T2_T3_T4_T6_E12temp_storage+64];
	add.f64 	%fd199, %fd197, %fd198;
	ld.shared.f64 	%fd200, [_ZZN3cub18CUB_300001_SM_10006detail6reduce28DeviceReduceSingleTileKernelINS2_10policy_hubIdyN4cuda3std3__44plusIdEEE10Policy1000EPdSC_iS9_ddNS7_10__identityEEEvT0_T1_T2_T3_T4_T6_E12temp_storage+72];
	add.f64 	%fd201, %fd199, %fd200;
	ld.shared.f64 	%fd202, [_ZZN3cub18CUB_300001_SM_10006detail6reduce28DeviceReduceSingleTileKernelINS2_10policy_hubIdyN4cuda3std3__44plusIdEEE10Policy1000EPdSC_iS9_ddNS7_10__identityEEEvT0_T1_T2_T3_T4_T6_E12temp_storage+80];
	add.f64 	%fd203, %fd201, %fd202;
	ld.shared.f64 	%fd204, [_ZZN3cub18CUB_300001_SM_10006detail6reduce28DeviceReduceSingleTileKernelINS2_10policy_hubIdyN4cuda3std3__44plusIdEEE10Policy1000EPdSC_iS9_ddNS7_10__identityEEEvT0_T1_T2_T3_T4_T6_E12temp_storage+88];
	add.f64 	%fd205, %fd203, %fd204;
	ld.shared.f64 	%fd206, [_ZZN3cub18CUB_300001_SM_10006detail6reduce28DeviceReduceSingleTileKernelINS2_10policy_hubIdyN4cuda3std3__44plusIdEEE10Policy1000EPdSC_iS9_ddNS7_10__identityEEEvT0_T1_T2_T3_T4_T6_E12temp_storage+96];
	add.f64 	%fd207, %fd205, %fd206;
	ld.shared.f64 	%fd208, [_ZZN3cub18CUB_300001_SM_10006detail6reduce28DeviceReduceSingleTileKernelINS2_10policy_hubIdyN4cuda3std3__44plusIdEEE10Policy1000EPdSC_iS9_ddNS7_10__identityEEEvT0_T1_T2_T3_T4_T6_E12temp_storage+104];
	add.f64 	%fd209, %fd207, %fd208;
	ld.shared.f64 	%fd210, [_ZZN3cub18CUB_300001_SM_10006detail6reduce28DeviceReduceSingleTileKernelINS2_10policy_hubIdyN4cuda3std3__44plusIdEEE10Policy1000EPdSC_iS9_ddNS7_10__identityEEEvT0_T1_T2_T3_T4_T6_E12temp_storage+112];
	add.f64 	%fd211, %fd209, %fd210;
	ld.shared.f64 	%fd212, [_ZZN3cub18CUB_300001_SM_10006detail6reduce28DeviceReduceSingleTileKernelINS2_10policy_hubIdyN4cuda3std3__44plusIdEEE10Policy1000EPdSC_iS9_ddNS7_10__identityEEEvT0_T1_T2_T3_T4_T6_E12temp_storage+120];
	add.f64 	%fd213, %fd211, %fd212;
	ld.shared.f64 	%fd214, [_ZZN3cub18CUB_300001_SM_10006detail6reduce28DeviceReduceSingleTileKernelINS2_10policy_hubIdyN4cuda3std3__44plusIdEEE10Policy1000EPdSC_iS9_ddNS7_10__identityEEEvT0_T1_T2_T3_T4_T6_E12temp_storage+128];
	add.f64 	%fd215, %fd213, %fd214;
	ld.shared.f64 	%fd216, [_ZZN3cub18CUB_300001_SM_10006detail6reduce28DeviceReduceSingleTileKernelINS2_10policy_hubIdyN4cuda3std3__44plusIdEEE10Policy1000EPdSC_iS9_ddNS7_10__identityEEEvT0_T1_T2_T3_T4_T6_E12temp_storage+136];
	add.f64 	%fd231, %fd215, %fd216;
	bra.uni 	$L__BB14_37;
$L__BB14_17:
	// begin inline asm
	mov.u32 %r105, %laneid;
	// end inline asm
	and.b32  	%r156, %r1, 992;
	add.s32 	%r157, %r156, 32;
	setp.gt.s32 	%p26, %r157, %r34;
	not.b32 	%r158, %r156;
	add.s32 	%r159, %r34, %r158;
	selp.b32 	%r154, %r159, 31, %p26;
	mov.b64 	%rd82, %fd223;
	mov.b64 	{%r107, %r112}, %rd82;
	mov.b32 	%r113, 1;
	mov.b32 	%r155, -1;
	// begin inline asm
	shfl.sync.down.b32 %r106, %r107, %r113, %r154, %r155;
	// end inline asm
	// begin inline asm
	shfl.sync.down.b32 %r111, %r112, %r113, %r154, %r155;
	// end inline asm
	mov.b64 	%rd83, {%r106, %r111};
	mov.b64 	%fd117, %rd83;
	setp.lt.s32 	%p27, %r105, %r154;
	add.f64 	%fd118, %fd223, %fd117;
	selp.f64 	%fd119, %fd118, %fd223, %p27;
	mov.b64 	%rd84, %fd119;
	mov.b64 	{%r117, %r122}, %rd84;
	mov.b32 	%r123, 2;
	// begin inline asm
	shfl.sync.down.b32 %r116, %r117, %r123, %r154, %r155;
	// end inline asm
	// begin inline asm
	shfl.sync.down.b32 %r121, %r122, %r123, %r154, %r155;
	// end inline asm
	mov.b64 	%rd85, {%r116, %r121};
	mov.b64 	%fd120, %rd85;
	add.s32 	%r160, %r105, 2;
	setp.gt.s32 	%p28, %r160, %r154;
	add.f64 	%fd121, %fd119, %fd120;
	selp.f64 	%fd122, %fd119, %fd121, %p28;
	mov.b64 	%rd86, %fd122;
	mov.b64 	{%r127, %r132}, %rd86;
	mov.b32 	%r133, 4;
	// begin inline asm
	shfl.sync.down.b32 %r126, %r127, %r133, %r154, %r155;
	// end inline asm
	// begin inline asm
	shfl.sync.down.b32 %r131, %r132, %r133, %r154, %r155;
	// end inline asm
	mov.b64 	%rd87, {%r126, %r131};
	mov.b64 	%fd123, %rd87;
	add.s32 	%r161, %r105, 4;
	setp.gt.s32 	%p29, %r161, %r154;
	add.f64 	%fd124, %fd122, %fd123;
	selp.f64 	%fd125, %fd122, %fd124, %p29;
	mov.b64 	%rd88, %fd125;
	mov.b64 	{%r137, %r142}, %rd88;
	mov.b32 	%r143, 8;
	// begin inline asm
	shfl.sync.down.b32 %r136, %r137, %r143, %r154, %r155;
	// end inline asm
	// begin inline asm
	shfl.sync.down.b32 %r141, %r142, %r143, %r154, %r155;
	// end inline asm
	mov.b64 	%rd89, {%r136, %r141};
	mov.b64 	%fd126, %rd89;
	add.s32 	%r162, %r105, 8;
	setp.gt.s32 	%p30, %r162, %r154;
	add.f64 	%fd127, %fd125, %fd126;
	selp.f64 	%fd128, %fd125, %fd127, %p30;
	mov.b64 	%rd90, %fd128;
	mov.b64 	{%r147, %r152}, %rd90;
	mov.b32 	%r153, 16;
	// begin inline asm
	shfl.sync.down.b32 %r146, %r147, %r153, %r154, %r155;
	// end inline asm
	// begin inline asm
	shfl.sync.down.b32 %r151, %r152, %r153, %r154, %r155;
	// end inline asm
	mov.b64 	%rd91, {%r146, %r151};
	mov.b64 	%fd129, %rd91;
	add.s32 	%r163, %r105, 16;
	setp.gt.s32 	%p31, %r163, %r154;
	add.f64 	%fd130, %fd128, %fd129;
	selp.f64 	%fd231, %fd128, %fd130, %p31;
	setp.ne.s32 	%p32, %r105, 0;
	@%p32 bra 	$L__BB14_19;
	shr.u32 	%r164, %r1, 2;
	and.b32  	%r165, %r164, 248;
	mov.u32 	%r166, _ZZN3cub18CUB_300001_SM_10006detail6reduce28DeviceReduceSingleTileKernelINS2_10policy_hubIdyN4cuda3std3__44plusIdEEE10Policy1000EPdSC_iS9_ddNS7_10__identityEEEvT0_T1_T2_T3_T4_T6_E12temp_storage;
	add.s32 	%r167, %r166, %r165;
	st.shared.f64 	[%r167+16], %fd231;
$L__BB14_19:
	bar.sync 	0;
	setp.ne.s32 	%p33, %r1, 0;
	@%p33 bra 	$L__BB14_37;
	setp.gt.s32 	%p34, %r34, 32;
	ld.shared.f64 	%fd131, [_ZZN3cub18CUB_300001_SM_10006detail6reduce28DeviceReduceSingleTileKernelINS2_10policy_hubIdyN4cuda3std3__44plusIdEEE10Policy1000EPdSC_iS9_ddNS7_10__identityEEEvT0_T1_T2_T3_T4_T6_E12temp_storage+24];
	add.f64 	%fd132, %fd231, %fd131;
	selp.f64 	%fd133, %fd132, %fd231, %p34;
	setp.gt.s32 	%p35, %r34, 64;
	ld.shared.f64 	%fd134, [_ZZN3cub18CUB_300001_SM_10006detail6reduce28DeviceReduceSingleTileKernelINS2_10policy_hubIdyN4cuda3std3__44plusIdEEE10Policy1000EPdSC_iS9_ddNS7_10__identityEEEvT0_T1_T2_T3_T4_T6_E12temp_storage+32];
	add.f64 	%fd135, %fd134, %fd133;
	selp.f64 	%fd136, %fd135, %fd133, %p35;
	setp.gt.s32 	%p36, %r34, 96;
	ld.shared.f64 	%fd137, [_ZZN3cub18CUB_300001_SM_10006detail6reduce28DeviceReduceSingleTileKernelINS2_10policy_hubIdyN4cuda3std3__44plusIdEEE10Policy1000EPdSC_iS9_ddNS7_10__identityEEEvT0_T1_T2_T3_T4_T6_E12temp_storage+40];
	add.f64 	%fd138, %fd137, %fd136;
	selp.f64 	%fd139, %fd138, %fd136, %p36;
	setp.gt.s32 	%p37, %r34, 128;
	ld.shared.f64 	%fd140, [_ZZN3cub18CUB_300001_SM_10006detail6reduce28DeviceReduceSingleTileKernelINS2_10policy_hubIdyN4cuda3std3__44plusIdEEE10Policy1000EPdSC_iS9_ddNS7_10__identityEEEvT0_T1_T2_T3_T4_T6_E12temp_storage+48];
	add.f64 	%fd141, %fd140, %fd139;
	selp.f64 	%fd142, %fd141, %fd139, %p37;
	setp.gt.s32 	%p38, %r34, 160;
	ld.shared.f64 	%fd143, [_ZZN3cub18CUB_300001_SM_10006detail6reduce28DeviceReduceSingleTileKernelINS2_10policy_hubIdyN4cuda3std3__44plusIdEEE10Policy1000EPdSC_iS9_ddNS7_10__identityEEEvT0_T1_T2_T3_T4_T6_E12temp_storage+56];
	add.f64 	%fd144, %fd143, %fd142;
	selp.f64 	%fd145, %fd144, %fd142, %p38;
	setp.gt.s32 	%p39, %r34, 192;
	ld.shared.f64 	%fd146, [_ZZN3cub18CUB_300001_SM_10006detail6reduce28DeviceReduceSingleTileKernelINS2_10policy_hubIdyN4cuda3std3__44plusIdEEE10Policy1000EPdSC_iS9_ddNS7_10__identityEEEvT0_T1_T2_T3_T4_T6_E12temp_storage+64];
	add.f64 	%fd147, %fd146, %fd145;
	selp.f64 	%fd148, %fd147, %fd145, %p39;
	setp.gt.s32 	%p40, %r34, 224;
	ld.shared.f64 	%fd149, [_ZZN3cub18CUB_300001_SM_10006detail6reduce28DeviceReduceSingleTileKernelINS2_10policy_hubIdyN4cuda3std3__44plusIdEEE10Policy1000EPdSC_iS9_ddNS7_10__identityEEEvT0_T1_T2_T3_T4_T6_E12temp_storage+72];
	add.f64 	%fd150, %fd149, %fd148;
	selp.f64 	%fd151, %fd150, %fd148, %p40;
	setp.gt.s32 	%p41, %r34, 256;
	ld.shared.f64 	%fd152, [_ZZN3cub18CUB_300001_SM_10006detail6reduce28DeviceReduceSingleTileKernelINS2_10policy_hubIdyN4cuda3std3__44plusIdEEE10Policy1000EPdSC_iS9_ddNS7_10__identityEEEvT0_T1_T2_T3_T4_T6_E12temp_storage+80];
	add.f64 	%fd153, %fd152, %fd151;
	selp.f64 	%fd154, %fd153, %fd151, %p41;
	setp.gt.s32 	%p42, %r34, 288;
	ld.shared.f64 	%fd155, [_ZZN3cub18CUB_300001_SM_10006detail6reduce28DeviceReduceSingleTileKernelINS2_10policy_hubIdyN4cuda3std3__44plusIdEEE10Policy1000EPdSC_iS9_ddNS7_10__identityEEEvT0_T1_T2_T3_T4_T6_E12temp_storage+88];
	add.f64 	%fd156, %fd155, %fd154;
	selp.f64 	%fd157, %fd156, %fd154, %p42;
	setp.gt.s32 	%p43, %r34, 320;
	ld.shared.f64 	%fd158, [_ZZN3cub18CUB_300001_SM_10006detail6reduce28DeviceReduceSingleTileKernelINS2_10policy_hubIdyN4cuda3std3__44plusIdEEE10Policy1000EPdSC_iS9_ddNS7_10__identityEEEvT0_T1_T2_T3_T4_T6_E12temp_storage+96];
	add.f64 	%fd159, %fd158, %fd157;
	selp.f64 	%fd160, %fd159, %fd157, %p43;
	setp.gt.s32 	%p44, %r34, 352;
	ld.shared.f64 	%fd161, [_ZZN3cub18CUB_300001_SM_10006detail6reduce28DeviceReduceSingleTileKernelINS2_10policy_hubIdyN4cuda3std3__44plusIdEEE10Policy1000EPdSC_iS9_ddNS7_10__identityEEEvT0_T1_T2_T3_T4_T6_E12temp_storage+104];
	add.f64 	%fd162, %fd161, %fd160;
	selp.f64 	%fd163, %fd162, %fd160, %p44;
	setp.gt.s32 	%p45, %r34, 384;
	ld.shared.f64 	%fd164, [_ZZN3cub18CUB_300001_SM_10006detail6reduce28DeviceReduceSingleTileKernelINS2_10policy_hubIdyN4cuda3std3__44plusIdEEE10Policy1000EPdSC_iS9_ddNS7_10__identityEEEvT0_T1_T2_T3_T4_T6_E12temp_storage+112];
	add.f64 	%fd165, %fd164, %fd163;
	selp.f64 	%fd166, %fd165, %fd163, %p45;
	setp.gt.s32 	%p46, %r34, 416;
	ld.shared.f64 	%fd167, [_ZZN3cub18CUB_300001_SM_10006detail6reduce28DeviceReduceSingleTileKernelINS2_10policy_hubIdyN4cuda3std3__44plusIdEEE10Policy1000EPdSC_iS9_ddNS7_10__identityEEEvT0_T1_T2_T3_T4_T6_E12temp_storage+120];
	add.f64 	%fd168, %fd167, %fd166;
	selp.f64 	%fd169, %fd168, %fd166, %p46;
	setp.gt.s32 	%p47, %r34, 448;
	ld.shared.f64 	%fd170, [_ZZN3cub18CUB_300001_SM_10006detail6reduce28DeviceReduceSingleTileKernelINS2_10policy_hubIdyN4cuda3std3__44plusIdEEE10Policy1000EPdSC_iS9_ddNS7_10__identityEEEvT0_T1_T2_T3_T4_T6_E12temp_storage+128];
	add.f64 	%fd171, %fd170, %fd169;
	selp.f64 	%fd172, %fd171, %fd169, %p47;
	setp.gt.s32 	%p48, %r34, 480;
	ld.shared.f64 	%fd173, [_ZZN3cub18CUB_300001_SM_10006detail6reduce28DeviceReduceSingleTileKernelINS2_10policy_hubIdyN4cuda3std3__44plusIdEEE10Policy1000EPdSC_iS9_ddNS7_10__identityEEEvT0_T1_T2_T3_T4_T6_E12temp_storage+136];
	add.f64 	%fd174, %fd173, %fd172;
	selp.f64 	%fd231, %fd174, %fd172, %p48;
	bra.uni 	$L__BB14_37;
$L__BB14_21:
	mov.u32 	%r13, %tid.x;
	mul.wide.u32 	%rd24, %r13, 8;
	add.s64 	%rd11, %rd8, %rd24;
	// begin inline asm
	ld.global.nc.u64 %rd10, [%rd11];
	// end inline asm
	mov.b64 	%fd31, %rd10;
	add.s64 	%rd13, %rd11, 4096;
	// begin inline asm
	ld.global.nc.u64 %rd12, [%rd13];
	// end inline asm
	mov.b64 	%fd32, %rd12;
	add.s64 	%rd15, %rd11, 8192;
	// begin inline asm
	ld.global.nc.u64 %rd14, [%rd15];
	// end inline asm
	mov.b64 	%fd33, %rd14;
	add.s64 	%rd17, %rd11, 12288;
	// begin inline asm
	ld.global.nc.u64 %rd16, [%rd17];
	// end inline asm
	mov.b64 	%fd34, %rd16;
	add.s64 	%rd19, %rd11, 16384;
	// begin inline asm
	ld.global.nc.u64 %rd18, [%rd19];
	// end inline asm
	mov.b64 	%fd35, %rd18;
	add.s64 	%rd21, %rd11, 20480;
	// begin inline asm
	ld.global.nc.u64 %rd20, [%rd21];
	// end inline asm
	mov.b64 	%fd36, %rd20;
	add.s64 	%rd23, %rd11, 24576;
	// begin inline asm
	ld.global.nc.u64 %rd22, [%rd23];
	// end inline asm
	mov.b64 	%fd37, %rd22;
	add.f64 	%fd38, %fd31, %fd32;
	add.f64 	%fd39, %fd38, %fd33;
	add.f64 	%fd40, %fd39, %fd34;
	add.f64 	%fd41, %fd40, %fd35;
	add.f64 	%fd42, %fd41, %fd36;
	add.f64 	%fd230, %fd42, %fd37;
	setp.lt.u32 	%p3, %r34, 7168;
	mov.b32 	%r231, 3584;
	@%p3 bra 	$L__BB14_25;
	add.s32 	%r14, %r34, -3584;
	mov.b32 	%r231, 3584;
$L__BB14_23:
	add.s32 	%r37, %r231, %r13;
	mul.wide.u32 	%rd39, %r37, 8;
	add.s64 	%rd26, %rd8, %rd39;
	// begin inline asm
	ld.global.nc.u64 %rd25, [%rd26];
	// end inline asm
	mov.b64 	%fd43, %rd25;
	add.s64 	%rd28, %rd26, 4096;
	// begin inline asm
	ld.global.nc.u64 %rd27, [%rd28];
	// end inline asm
	mov.b64 	%fd44, %rd27;
	add.s64 	%rd30, %rd26, 8192;
	// begin inline asm
	ld.global.nc.u64 %rd29, [%rd30];
	// end inline asm
	mov.b64 	%fd45, %rd29;
	add.s64 	%rd32, %rd26, 12288;
	// begin inline asm
	ld.global.nc.u64 %rd31, [%rd32];
	// end inline asm
	mov.b64 	%fd46, %rd31;
	add.s64 	%rd34, %rd26, 16384;
	// begin inline asm
	ld.global.nc.u64 %rd33, [%rd34];
	// end inline asm
	mov.b64 	%fd47, %rd33;
	add.s64 	%rd36, %rd26, 20480;
	// begin inline asm
	ld.global.nc.u64 %rd35, [%rd36];
	// end inline asm
	mov.b64 	%fd48, %rd35;
	add.s64 	%rd38, %rd26, 24576;
	// begin inline asm
	ld.global.nc.u64 %rd37, [%rd38];
	// end inline asm
	mov.b64 	%fd49, %rd37;
	add.f64 	%fd50, %fd230, %fd43;
	add.f64 	%fd51, %fd50, %fd44;
	add.f64 	%fd52, %fd51, %fd45;
	add.f64 	%fd53, %fd52, %fd46;
	add.f64 	%fd54, %fd53, %fd47;
	add.f64 	%fd55, %fd54, %fd48;
	add.f64 	%fd230, %fd55, %fd49;
	sub.s32 	%r38, %r34, %r231;
	setp.lt.s32 	%p4, %r38, 3584;
	@%p4 bra 	$L__BB14_33;
	add.s32 	%r231, %r231, 3584;
	setp.le.s32 	%p5, %r231, %r14;
	@%p5 bra 	$L__BB14_23;
$L__BB14_25:
	setp.le.s32 	%p6, %r34, %r231;
	@%p6 bra 	$L__BB14_33;
	sub.s32 	%r18, %r34, %r231;
	setp.ge.s32 	%p7, %r13, %r18;
	@%p7 bra 	$L__BB14_33;
	not.b32 	%r39, %r13;
	add.s32 	%r40, %r34, %r39;
	sub.s32 	%r19, %r40, %r231;
	and.b32  	%r41, %r19, 1536;
	setp.eq.s32 	%p8, %r41, 1536;
	mov.u32 	%r235, %r13;
	@%p8 bra 	$L__BB14_30;
	add.s32 	%r233, %r13, %r231;
	shr.u32 	%r42, %r19, 9;
	add.s32 	%r43, %r42, 1;
	and.b32  	%r44, %r43, 3;
	neg.s32 	%r232, %r44;
	mov.u32 	%r235, %r13;
$L__BB14_29:
	.pragma "nounroll";
	mul.wide.u32 	%rd42, %r233, 8;
	add.s64 	%rd41, %rd8, %rd42;
	// begin inline asm
	ld.global.nc.u64 %rd40, [%rd41];
	// end inline asm
	mov.b64 	%fd57, %rd40;
	add.f64 	%fd230, %fd230, %fd57;
	add.s32 	%r235, %r235, 512;
	add.s32 	%r233, %r233, 512;
	add.s32 	%r232, %r232, 1;
	setp.ne.s32 	%p9, %r232, 0;
	@%p9 bra 	$L__BB14_29;
$L__BB14_30:
	setp.lt.u32 	%p10, %r19, 1536;
	@%p10 bra 	$L__BB14_33;
	cvt.u64.u32 	%rd43, %r235;
	cvt.u64.u32 	%rd44, %r231;
	add.s64 	%rd45, %rd43, %rd44;
	shl.b64 	%rd46, %rd45, 3;
	add.s64 	%rd47, %rd46, %rd8;
	add.s64 	%rd103, %rd47, 8192;
	add.s32 	%r236, %r235, %r231;
$L__BB14_32:
	mul.wide.u32 	%rd56, %r236, 8;
	add.s64 	%rd49, %rd8, %rd56;
	// begin inline asm
	ld.global.nc.u64 %rd48, [%rd49];
	// end inline asm
	mov.b64 	%fd58, %rd48;
	add.f64 	%fd59, %fd230, %fd58;
	add.s64 	%rd51, %rd103, -4096;
	// begin inline asm
	ld.global.nc.u64 %rd50, [%rd51];
	// end inline asm
	mov.b64 	%fd60, %rd50;
	add.f64 	%fd61, %fd59, %fd60;
	// begin inline asm
	ld.global.nc.u64 %rd52, [%rd103];
	// end inline asm
	mov.b64 	%fd62, %rd52;
	add.f64 	%fd63, %fd61, %fd62;
	add.s64 	%rd55, %rd103, 4096;
	// begin inline asm
	ld.global.nc.u64 %rd54, [%rd55];
	// end inline asm
	mov.b64 	%fd64, %rd54;
	add.f64 	%fd230, %fd63, %fd64;
	add.s32 	%r235, %r235, 2048;
	add.s64 	%rd103, %rd103, 16384;
	add.s32 	%r236, %r236, 2048;
	setp.lt.s32 	%p11, %r235, %r18;
	@%p11 bra 	$L__BB14_32;
$L__BB14_33:
	// begin inline asm
	mov.u32 %r45, %laneid;
	// end inline asm
	mov.b64 	%rd57, %fd230;
	mov.b64 	{%r47, %r52}, %rd57;
	mov.b32 	%r53, 1;
	mov.b32 	%r94, 31;
	mov.b32 	%r95, -1;
	// begin inline asm
	shfl.sync.down.b32 %r46, %r47, %r53, %r94, %r95;
	// end inline asm
	// begin inline asm
	shfl.sync.down.b32 %r51, %r52, %r53, %r94, %r95;
	// end inline asm
	mov.b64 	%rd58, {%r46, %r51};
	mov.b64 	%fd65, %rd58;
	setp.gt.s32 	%p12, %r45, 30;
	add.f64 	%fd66, %fd230, %fd65;
	selp.f64 	%fd67, %fd230, %fd66, %p12;
	mov.b64 	%rd59, %fd67;
	mov.b64 	{%r57, %r62}, %rd59;
	mov.b32 	%r63, 2;
	// begin inline asm
	shfl.sync.down.b32 %r56, %r57, %r63, %r94, %r95;
	// end inline asm
	// begin inline asm
	shfl.sync.down.b32 %r61, %r62, %r63, %r94, %r95;
	// end inline asm
	mov.b64 	%rd60, {%r56, %r61};
	mov.b64 	%fd68, %rd60;
	setp.gt.s32 	%p13, %r45, 29;
	add.f64 	%fd69, %fd67, %fd68;
	selp.f64 	%fd70, %fd67, %fd69, %p13;
	mov.b64 	%rd61, %fd70;
	mov.b64 	{%r67, %r72}, %rd61;
	mov.b32 	%r73, 4;
	// begin inline asm
	shfl.sync.down.b32 %r66, %r67, %r73, %r94, %r95;
	// end inline asm
	// begin inline asm
	shfl.sync.down.b32 %r71, %r72, %r73, %r94, %r95;
	// end inline asm
	mov.b64 	%rd62, {%r66, %r71};
	mov.b64 	%fd71, %rd62;
	setp.gt.s32 	%p14, %r45, 27;
	add.f64 	%fd72, %fd70, %fd71;
	selp.f64 	%fd73, %fd70, %fd72, %p14;
	mov.b64 	%rd63, %fd73;
	mov.b64 	{%r77, %r82}, %rd63;
	mov.b32 	%r83, 8;
	// begin inline asm
	shfl.sync.down.b32 %r76, %r77, %r83, %r94, %r95;
	// end inline asm
	// begin inline asm
	shfl.sync.down.b32 %r81, %r82, %r83, %r94, %r95;
	// end inline asm
	mov.b64 	%rd64, {%r76, %r81};
	mov.b64 	%fd74, %rd64;
	setp.gt.s32 	%p15, %r45, 23;
	add.f64 	%fd75, %fd73, %fd74;
	selp.f64 	%fd76, %fd73, %fd75, %p15;
	mov.b64 	%rd65, %fd76;
	mov.b64 	{%r87, %r92}, %rd65;
	mov.b32 	%r93, 16;
	// begin inline asm
	shfl.sync.down.b32 %r86, %r87, %r93, %r94, %r95;
	// end inline asm
	// begin inline asm
	shfl.sync.down.b32 %r91, %r92, %r93, %r94, %r95;
	// end inline asm
	mov.b64 	%rd66, {%r86, %r91};
	mov.b64 	%fd77, %rd66;
	setp.gt.s32 	%p16, %r45, 15;
	add.f64 	%fd26, %fd76, %fd77;
	selp.f64 	%fd231, %fd76, %fd26, %p16;
	setp.ne.s32 	%p17, %r45, 0;
	@%p17 bra 	$L__BB14_35;
	shr.u32 	%r96, %r13, 2;
	and.b32  	%r97, %r96, 248;
	mov.u32 	%r98, _ZZN3cub18CUB_300001_SM_10006detail6reduce28DeviceReduceSingleTileKernelINS2_10policy_hubIdyN4cuda3std3__44plusIdEEE10Policy1000EPdSC_iS9_ddNS7_10__identityEEEvT0_T1_T2_T3_T4_T6_E12temp_storage;
	add.s32 	%r99, %r98, %r97;
	st.shared.f64 	[%r99+16], %fd26;
$L__BB14_35:
	bar.sync 	0;
	setp.ne.s32 	%p18, %r13, 0;
	@%p18 bra 	$L__BB14_37;
	ld.shared.f64 	%fd78, [_ZZN3cub18CUB_300001_SM_10006detail6reduce28DeviceReduceSingleTileKernelINS2_10policy_hubIdyN4cuda3std3__44plusIdEEE10Policy1000EPdSC_iS9_ddNS7_10__identityEEEvT0_T1_T2_T3_T4_T6_E12temp_storage+24];
	add.f64 	%fd79, %fd231, %fd78;
	ld.shared.f64 	%fd80, [_ZZN3cub18CUB_300001_SM_10006detail6reduce28DeviceReduceSingleTileKernelINS2_10policy_hubIdyN4cuda3std3__44plusIdEEE10Policy1000EPdSC_iS9_ddNS7_10__identityEEEvT0_T1_T2_T3_T4_T6_E12temp_storage+32];
	add.f64 	%fd81, %fd79, %fd80;
	ld.shared.f64 	%fd82, [_ZZN3cub18CUB_300001_SM_10006detail6reduce28DeviceReduceSingleTileKernelINS2_10policy_hubIdyN4cuda3std3__44plusIdEEE10Policy1000EPdSC_iS9_ddNS7_10__identityEEEvT0_T1_T2_T3_T4_T6_E12temp_storage+40];
	add.f64 	%fd83, %fd81, %fd82;
	ld.shared.f64 	%fd84, [_ZZN3cub18CUB_300001_SM_10006detail6reduce28DeviceReduceSingleTileKernelINS2_10policy_hubIdyN4cuda3std3__44plusIdEEE10Policy1000EPdSC_iS9_ddNS7_10__identityEEEvT0_T1_T2_T3_T4_T6_E12temp_storage+48];
	add.f64 	%fd85, %fd83, %fd84;
	ld.shared.f64 	%fd86, [_ZZN3cub18CUB_300001_SM_10006detail6reduce28DeviceReduceSingleTileKernelINS2_10policy_hubIdyN4cuda3std3__44plusIdEEE10Policy1000EPdSC_iS9_ddNS7_10__identityEEEvT0_T1_T2_T3_T4_T6_E12temp_storage+56];
	add.f64 	%fd87, %fd85, %fd86;
	ld.shared.f64 	%fd88, [_ZZN3cub18CUB_300001_SM_10006detail6reduce28DeviceReduceSingleTileKernelINS2_10policy_hubIdyN4cuda3std3__44plusIdEEE10Policy1000EPdSC_iS9_ddNS7_10__identityEEEvT0_T1_T2_T3_T4_T6_E12temp_storage+64];
	add.f64 	%fd89, %fd87, %fd88;
	ld.shared.f64 	%fd90, [_ZZN3cub18CUB_300001_SM_10006detail6reduce28DeviceReduceSingleTileKernelINS2_10policy_hubIdyN4cuda3std3__44plusIdEEE10Policy1000EPdSC_iS9_ddNS7_10__identityEEEvT0_T1_T2_T3_T4_T6_E12temp_storage+72];
	add.f64 	%fd91, %fd89, %fd90;
	ld.shared.f64 	%fd92, [_ZZN3cub18CUB_300001_SM_10006detail6reduce28DeviceReduceSingleTileKernelINS2_10policy_hubIdyN4cuda3std3__44plusIdEEE10Policy1000EPdSC_iS9_ddNS7_10__identityEEEvT0_T1_T2_T3_T4_T6_E12temp_storage+80];
	add.f64 	%fd93, %fd91, %fd92;
	ld.shared.f64 	%fd94, [_ZZN3cub18CUB_300001_SM_10006detail6reduce28DeviceReduceSingleTileKernelINS2_10policy_hubIdyN4cuda3std3__44plusIdEEE10Policy1000EPdSC_iS9_ddNS7_10__identityEEEvT0_T1_T2_T3_T4_T6_E12temp_storage+88];
	add.f64 	%fd95, %fd93, %fd94;
	ld.shared.f64 	%fd96, [_ZZN3cub18CUB_300001_SM_10006detail6reduce28DeviceReduceSingleTileKernelINS2_10policy_hubIdyN4cuda3std3__44plusIdEEE10Policy1000EPdSC_iS9_ddNS7_10__identityEEEvT0_T1_T2_T3_T4_T6_E12temp_storage+96];
	add.f64 	%fd97, %fd95, %fd96;
	ld.shared.f64 	%fd98, [_ZZN3cub18CUB_300001_SM_10006detail6reduce28DeviceReduceSingleTileKernelINS2_10policy_hubIdyN4cuda3std3__44plusIdEEE10Policy1000EPdSC_iS9_ddNS7_10__identityEEEvT0_T1_T2_T3_T4_T6_E12temp_storage+104];
	add.f64 	%fd99, %fd97, %fd98;
	ld.shared.f64 	%fd100, [_ZZN3cub18CUB_300001_SM_10006detail6reduce28DeviceReduceSingleTileKernelINS2_10policy_hubIdyN4cuda3std3__44plusIdEEE10Policy1000EPdSC_iS9_ddNS7_10__identityEEEvT0_T1_T2_T3_T4_T6_E12temp_storage+112];
	add.f64 	%fd101, %fd99, %fd100;
	ld.shared.f64 	%fd102, [_ZZN3cub18CUB_300001_SM_10006detail6reduce28DeviceReduceSingleTileKernelINS2_10policy_hubIdyN4cuda3std3__44plusIdEEE10Policy1000EPdSC_iS9_ddNS7_10__identityEEEvT0_T1_T2_T3_T4_T6_E12temp_storage+120];
	add.f64 	%fd103, %fd101, %fd102;
	ld.shared.f64 	%fd104, [_ZZN3cub18CUB_300001_SM_10006detail6reduce28DeviceReduceSingleTileKernelINS2_10policy_hubIdyN4cuda3std3__44plusIdEEE10Policy1000EPdSC_iS9_ddNS7_10__identityEEEvT0_T1_T2_T3_T4_T6_E12temp_storage+128];
	add.f64 	%fd105, %fd103, %fd104;
	ld.shared.f64 	%fd106, [_ZZN3cub18CUB_300001_SM_10006detail6reduce28DeviceReduceSingleTileKernelINS2_10policy_hubIdyN4cuda3std3__44plusIdEEE10Policy1000EPdSC_iS9_ddNS7_10__identityEEEvT0_T1_T2_T3_T4_T6_E12temp_storage+136];
	add.f64 	%fd231, %fd105, %fd106;
$L__BB14_37:
	mov.u32 	%r223, %tid.x;
	setp.ne.s32 	%p56, %r223, 0;
	@%p56 bra 	$L__BB14_39;
	add.f64 	%fd217, %fd30, %fd231;
	st.global.f64 	[%rd1], %fd217;
$L__BB14_39:
	ret;

}


// ===== COMPILED SASS (sm_100) =====

	.target	sm_100

	.elftype	@"ET_EXEC"


//--------------------- .note.nv.tkinfo           --------------------------
	.section	.note.nv.tkinfo,"",@"SHT_NOTE"
	.sectionflags	@"SHF_NOTE_NV_TKINFO"
	.tkinfo
        /*0018*/ 	.word	0x00000002
        /*0030*/ 	.string	""
        /*0030*/ 	.string	"ptxas"
        /*0030*/ 	.string	"Cuda compilation tools, release 13.0, V13.0.88"
        /*0030*/ 	.string	"Build cuda_13.0.r13.0/compiler.36424714_0"
        /*0030*/ 	.string	"-arch sm_100 -m 64 "



//--------------------- .note.nv.cuinfo           --------------------------
	.section	.note.nv.cuinfo,"",@"SHT_NOTE"
	.sectionflags	@"SHF_NOTE_NV_CUINFO"
        /*0018*/ 	.short	0x0002
        /*001a*/ 	.short	0x0064
        /*001c*/ 	.short	0x0082
	.zero		2


//--------------------- .nv.info                  --------------------------
	.section	.nv.info,"",@"SHT_CUDA_INFO"
	.align	4


	//----- nvinfo : EIATTR_REGCOUNT
	.align		4
        /*0000*/ 	.byte	0x04, 0x2f
        /*0002*/ 	.short	(.L_46 - .L_45)
	.align		4
.L_45:
        /*0004*/ 	.word	index@(_Z7MV4cudaPKdPKiS2_iS0_Pd)
        /*0008*/ 	.word	0x0000001e


	//----- nvinfo : EIATTR_FRAME_SIZE
	.align		4
.L_46:
        /*000c*/ 	.byte	0x04, 0x11
        /*000e*/ 	.short	(.L_48 - .L_47)
	.align		4
.L_47:
        /*0010*/ 	.word	index@(_Z7MV4cudaPKdPKiS2_iS0_Pd)
        /*0014*/ 	.word	0x00000000


	//----- nvinfo : EIATTR_REGCOUNT
	.align		4
.L_48:
        /*0018*/ 	.byte	0x04, 0x2f
        /*001a*/ 	.short	(.L_50 - .L_49)
	.align		4
.L_49:
        /*001c*/ 	.word	index@(_Z13fill_inv_diagPKdPKiS2_iPd)
        /*0020*/ 	.word	0x0000000e


	//----- nvinfo : EIATTR_FRAME_SIZE
	.align		4
.L_50:
        /*0024*/ 	.byte	0x04, 0x11
        /*0026*/ 	.short	(.L_52 - .L_51)
	.align		4
.L_51:
        /*0028*/ 	.word	index@($__internal_0_$__cuda_sm20_dblrcp_rn_slowpath_v3)
        /*002c*/ 	.word	0x00000000


	//----- nvinfo : EIATTR_FRAME_SIZE
	.align		4
.L_52:
        /*0030*/ 	.byte	0x04, 0x11
        /*0032*/ 	.short	(.L_54 - .L_53)
	.align		4
.L_53:
        /*0034*/ 	.word	index@(_Z13fill_inv_diagPKdPKiS2_iPd)
        /*0038*/ 	.word	0x00000000


	//----- nvinfo : EIATTR_REGCOUNT
	.align		4
.L_54:
        /*003c*/ 	.byte	0x04, 0x2f
        /*003e*/ 	.short	(.L_56 - .L_55)
	.align		4
.L_55:
        /*0040*/ 	.word	index@(_ZN3cub18CUB_300001_SM_10006detail11EmptyKernelIvEEvv)
        /*0044*/ 	.word	0x00000004


	//----- nvinfo : EIATTR_FRAME_SIZE
	.align		4
.L_56:
        /*0048*/ 	.byte	0x04, 0x11
        /*004a*/ 	.short	(.L_58 - .L_57)
	.align		4
.L_57:
        /*004c*/ 	.word	index@(_ZN3cub18CUB_300001_SM_10006detail11EmptyKernelIvEEvv)
        /*0050*/ 	.word	0x00000000


	//----- nvinfo : EIATTR_REGCOUNT
	.align		4
.L_58:
        /*0054*/ 	.byte	0x04, 0x2f
        /*0056*/ 	.short	(.L_60 - .L_59)
	.align		4
.L_59:
        /*0058*/ 	.word	index@(_ZN3cub18CUB_300001_SM_10006detail8for_each13static_kernelINS2_12policy_hub_t12policy_500_tEmN6thrust24THRUST_300001_SM_1000_NS8cuda_cub20__uninitialized_fill7functorINS7_10device_ptrIdEEdEEEEvT0_T1_)
        /*005c*/ 	.word	0x00000009


	//----- nvinfo : EIATTR_FRAME_SIZE
	.align		4
.L_60:
        /*0060*/ 	.byte	0x04, 0x11
        /*0062*/ 	.short	(.L_62 - .L_61)
	.align		4
.L_61:
        /*0064*/ 	.word	index@(_ZN3cub18CUB_300001_SM_10006detail8for_each13static_kernelINS2_12policy_hub_t12policy_500_tEmN6thrust24THRUST_300001_SM_1000_NS8cuda_cub20__uninitialized_fill7functorINS7_10device_ptrIdEEdEEEEvT0_T1_)
        /*0068*/ 	.word	0x00000000


	//----- nvinfo : EIATTR_REGCOUNT
	.align		4
.L_62:
        /*006c*/ 	.byte	0x04, 0x2f
        /*006e*/ 	.short	(.L_64 - .L_63)
	.align		4
.L_63:
        /*0070*/ 	.word	index@(_ZN3cub18CUB_300001_SM_10006detail8for_each13static_kernelINS2_12policy_hub_t12policy_500_tElNS2_12op_wrapper_tIl19my_func_add_inplaceN6thrust24THRUST_300001_SM_1000_NS12zip_iteratorIN4cuda3std3__45tupleIJNS9_6detail15normal_iteratorINS9_10device_ptrIdEEEENSG_INSH_IKdEEEEEEEEEEEEEvT0_T1_)
        /*0074*/ 	.word	0x0000000e


	//----- nvinfo : EIATTR_FRAME_SIZE
	.align		4
.L_64:
        /*0078*/ 	.byte	0x04, 0x11
        /*007a*/ 	.short	(.L_66 - .L_65)
	.align		4
.L_65:
        /*007c*/ 	.word	index@(_ZN3cub18CUB_300001_SM_10006detail8for_each13static_kernelINS2_12policy_hub_t12policy_500_tElNS2_12op_wrapper_tIl19my_func_add_inplaceN6thrust24THRUST_300001_SM_1000_NS12zip_iteratorIN4cuda3std3__45tupleIJNS9_6detail15normal_iteratorINS9_10device_ptrIdEEEENSG_INSH_IKdEEEEEEEEEEEEEvT0_T1_)
        /*0080*/ 	.word	0x00000000


	//----- nvinfo : EIATTR_REGCOUNT
	.align		4
.L_66:
        /*0084*/ 	.byte	0x04, 0x2f
        /*0086*/ 	.short	(.L_68 - .L_67)
	.align		4
.L_67:
        /*0088*/ 	.word	index@(_ZN3cub18CUB_300001_SM_10006detail9transform16transform_kernelINS2_10policy_hubILb1EN4cuda3std3__45tupleIJN6thrust24THRUST_300001_SM_1000_NS6detail15normal_iteratorINSA_10device_ptrIKdEEEESG_EEEE10policy1000Ei11my_func_addNSC_INSD_IdEEEEJPSE_SN_EEEvT0_iT1_T2_DpNS2_10kernel_argIT3_EE)
        /*008c*/ 	.word	0x00000020


	//----- nvinfo : EIATTR_FRAME_SIZE
	.align		4
.L_68:
        /*0090*/ 	.byte	0x04, 0x11
        /*0092*/ 	.short	(.L_70 - .L_69)
	.align		4
.L_69:
        /*0094*/ 	.word	index@(_ZN3cub18CUB_300001_SM_10006detail9transform16transform_kernelINS2_10policy_hubILb1EN4cuda3std3__45tupleIJN6thrust24THRUST_300001_SM_1000_NS6detail15normal_iteratorINSA_10device_ptrIKdEEEESG_EEEE10policy1000Ei11my_func_addNSC_INSD_IdEEEEJPSE_SN_EEEvT0_iT1_T2_DpNS2_10kernel_argIT3_EE)
        /*0098*/ 	.word	0x00000000


	//----- nvinfo : EIATTR_REGCOUNT
	.align		4
.L_70:
        /*009c*/ 	.byte	0x04, 0x2f
        /*009e*/ 	.short	(.L_72 - .L_71)
	.align		4
.L_71:
        /*00a0*/ 	.word	index@(_ZN3cub18CUB_300001_SM_10006detail9transform16transform_kernelINS2_10policy_hubILb1EN4cuda3std3__45tupleIJN6thrust24THRUST_300001_SM_1000_NS6detail15normal_iteratorINSA_10device_ptrIKdEEEESG_EEEE10policy1000El11my_func_addNSC_INSD_IdEEEEJPSE_SN_EEEvT0_iT1_T2_DpNS2_10kernel_argIT3_EE)
        /*00a4*/ 	.word	0x00000020


	//----- nvinfo : EIATTR_FRAME_SIZE
	.align		4
.L_72:
        /*00a8*/ 	.byte	0x04, 0x11
        /*00aa*/ 	.short	(.L_74 - .L_73)
	.align		4
.L_73:
        /*00ac*/ 	.word	index@(_ZN3cub18CUB_300001_SM_10006detail9transform16transform_kernelINS2_10policy_hubILb1EN4cuda3std3__45tupleIJN6thrust24THRUST_300001_SM_1000_NS6detail15normal_iteratorINSA_10device_ptrIKdEEEESG_EEEE10policy1000El11my_func_addNSC_INSD_IdEEEEJPSE_SN_EEEvT0_iT1_T2_DpNS2_10kernel_argIT3_EE)
        /*00b0*/ 	.word	0x00000000


	//----- nvinfo : EIATTR_REGCOUNT
	.align		4
.L_74:
        /*00b4*/ 	.byte	0x04, 0x2f
        /*00b6*/ 	.short	(.L_76 - .L_75)
	.align		4
.L_75:
        /*00b8*/ 	.word	index@(_ZN3cub18CUB_300001_SM_10006detail9transform16transform_kernelINS2_10policy_hubILb1EN4cuda3std3__45tupleIJN6thrust24THRUST_300001_SM_1000_NS6detail15normal_iteratorINSA_10device_ptrIKdEEEESG_EEEE10policy1000Ei13my_func_multiNSC_INSD_IdEEEEJPSE_SN_EEEvT0_iT1_T2_DpNS2_10kernel_argIT3_EE)
        /*00bc*/ 	.word	0x00000020


	//----- nvinfo : EIATTR_FRAME_SIZE
	.align		4
.L_76:
        /*00c0*/ 	.byte	0x04, 0x11
        /*00c2*/ 	.short	(.L_78 - .L_77)
	.align		4
.L_77:
        /*00c4*/ 	.word	index@(_ZN3cub18CUB_300001_SM_10006detail9transform16transform_kernelINS2_10policy_hubILb1EN4cuda3std3__45tupleIJN6thrust24THRUST_300001_SM_1000_NS6detail15normal_iteratorINSA_10device_ptrIKdEEEESG_EEEE10policy1000Ei13my_func_multiNSC_INSD_IdEEEEJPSE_SN_EEEvT0_iT1_T2_DpNS2_10kernel_argIT3_EE)
        /*00c8*/ 	.word	0x00000000


	//----- nvinfo : EIATTR_REGCOUNT
	.align		4
.L_78:
        /*00cc*/ 	.byte	0x04, 0x2f
        /*00ce*/ 	.short	(.L_80 - .L_79)
	.align		4
.L_79:
        /*00d0*/ 	.word	index@(_ZN3cub18CUB_300001_SM_10006detail9transform16transform_kernelINS2_10policy_hubILb1EN4cuda3std3__45tupleIJN6thrust24THRUST_300001_SM_1000_NS6detail15normal_iteratorINSA_10device_ptrIKdEEEESG_EEEE10policy1000El13my_func_multiNSC_INSD_IdEEEEJPSE_SN_EEEvT0_iT1_T2_DpNS2_10kernel_argIT3_EE)
        /*00d4*/ 	.word	0x00000020


	//----- nvinfo : EIATTR_FRAME_SIZE
	.align		4
.L_80:
        /*00d8*/ 	.byte	0x04, 0x11
        /*00da*/ 	.short	(.L_82 - .L_81)
	.align		4
.L_81:
        /*00dc*/ 	.word	index@(_ZN3cub18CUB_300001_SM_10006detail9transform16transform_kernelINS2_10policy_hubILb1EN4cuda3std3__45tupleIJN6thrust24THRUST_300001_SM_1000_NS6detail15normal_iteratorINSA_10device_ptrIKdEEEESG_EEEE10policy1000El13my_func_multiNSC_INSD_IdEEEEJPSE_SN_EEEvT0_iT1_T2_DpNS2_10kernel_argIT3_EE)
        /*00e0*/ 	.word	0x00000000


	//----- nvinfo : EIATTR_REGCOUNT
	.align		4
.L_82:
        /*00e4*/ 	.byte	0x04, 0x2f
        /*00e6*/ 	.short	(.L_84 - .L_83)
	.align		4
.L_83:
        /*00e8*/ 	.word	index@(_ZN3cub18CUB_300001_SM_10006detail6reduce28DeviceReduceSingleTileKernelINS2_10policy_hubIdjN4cuda3std3__44plusIdEEE10Policy1000EN6thrust24THRUST_300001_SM_1000_NS18transform_iteratorINSD_12zip_functionINS7_10multipliesIdEEEENSD_12zip_iteratorINS7_5tupleIJNSD_6detail15normal_iteratorINSD_10device_ptrIKdEEEESQ_EEEEENSD_11use_defaultEST_EEPdjS9_ddNS7_10__identityEEEvT0_T1_T2_T3_T4_T6_)
        /*00ec*/ 	.word	0x0000004f


	//----- nvinfo : EIATTR_FRAME_SIZE
	.align		4
.L_84:
        /*00f0*/ 	.byte	0x04, 0x11
        /*00f2*/ 	.short	(.L_86 - .L_85)
	.align		4
.L_85:
        /*00f4*/ 	.word	index@(_ZN3cub18CUB_300001_SM_10006detail6reduce28DeviceReduceSingleTileKernelINS2_10policy_hubIdjN4cuda3std3__44plusIdEEE10Policy1000EN6thrust24THRUST_300001_SM_1000_NS18transform_iteratorINSD_12zip_functionINS7_10multipliesIdEEEENSD_12zip_iteratorINS7_5tupleIJNSD_6detail15normal_iteratorINSD_10device_ptrIKdEEEESQ_EEEEENSD_11use_defaultEST_EEPdjS9_ddNS7_10__identityEEEvT0_T1_T2_T3_T4_T6_)
        /*00f8*/ 	.word	0x00000000


	//----- nvinfo : EIATTR_REGCOUNT
	.align		4
.L_86:
        /*00fc*/ 	.byte	0x04, 0x2f
        /*00fe*/ 	.short	(.L_88 - .L_87)
	.align		4
.L_87:
        /*0100*/ 	.word	index@(_ZN3cub18CUB_300001_SM_10006detail6reduce18DeviceReduceKernelINS2_10policy_hubIdjN4cuda3std3__44plusIdEEE10Policy1000EN6thrust24THRUST_300001_SM_1000_NS18transform_iteratorINSD_12zip_functionINS7_10multipliesIdEEEENSD_12zip_iteratorINS7_5tupleIJNSD_6detail15normal_iteratorINSD_10device_ptrIKdEEEESQ_EEEEENSD_11use_defaultEST_EEjS9_dNS7_10__identityEEEvT0_PT3_T1_NS0_13GridEvenShareISZ_EET2_T4_)
        /*0104*/ 	.word	0x00000020


	//----- nvinfo : EIATTR_FRAME_SIZE
	.align		4
.L_88:
        /*0108*/ 	.byte	0x04, 0x11
        /*010a*/ 	.short	(.L_90 - .L_89)
	.align		4
.L_89:
        /*010c*/ 	.word	index@(_ZN3cub18CUB_300001_SM_10006detail6reduce18DeviceReduceKernelINS2_10policy_hubIdjN4cuda3std3__44plusIdEEE10Policy1000EN6thrust24THRUST_300001_SM_1000_NS18transform_iteratorINSD_12zip_functionINS7_10multipliesIdEEEENSD_12zip_iteratorINS7_5tupleIJNSD_6detail15normal_iteratorINSD_10device_ptrIKdEEEESQ_EEEEENSD_11use_defaultEST_EEjS9_dNS7_10__identityEEEvT0_PT3_T1_NS0_13GridEvenShareISZ_EET2_T4_)
        /*0110*/ 	.word	0x00000000


	//----- nvinfo : EIATTR_REGCOUNT
	.align		4
.L_90:
        /*0114*/ 	.byte	0x04, 0x2f
        /*0116*/ 	.short	(.L_92 - .L_91)
	.align		4
.L_91:
        /*0118*/ 	.word	index@(_ZN3cub18CUB_300001_SM_10006detail6reduce28DeviceReduceSingleTileKernelINS2_10policy_hubIdjN4cuda3std3__44plusIdEEE10Policy1000EPdSC_iS9_ddNS7_10__identityEEEvT0_T1_T2_T3_T4_T6_)
        /*011c*/ 	.word	0x00000030


	//----- nvinfo : EIATTR_FRAME_SIZE
	.align		4
.L_92:
        /*0120*/ 	.byte	0x04, 0x11
        /*0122*/ 	.short	(.L_94 - .L_93)
	.align		4
.L_93:
        /*0124*/ 	.word	index@(_ZN3cub18CUB_300001_SM_10006detail6reduce28DeviceReduceSingleTileKernelINS2_10policy_hubIdjN4cuda3std3__44plusIdEEE10Policy1000EPdSC_iS9_ddNS7_10__identityEEEvT0_T1_T2_T3_T4_T6_)
        /*0128*/ 	.word	0x00000000


	//----- nvinfo : EIATTR_REGCOUNT
	.align		4
.L_94:
        /*012c*/ 	.byte	0x04, 0x2f
        /*012e*/ 	.short	(.L_96 - .L_95)
	.align		4
.L_95:
        /*0130*/ 	.word	index@(_ZN3cub18CUB_300001_SM_10006detail6reduce28DeviceReduceSingleTileKernelINS2_10policy_hubIdyN4cuda3std3__44plusIdEEE10Policy1000EN6thrust24THRUST_300001_SM_1000_NS18transform_iteratorINSD_12zip_functionINS7_10multipliesIdEEEENSD_12zip_iteratorINS7_5tupleIJNSD_6detail15normal_iteratorINSD_10device_ptrIKdEEEESQ_EEEEENSD_11use_defaultEST_EEPdyS9_ddNS7_10__identityEEEvT0_T1_T2_T3_T4_T6_)
        /*0134*/ 	.word	0x00000050


	//----- nvinfo : EIATTR_FRAME_SIZE
	.align		4
.L_96:
        /*0138*/ 	.byte	0x04, 0x11
        /*013a*/ 	.short	(.L_98 - .L_97)
	.align		4
.L_97:
        /*013c*/ 	.word	index@(_ZN3cub18CUB_300001_SM_10006detail6reduce28DeviceReduceSingleTileKernelINS2_10policy_hubIdyN4cuda3std3__44plusIdEEE10Policy1000EN6thrust24THRUST_300001_SM_1000_NS18transform_iteratorINSD_12zip_functionINS7_10multipliesIdEEEENSD_12zip_iteratorINS7_5tupleIJNSD_6detail15normal_iteratorINSD_10device_ptrIKdEEEESQ_EEEEENSD_11use_defaultEST_EEPdyS9_ddNS7_10__identityEEEvT0_T1_T2_T3_T4_T6_)
        /*0140*/ 	.word	0x00000000


	//----- nvinfo : EIATTR_REGCOUNT
	.align		4
.L_98:
        /*0144*/ 	.byte	0x04, 0x2f
        /*0146*/ 	.short	(.L_100 - .L_99)
	.align		4
.L_99:
        /*0148*/ 	.word	index@(_ZN3cub18CUB_300001_SM_10006detail6reduce18DeviceReduceKernelINS2_10policy_hubIdyN4cuda3std3__44plusIdEEE10Policy1000EN6thrust24THRUST_300001_SM_1000_NS18transform_iteratorINSD_12zip_functionINS7_10multipliesIdEEEENSD_12zip_iteratorINS7_5tupleIJNSD_6detail15normal_iteratorINSD_10device_ptrIKdEEEESQ_EEEEENSD_11use_defaultEST_EEyS9_dNS7_10__identityEEEvT0_PT3_T1_NS0_13GridEvenShareISZ_EET2_T4_)
        /*014c*/ 	.word	0x00000020


	//----- nvinfo : EIATTR_FRAME_SIZE
	.align		4
.L_100:
        /*0150*/ 	.byte	0x04, 0x11
        /*0152*/ 	.short	(.L_102 - .L_101)
	.align		4
.L_101:
        /*0154*/ 	.word	index@(_ZN3cub18CUB_300001_SM_10006detail6reduce18DeviceReduceKernelINS2_10policy_hubIdyN4cuda3std3__44plusIdEEE10Policy1000EN6thrust24THRUST_300001_SM_1000_NS18transform_iteratorINSD_12zip_functionINS7_10multipliesIdEEEENSD_12zip_iteratorINS7_5tupleIJNSD_6detail15normal_iteratorINSD_10device_ptrIKdEEEESQ_EEEEENSD_11use_defaultEST_EEyS9_dNS7_10__identityEEEvT0_PT3_T1_NS0_13GridEvenShareISZ_EET2_T4_)
        /*0158*/ 	.word	0x00000000


	//----- nvinfo : EIATTR_REGCOUNT
	.align		4
.L_102:
        /*015c*/ 	.byte	0x04, 0x2f
        /*015e*/ 	.short	(.L_104 - .L_103)
	.align		4
.L_103:
        /*0160*/ 	.word	index@(_ZN3cub18CUB_300001_SM_10006detail6reduce28DeviceReduceSingleTileKernelINS2_10policy_hubIdyN4cuda3std3__44plusIdEEE10Policy1000EPdSC_iS9_ddNS7_10__identityEEEvT0_T1_T2_T3_T4_T6_)
        /*0164*/ 	.word	0x00000030


	//----- nvinfo : EIATTR_FRAME_SIZE
	.align		4
.L_104:
        /*0168*/ 	.byte	0x04, 0x11
        /*016a*/ 	.short	(.L_106 - .L_105)
	.align		4
.L_105:
        /*016c*/ 	.word	index@(_ZN3cub18CUB_300001_SM_10006detail6reduce28DeviceReduceSingleTileKernelINS2_10policy_hubIdyN4cuda3std3__44plusIdEEE10Policy1000EPdSC_iS9_ddNS7_10__identityEEEvT0_T1_T2_T3_T4_T6_)
        /*0170*/ 	.word	0x00000000


	//----- nvinfo : EIATTR_MIN_STACK_SIZE
	.align		4
.L_106:
        /*0174*/ 	.byte	0x04, 0x12
        /*0176*/ 	.short	(.L_108 - .L_107)
	.align		4
.L_107:
        /*0178*/ 	.word	index@(_ZN3cub18CUB_300001_SM_10006detail6reduce28DeviceReduceSingleTileKernelINS2_10policy_hubIdyN4cuda3std3__44plusIdEEE10Policy1000EPdSC_iS9_ddNS7_10__identityEEEvT0_T1_T2_T3_T4_T6_)
        /*017c*/ 	.word	0x00000000


	//----- nvinfo : EIATTR_MIN_STACK_SIZE
	.align		4
.L_108:
        /*0180*/ 	.byte	0x04, 0x12
        /*0182*/ 	.short	(.L_110 - .L_109)
	.align		4
.L_109:
        /*0184*/ 	.word	index@(_ZN3cub18CUB_300001_SM_10006detail6reduce18DeviceReduceKernelINS2_10policy_hubIdyN4cuda3std3__44plusIdEEE10Policy1000EN6thrust24THRUST_300001_SM_1000_NS18transform_iteratorINSD_12zip_functionINS7_10multipliesIdEEEENSD_12zip_iteratorINS7_5tupleIJNSD_6detail15normal_iteratorINSD_10device_ptrIKdEEEESQ_EEEEENSD_11use_defaultEST_EEyS9_dNS7_10__identityEEEvT0_PT3_T1_NS0_13GridEvenShareISZ_EET2_T4_)
        /*0188*/ 	.word	0x00000000


	//----- nvinfo : EIATTR_MIN_STACK_SIZE
	.align		4
.L_110:
        /*018c*/ 	.byte	0x04, 0x12
        /*018e*/ 	.short	(.L_112 - .L_111)
	.align		4
.L_111:
        /*0190*/ 	.word	index@(_ZN3cub18CUB_300001_SM_10006detail6reduce28DeviceReduceSingleTileKernelINS2_10policy_hubIdyN4cuda3std3__44plusIdEEE10Policy1000EN6thrust24THRUST_300001_SM_1000_NS18transform_iteratorINSD_12zip_functionINS7_10multipliesIdEEEENSD_12zip_iteratorINS7_5tupleIJNSD_6detail15normal_iteratorINSD_10device_ptrIKdEEEESQ_EEEEENSD_11use_defaultEST_EEPdyS9_ddNS7_10__identityEEEvT0_T1_T2_T3_T4_T6_)
        /*0194*/ 	.word	0x00000000


	//----- nvinfo : EIATTR_MIN_STACK_SIZE
	.align		4
.L_112:
        /*0198*/ 	.byte	0x04, 0x12
        /*019a*/ 	.short	(.L_114 - .L_113)
	.align		4
.L_113:
        /*019c*/ 	.word	index@(_ZN3cub18CUB_300001_SM_10006detail6reduce28DeviceReduceSingleTileKernelINS2_10policy_hubIdjN4cuda3std3__44plusIdEEE10Policy1000EPdSC_iS9_ddNS7_10__identityEEEvT0_T1_T2_T3_T4_T6_)
        /*01a0*/ 	.word	0x00000000


	//----- nvinfo : EIATTR_MIN_STACK_SIZE
	.align		4
.L_114:
        /*01a4*/ 	.byte	0x04, 0x12
        /*01a6*/ 	.short	(.L_116 - .L_115)
	.align		4
.L_115:
        /*01a8*/ 	.word	index@(_ZN3cub18CUB_300001_SM_10006detail6reduce18DeviceReduceKernelINS2_10policy_hubIdjN4cuda3std3__44plusIdEEE10Policy1000EN6thrust24THRUST_300001_SM_1000_NS18transform_iteratorINSD_12zip_functionINS7_10multipliesIdEEEENSD_12zip_iteratorINS7_5tupleIJNSD_6detail15normal_iteratorINSD_10device_ptrIKdEEEESQ_EEEEENSD_11use_defaultEST_EEjS9_dNS7_10__identityEEEvT0_PT3_T1_NS0_13GridEvenShareISZ_EET2_T4_)
        /*01ac*/ 	.word	0x00000000


	//----- nvinfo : EIATTR_MIN_STACK_SIZE
	.align		4
.L_116:
        /*01b0*/ 	.byte	0x04, 0x12
        /*01b2*/ 	.short	(.L_118 - .L_117)
	.align		4
.L_117:
        /*01b4*/ 	.word	index@(_ZN3cub18CUB_300001_SM_10006detail6reduce28DeviceReduceSingleTileKernelINS2_10policy_hubIdjN4cuda3std3__44plusIdEEE10Policy1000EN6thrust24THRUST_300001_SM_1000_NS18transform_iteratorINSD_12zip_functionINS7_10multipliesIdEEEENSD_12zip_iteratorINS7_5tupleIJNSD_6detail15normal_iteratorINSD_10device_ptrIKdEEEESQ_EEEEENSD_11use_defaultEST_EEPdjS9_ddNS7_10__identityEEEvT0_T1_T2_T3_T4_T6_)
        /*01b8*/ 	.word	0x00000000


	//----- nvinfo : EIATTR_MIN_STACK_SIZE
	.align		4
.L_118:
        /*01bc*/ 	.byte	0x04, 0x12
        /*01be*/ 	.short	(.L_120 - .L_119)
	.align		4
.L_119:
        /*01c0*/ 	.word	index@(_ZN3cub18CUB_300001_SM_10006detail9transform16transform_kernelINS2_10policy_hubILb1EN4cuda3std3__45tupleIJN6thrust24THRUST_300001_SM_1000_NS6detail15normal_iteratorINSA_10device_ptrIKdEEEESG_EEEE10policy1000El13my_func_multiNSC_INSD_IdEEEEJPSE_SN_EEEvT0_iT1_T2_DpNS2_10kernel_argIT3_EE)
        /*01c4*/ 	.word	0x00000000


	//----- nvinfo : EIATTR_MIN_STACK_SIZE
	.align		4
.L_120:
        /*01c8*/ 	.byte	0x04, 0x12
        /*01ca*/ 	.short	(.L_122 - .L_121)
	.align		4
.L_121:
        /*01cc*/ 	.word	index@(_ZN3cub18CUB_300001_SM_10006detail9transform16transform_kernelINS2_10policy_hubILb1EN4cuda3std3__45tupleIJN6thrust24THRUST_300001_SM_1000_NS6detail15normal_iteratorINSA_10device_ptrIKdEEEESG_EEEE10policy1000Ei13my_func_multiNSC_INSD_IdEEEEJPSE_SN_EEEvT0_iT1_T2_DpNS2_10kernel_argIT3_EE)
        /*01d0*/ 	.word	0x00000000


	//----- nvinfo : EIATTR_MIN_STACK_SIZE
	.align		4
.L_122:
        /*01d4*/ 	.byte	0x04, 0x12
        /*01d6*/ 	.short	(.L_124 - .L_123)
	.align		4
.L_123:
        /*01d8*/ 	.word	index@(_ZN3cub18CUB_300001_SM_10006detail9transform16transform_kernelINS2_10policy_hubILb1EN4cuda3std3__45tupleIJN6thrust24THRUST_300001_SM_1000_NS6detail15normal_iteratorINSA_10device_ptrIKdEEEESG_EEEE10policy1000El11my_func_addNSC_INSD_IdEEEEJPSE_SN_EEEvT0_iT1_T2_DpNS2_10kernel_argIT3_EE)
        /*01dc*/ 	.word	0x00000000


	//----- nvinfo : EIATTR_MIN_STACK_SIZE
	.align		4
.L_124:
        /*01e0*/ 	.byte	0x04, 0x12
        /*01e2*/ 	.short	(.L_126 - .L_125)
	.align		4
.L_125:
        /*01e4*/ 	.word	index@(_ZN3cub18CUB_300001_SM_10006detail9transform16transform_kernelINS2_10policy_hubILb1EN4cuda3std3__45tupleIJN6thrust24THRUST_300001_SM_1000_NS6detail15normal_iteratorINSA_10device_ptrIKdEEEESG_EEEE10policy1000Ei11my_func_addNSC_INSD_IdEEEEJPSE_SN_EEEvT0_iT1_T2_DpNS2_10kernel_argIT3_EE)
        /*01e8*/ 	.word	0x00000000


	//----- nvinfo : EIATTR_MIN_STACK_SIZE
	.align		4
.L_126:
        /*01ec*/ 	.byte	0x04, 0x12
        /*01ee*/ 	.short	(.L_128 - .L_127)
	.align		4
.L_127:
        /*01f0*/ 	.word	index@(_ZN3cub18CUB_300001_SM_10006detail8for_each13static_kernelINS2_12policy_hub_t12policy_500_tElNS2_12op_wrapper_tIl19my_func_add_inplaceN6thrust24THRUST_300001_SM_1000_NS12zip_iteratorIN4cuda3std3__45tupleIJNS9_6detail15normal_iteratorINS9_10device_ptrIdEEEENSG_INSH_IKdEEEEEEEEEEEEEvT0_T1_)
        /*01f4*/ 	.word	0x00000000


	//----- nvinfo : EIATTR_MIN_STACK_SIZE
	.align		4
.L_128:
        /*01f8*/ 	.byte	0x04, 0x12
        /*01fa*/ 	.short	(.L_130 - .L_129)
	.align		4
.L_129:
        /*01fc*/ 	.word	index@(_ZN3cub18CUB_300001_SM_10006detail8for_each13static_kernelINS2_12policy_hub_t12policy_500_tEmN6thrust24THRUST_300001_SM_1000_NS8cuda_cub20__uninitialized_fill7functorINS7_10device_ptrIdEEdEEEEvT0_T1_)
        /*0200*/ 	.word	0x00000000


	//----- nvinfo : EIATTR_MIN_STACK_SIZE
	.align		4
.L_130:
        /*0204*/ 	.byte	0x04, 0x12
        /*0206*/ 	.short	(.L_132 - .L_131)
	.align		4
.L_131:
        /*0208*/ 	.word	index@(_ZN3cub18CUB_300001_SM_10006detail11EmptyKernelIvEEvv)
        /*020c*/ 	.word	0x00000000


	//----- nvinfo : EIATTR_MIN_STACK_SIZE
	.align		4
.L_132:
        /*0210*/ 	.byte	0x04, 0x12
        /*0212*/ 	.short	(.L_134 - .L_133)
	.align		4
.L_133:
        /*0214*/ 	.word	index@(_Z13fill_inv_diagPKdPKiS2_iPd)
        /*0218*/ 	.word	0x00000000


	//----- nvinfo : EIATTR_MIN_STACK_SIZE
	.align		4
.L_134:
        /*021c*/ 	.byte	0x04, 0x12
        /*021e*/ 	.short	(.L_136 - .L_135)
	.align		4
.L_135:
        /*0220*/ 	.word	index@(_Z7MV4cudaPKdPKiS2_iS0_Pd)
        /*0224*/ 	.word	0x00000000
.L_136:


//--------------------- .nv.compat                --------------------------
	.section	.nv.compat,"",@"SHT_CUDA_COMPAT_INFO"
	.align	4
        /*0000*/ 	.byte	0x02, 0x09, 0x00, 0x00, 0x02, 0x02, 0x01, 0x00, 0x02, 0x05, 0x05, 0x00, 0x03, 0x07, 0x01, 0x01
        /*0010*/ 	.byte	0x02, 0x03, 0x00, 0x00, 0x02, 0x06, 0x01, 0x00, 0x04, 0x0b, 0x08, 0x00, 0x01, 0x00, 0x00, 0x00
        /*0020*/ 	.byte	0x00, 0x00, 0x00, 0x00


//--------------------- .nv.info._ZN3cub18CUB_300001_SM_10006detail6reduce28DeviceReduceSingleTileKernelINS2_10policy_hubIdyN4cuda3std3__44plusIdEEE10Policy1000EPdSC_iS9_ddNS7_10__identityEEEvT0_T1_T2_T3_T4_T6_ --------------------------
	.section	.nv.info._ZN3cub18CUB_300001_SM_10006detail6reduce28DeviceReduceSingleTileKernelINS2_10policy_hubIdyN4cuda3std3__44plusIdEEE10Policy1000EPdSC_iS9_ddNS7_10__identityEEEvT0_T1_T2_T3_T4_T6_,"",@"SHT_CUDA_INFO"
	.sectionflags	@""
	.align	4


	//----- nvinfo : EIATTR_CUDA_API_VERSION
	.align		4
        /*0000*/ 	.byte	0x04, 0x37
        /*0002*/ 	.short	(.L_138 - .L_137)
.L_137:
        /*0004*/ 	.word	0x00000082


	//----- nvinfo : EIATTR_KPARAM_INFO
	.align		4
.L_138:
        /*0008*/ 	.byte	0x04, 0x17
        /*000a*/ 	.short	(.L_140 - .L_139)
.L_139:
        /*000c*/ 	.word	0x00000000
        /*0010*/ 	.short	0x0005
        /*0012*/ 	.short	0x0020
        /*0014*/ 	.byte	0x00, 0xf0, 0x05, 0x00


	//----- nvinfo : EIATTR_KPARAM_INFO
	.align		4
.L_140:
        /*0018*/ 	.byte	0x04, 0x17
        /*001a*/ 	.short	(.L_142 - .L_141)
.L_141:
        /*001c*/ 	.word	0x00000000
        /*0020*/ 	.short	0x0004
        /*0022*/ 	.short	0x0018
        /*0024*/ 	.byte	0x00, 0xf0, 0x21, 0x00


	//----- nvinfo : EIATTR_KPARAM_INFO
	.align		4
.L_142:
        /*0028*/ 	.byte	0x04, 0x17
        /*002a*/ 	.short	(.L_144 - .L_143)
.L_143:
        /*002c*/ 	.word	0x00000000
        /*0030*/ 	.short	0x0003
        /*0032*/ 	.short	0x0014
        /*0034*/ 	.byte	0x00, 0xf0, 0x05, 0x00


	//----- nvinfo : EIATTR_KPARAM_INFO
	.align		4
.L_144:
        /*0038*/ 	.byte	0x04, 0x17
        /*003a*/ 	.short	(.L_146 - .L_145)
.L_145:
        /*003c*/ 	.word	0x00000000
        /*0040*/ 	.short	0x0002
        /*0042*/ 	.short	0x0010
        /*0044*/ 	.byte	0x00, 0xf0, 0x11, 0x00


	//----- nvinfo : EIATTR_KPARAM_INFO
	.align		4
.L_146:
        /*0048*/ 	.byte	0x04, 0x17
        /*004a*/ 	.short	(.L_148 - .L_147)
.L_147:
        /*004c*/ 	.word	0x00000000
        /*0050*/ 	.short	0x0001
        /*0052*/ 	.short	0x0008
        /*0054*/ 	.byte	0x00, 0xf5, 0x21, 0x00


	//----- nvinfo : EIATTR_KPARAM_INFO
	.align		4
.L_148:
        /*0058*/ 	.byte	0x04, 0x17
        /*005a*/ 	.short	(.L_150 - .L_149)
.L_149:
        /*005c*/ 	.word	0x00000000
        /*0060*/ 	.short	0x0000
        /*0062*/ 	.short	0x0000
        /*0064*/ 	.byte	0x00, 0xf5, 0x21, 0x00


	//----- nvinfo : EIATTR_SPARSE_MMA_MASK
	.align		4
.L_150:
        /*0068*/ 	.byte	0x03, 0x50
        /*006a*/ 	.short	0x0000


	//----- nvinfo : EIATTR_MAXREG_COUNT
	.align		4
        /*006c*/ 	.byte	0x03, 0x1b
        /*006e*/ 	.short	0x0080


	//----- nvinfo : EIATTR_NUM_BARRIERS
	.align		4
        /*0070*/ 	.byte	0x02, 0x4c
        /*0072*/ 	.byte	0x01
	.zero		1


	//----- nvinfo : EIATTR_MERCURY_ISA_VERSION
	.align		4
        /*0074*/ 	.byte	0x03, 0x5f
        /*0076*/ 	.short	0x0101


	//----- nvinfo : EIATTR_COOP_GROUP_MASK_REGIDS
	.align		4
        /*0078*/ 	.byte	0x04, 0x29
        /*007a*/ 	.short	(.L_152 - .L_151)


	//   ....[0]....
.L_151:
        /*007c*/ 	.word	0xffffffff


	//   ....[1]....
        /*0080*/ 	.word	0xffffffff


	//   ....[2]....
        /*0084*/ 	.word	0xffffffff


	//   ....[3]....
        /*0088*/ 	.word	0xffffffff


	//   ....[4]....
        /*008c*/ 	.word	0xffffffff


	//   ....[5]....
        /*0090*/ 	.word	0xffffffff


	//   ....[6]....
        /*0094*/ 	.word	0xffffffff


	//   ....[7]....
        /*0098*/ 	.word	0xffffffff


	//   ....[8]....
        /*009c*/ 	.word	0xffffffff


	//   ....[9]....
        /*00a0*/ 	.word	0xffffffff


	//   ....[10]....
        /*00a4*/ 	.word	0xffffffff


	//   ....[11]....
        /*00a8*/ 	.word	0xffffffff


	//   ....[12]....
        /*00ac*/ 	.word	0xffffffff


	//   ....[13]....
        /*00b0*/ 	.word	0xffffffff


	//   ....[14]....
        /*00b4*/ 	.word	0xffffffff


	//   ....[15]....
        /*00b8*/ 	.word	0xffffffff


	//   ....[16]....
        /*00bc*/ 	.word	0xffffffff


	//   ....[17]....
        /*00c0*/ 	.word	0xffffffff


	//   ....[18]....
        /*00c4*/ 	.word	0xffffffff


	//   ....[19]....
        /*00c8*/ 	.word	0xffffffff


	//   ....[20]....
        /*00cc*/ 	.word	0xffffffff


	//   ....[21]....
        /*00d0*/ 	.word	0xffffffff


	//   ....[22]....
        /*00d4*/ 	.word	0xffffffff


	//   ....[23]....
        /*00d8*/ 	.word	0xffffffff


	//   ....[24]....
        /*00dc*/ 	.word	0xffffffff


	//   ....[25]....
        /*00e0*/ 	.word	0xffffffff


	//   ....[26]....
        /*00e4*/ 	.word	0xffffffff


	//   ....[27]....
        /*00e8*/ 	.word	0xffffffff


	//   ....[28]....
        /*00ec*/ 	.word	0xffffffff


	//   ....[29]....
        /*00f0*/ 	.word	0xffffffff


	//----- nvinfo : EIATTR_COOP_GROUP_INSTR_OFFSETS
	.align		4
.L_152:
        /*00f4*/ 	.byte	0x04, 0x28
        /*00f6*/ 	.short	(.L_154 - .L_153)


	//   ....[0]....
.L_153:
        /*00f8*/ 	.word	0x00000960


	//   ....[1]....
        /*00fc*/ 	.word	0x00000970


	//   ....[2]....
        /*0100*/ 	.word	0x000009e0


	//   ....[3]....
        /*0104*/ 	.word	0x00000a10


	//   ....[4]....
        /*0108*/ 	.word	0x00000a70


	//   ....[5]....
        /*010c*/ 	.word	0x00000a80


	//   ....[6]....
        /*0110*/ 	.word	0x00000ae0


	//   ....[7]....
        /*0114*/ 	.word	0x00000af0


	//   ....[8]....
        /*0118*/ 	.word	0x00000b40


	//   ....[9]....
        /*011c*/ 	.word	0x00000b60


	//   ....[10]....
        /*0120*/ 	.word	0x00000e10


	//   ....[11]....
        /*0124*/ 	.word	0x00000e20


	//   ....[12]....
        /*0128*/ 	.word	0x00000eb0


	//   ....[13]....
        /*012c*/ 	.word	0x00000ed0


	//   ....[14]....
        /*0130*/ 	.word	0x00000f20


	//   ....[15]....
        /*0134*/ 	.word	0x00000f40


	//   ....[16]....
        /*0138*/ 	.word	0x00000f90


	//   ....[17]....
        /*013c*/ 	.word	0x00000fb0


	//   ....[18]....
        /*0140*/ 	.word	0x00001000


	//   ....[19]....
        /*0144*/ 	.word	0x00001030


	//   ....[20]....
        /*0148*/ 	.word	0x000020b0


	//   ....[21]....
        /*014c*/ 	.word	0x000020c0


	//   ....[22]....
        /*0150*/ 	.word	0x00002130


	//   ....[23]....
        /*0154*/ 	.word	0x00002140


	//   ....[24]....
        /*0158*/ 	.word	0x000021a0


	//   ....[25]....
        /*015c*/ 	.word	0x000021b0


	//   ....[26]....
        /*0160*/ 	.word	0x00002200


	//   ....[27]....
        /*0164*/ 	.word	0x00002220


	//   ....[28]....
        /*0168*/ 	.word	0x00002280


	//   ....[29]....
        /*016c*/ 	.word	0x000022b0


	//----- nvinfo : EIATTR_VRC_CTA_INIT_COUNT
	.align		4
.L_154:
        /*0170*/ 	.byte	0x02, 0x4a
	.zero		1
	.zero		1


	//----- nvinfo : EIATTR_EXIT_INSTR_OFFSETS
	.align		4
        /*0174*/ 	.byte	0x04, 0x1c
        /*0176*/ 	.short	(.L_156 - .L_155)


	//   ....[0]....
.L_155:
        /*0178*/ 	.word	0x00000080


	//   ....[1]....
        /*017c*/ 	.word	0x000000c0


	//   ....[2]....
        /*0180*/ 	.word	0x00002510


	//   ....[3]....
        /*0184*/ 	.word	0x00002560


	//----- nvinfo : EIATTR_MAX_THREADS
	.align		4
.L_156:
        /*0188*/ 	.byte	0x04, 0x05
        /*018a*/ 	.short	(.L_158 - .L_157)
.L_157:
        /*018c*/ 	.word	0x00000200
        /*0190*/ 	.word	0x00000001
        /*0194*/ 	.word	0x00000001


	//----- nvinfo : EIATTR_CRS_STACK_SIZE
	.align		4
.L_158:
        /*0198*/ 	.byte	0x04, 0x1e
        /*019a*/ 	.short	(.L_160 - .L_159)
.L_159:
        /*019c*/ 	.word	0x00000000


	//----- nvinfo : EIATTR_CBANK_PARAM_SIZE
	.align		4
.L_160:
        /*01a0*/ 	.byte	0x03, 0x19
        /*01a2*/ 	.short	0x0021


	//----- nvinfo : EIATTR_PARAM_CBANK
	.align		4
        /*01a4*/ 	.byte	0x04, 0x0a
        /*01a6*/ 	.short	(.L_162 - .L_161)
	.align		4
.L_161:
        /*01a8*/ 	.word	index@(.nv.constant0._ZN3cub18CUB_300001_SM_10006detail6reduce28DeviceReduceSingleTileKernelINS2_10policy_hubIdyN4cuda3std3__44plusIdEEE10Policy1000EPdSC_iS9_ddNS7_10__identityEEEvT0_T1_T2_T3_T4_T6_)
        /*01ac*/ 	.short	0x0380
        /*01ae*/ 	.short	0x0021


	//----- nvinfo : EIATTR_SW_WAR
	.align		4
.L_162:
        /*01b0*/ 	.byte	0x04, 0x36
        /*01b2*/ 	.short	(.L_164 - .L_163)
.L_163:
        /*01b4*/ 	.word	0x00000008
.L_164:


//--------------------- .nv.info._ZN3cub18CUB_300001_SM_10006detail6reduce18DeviceReduceKernelINS2_10policy_hubIdyN4cuda3std3__44plusIdEEE10Policy1000EN6thrust24THRUST_300001_SM_1000_NS18transform_iteratorINSD_12zip_functionINS7_10multipliesIdEEEENSD_12zip_iteratorINS7_5tupleIJNSD_6detail15normal_iteratorINSD_10device_ptrIKdEEEESQ_EEEEENSD_11use_defaultEST_EEyS9_dNS7_10__identityEEEvT0_PT3_T1_NS0_13GridEvenShareISZ_EET2_T4_ --------------------------
	.section	.nv.info._ZN3cub18CUB_300001_SM_10006detail6reduce18DeviceReduceKernelINS2_10policy_hubIdyN4cuda3std3__44plusIdEEE10Policy1000EN6thrust24THRUST_300001_SM_1000_NS18transform_iteratorINSD_12zip_functionINS7_10multipliesIdEEEENSD_12zip_iteratorINS7_5tupleIJNSD_6detail15normal_iteratorINSD_10device_ptrIKdEEEESQ_EEEEENSD_11use_defaultEST_EEyS9_dNS7_10__identityEEEvT0_PT3_T1_NS0_13GridEvenShareISZ_EET2_T4_,"",@"SHT_CUDA_INFO"
	.sectionflags	@""
	.align	4


	//----- nvinfo : EIATTR_CUDA_API_VERSION
	.align		4
        /*0000*/ 	.byte	0x04, 0x37
        /*0002*/ 	.short	(.L_166 - .L_165)
.L_165:
        /*0004*/ 	.word	0x00000082


	//----- nvinfo : EIATTR_KPARAM_INFO
	.align		4
.L_166:
        /*0008*/ 	.byte	0x04, 0x17
        /*000a*/ 	.short	(.L_168 - .L_167)
.L_167:
        /*000c*/ 	.word	0x00000000
        /*0010*/ 	.short	0x0005
        /*0012*/ 	.short	0x0071
        /*0014*/ 	.byte	0x00, 0xf0, 0x05, 0x00


	//----- nvinfo : EIATTR_KPARAM_INFO
	.align		4
.L_168:
        /*0018*/ 	.byte	0x04, 0x17
        /*001a*/ 	.short	(.L_170 - .L_169)
.L_169:
        /*001c*/ 	.word	0x00000000
        /*0020*/ 	.short	0x0004
        /*0022*/ 	.short	0x0070
        /*0024*/ 	.byte	0x00, 0xf0, 0x05, 0x00


	//----- nvinfo : EIATTR_KPARAM_INFO
	.align		4
.L_170:
        /*0028*/ 	.byte	0x04, 0x17
        /*002a*/ 	.short	(.L_172 - .L_171)
.L_171:
        /*002c*/ 	.word	0x00000000
        /*0030*/ 	.short	0x0003
        /*0032*/ 	.short	0x0028
        /*0034*/ 	.byte	0x00, 0xf0, 0x21, 0x01


	//----- nvinfo : EIATTR_KPARAM_INFO
	.align		4
.L_172:
        /*0038*/ 	.byte	0x04, 0x17
        /*003a*/ 	.short	(.L_174 - .L_173)
.L_173:
        /*003c*/ 	.word	0x00000000
        /*0040*/ 	.short	0x0002
        /*0042*/ 	.short	0x0020
        /*0044*/ 	.byte	0x00, 0xf0, 0x21, 0x00


	//----- nvinfo : EIATTR_KPARAM_INFO
	.align		4
.L_174:
        /*0048*/ 	.byte	0x04, 0x17
        /*004a*/ 	.short	(.L_176 - .L_175)
.L_175:
        /*004c*/ 	.word	0x00000000
        /*0050*/ 	.short	0x0001
        /*0052*/ 	.short	0x0018
        /*0054*/ 	.byte	0x00, 0xf5, 0x21, 0x00


	//----- nvinfo : EIATTR_KPARAM_INFO
	.align		4
.L_176:
        /*0058*/ 	.byte	0x04, 0x17
        /*005a*/ 	.short	(.L_178 - .L_177)
.L_177:
        /*005c*/ 	.word	0x00000000
        /*0060*/ 	.short	0x0000
        /*0062*/ 	.short	0x0000
        /*0064*/ 	.byte	0x00, 0xf0, 0x61, 0x00


	//----- nvinfo : EIATTR_SPARSE_MMA_MASK
	.align		4
.L_178:
        /*0068*/ 	.byte	0x03, 0x50
        /*006a*/ 	.short	0x0000


	//----- nvinfo : EIATTR_MAXREG_COUNT
	.align		4
        /*006c*/ 	.byte	0x03, 0x1b
        /*006e*/ 	.short	0x0080


	//----- nvinfo : EIATTR_NUM_BARRIERS
	.align		4
        /*0070*/ 	.byte	0x02, 0x4c
        /*0072*/ 	.byte	0x01
	.zero		1


	//----- nvinfo : EIATTR_MERCURY_ISA_VERSION
	.align		4
        /*0074*/ 	.byte	0x03, 0x5f
        /*0076*/ 	.short	0x0101


	//----- nvinfo : EIATTR_COOP_GROUP_MASK_REGIDS
	.align		4
        /*0078*/ 	.byte	0x04, 0x29
        /*007a*/ 	.short	(.L_180 - .L_179)


	//   ....[0]....
.L_179:
        /*007c*/ 	.word	0xffffffff


	//   ....[1]....
        /*0080*/ 	.word	0xffffffff


	//   ....[2]....
        /*0084*/ 	.word	0xffffffff


	//   ....[3]....
        /*0088*/ 	.word	0xffffffff


	//   ....[4]....
        /*008c*/ 	.word	0xffffffff


	//   ....[5]....
        /*0090*/ 	.word	0xffffffff


	//   ....[6]....
        /*0094*/ 	.word	0xffffffff


	//   ....[7]....
        /*0098*/ 	.word	0xffffffff


	//   ....[8]....
        /*009c*/ 	.word	0xffffffff


	//   ....[9]....
        /*00a0*/ 	.word	0xffffffff


	//   ....[10]....
        /*00a4*/ 	.word	0xffffffff


	//   ....[11]....
        /*00a8*/ 	.word	0xffffffff


	//   ....[12]....
        /*00ac*/ 	.word	0xffffffff


	//   ....[13]....
        /*00b0*/ 	.word	0xffffffff


	//   ....[14]....
        /*00b4*/ 	.word	0xffffffff


	//   ....[15]....
        /*00b8*/ 	.word	0xffffffff


	//   ....[16]....
        /*00bc*/ 	.word	0xffffffff


	//   ....[17]....
        /*00c0*/ 	.word	0xffffffff


	//   ....[18]....
        /*00c4*/ 	.word	0xffffffff


	//   ....[19]....
        /*00c8*/ 	.word	0xffffffff


	//   ....[20]....
        /*00cc*/ 	.word	0xffffffff


	//   ....[21]....
        /*00d0*/ 	.word	0xffffffff


	//   ....[22]....
        /*00d4*/ 	.word	0xffffffff


	//   ....[23]....
        /*00d8*/ 	.word	0xffffffff


	//   ....[24]....
        /*00dc*/ 	.word	0xffffffff


	//   ....[25]....
        /*00e0*/ 	.word	0xffffffff


	//   ....[26]....
        /*00e4*/ 	.word	0xffffffff


	//   ....[27]....
        /*00e8*/ 	.word	0xffffffff


	//   ....[28]....
        /*00ec*/ 	.word	0xffffffff


	//   ....[29]....
        /*00f0*/ 	.word	0xffffffff


	//----- nvinfo : EIATTR_COOP_GROUP_INSTR_OFFSETS
	.align		4
.L_180:
        /*00f4*/ 	.byte	0x04, 0x28
        /*00f6*/ 	.short	(.L_182 - .L_181)


	//   ....[0]....
.L_181:
        /*00f8*/ 	.word	0x00000cf0


	//   ....[1]....
        /*00fc*/ 	.word	0x00000d00


	//   ....[2]....
        /*0100*/ 	.word	0x00000d70


	//   ....[3]....
        /*0104*/ 	.word	0x00000d90


	//   ....[4]....
        /*0108*/ 	.word	0x00000e00


	//   ....[5]....
        /*010c*/ 	.word	0x00000e10


	//   ....[6]....
        /*0110*/ 	.word	0x00000e60


	//   ....[7]....
        /*0114*/ 	.word	0x00000e80


	//   ....[8]....
        /*0118*/ 	.word	0x00000ef0


	//   ....[9]....
        /*011c*/ 	.word	0x00000f00


	//   ....[10]....
        /*0120*/ 	.word	0x000011a0


	//   ....[11]....
        /*0124*/ 	.word	0x000011b0


	//   ....[12]....
        /*0128*/ 	.word	0x00001230


	//   ....[13]....
        /*012c*/ 	.word	0x00001260


	//   ....[14]....
        /*0130*/ 	.word	0x000012c0


	//   ....[15]....
        /*0134*/ 	.word	0x000012f0


	//   ....[16]....
        /*0138*/ 	.word	0x00001340


	//   ....[17]....
        /*013c*/ 	.word	0x00001360


	//   ....[18]....
        /*0140*/ 	.word	0x000013e0


	//   ....[19]....
        /*0144*/ 	.word	0x000013f0


	//   ....[20]....
        /*0148*/ 	.word	0x00002b80


	//   ....[21]....
        /*014c*/ 	.word	0x00002b90


	//   ....[22]....
        /*0150*/ 	.word	0x00002c00


	//   ....[23]....
        /*0154*/ 	.word	0x00002c20


	//   ....[24]....
        /*0158*/ 	.word	0x00002c90


	//   ....[25]....
        /*015c*/ 	.word	0x00002ca0


	//   ....[26]....
        /*0160*/ 	.word	0x00002cf0


	//   ....[27]....
        /*0164*/ 	.word	0x00002d10


	//   ....[28]....
        /*0168*/ 	.word	0x00002d80


	//   ....[29]....
        /*016c*/ 	.word	0x00002d90


	//----- nvinfo : EIATTR_VRC_CTA_INIT_COUNT
	.align		4
.L_182:
        /*0170*/ 	.byte	0x02, 0x4a
	.zero		1
	.zero		1


	//----- nvinfo : EIATTR_EXIT_INSTR_OFFSETS
	.align		4
        /*0174*/ 	.byte	0x04, 0x1c
        /*0176*/ 	.short	(.L_184 - .L_183)


	//   ....[0]....
.L_183:
        /*0178*/ 	.word	0x00002fc0


	//   ....[1]....
        /*017c*/ 	.word	0x00003020


	//----- nvinfo : EIATTR_MAX_THREADS
	.align		4
.L_184:
        /*0180*/ 	.byte	0x04, 0x05
        /*0182*/ 	.short	(.L_186 - .L_185)
.L_185:
        /*0184*/ 	.word	0x00000200
        /*0188*/ 	.word	0x00000001
        /*018c*/ 	.word	0x00000001


	//----- nvinfo : EIATTR_CRS_STACK_SIZE
	.align		4
.L_186:
        /*0190*/ 	.byte	0x04, 0x1e
        /*0192*/ 	.short	(.L_188 - .L_187)
.L_187:
        /*0194*/ 	.word	0x00000000


	//----- nvinfo : EIATTR_CBANK_PARAM_SIZE
	.align		4
.L_188:
        /*0198*/ 	.byte	0x03, 0x19
        /*019a*/ 	.short	0x0072


	//----- nvinfo : EIATTR_PARAM_CBANK
	.align		4
        /*019c*/ 	.byte	0x04, 0x0a
        /*019e*/ 	.short	(.L_190 - .L_189)
	.align		4
.L_189:
        /*01a0*/ 	.word	index@(.nv.constant0._ZN3cub18CUB_300001_SM_10006detail6reduce18DeviceReduceKernelINS2_10policy_hubIdyN4cuda3std3__44plusIdEEE10Policy1000EN6thrust24THRUST_300001_SM_1000_NS18transform_iteratorINSD_12zip_functionINS7_10multipliesIdEEEENSD_12zip_iteratorINS7_5tupleIJNSD_6detail15normal_iteratorINSD_10device_ptrIKdEEEESQ_EEEEENSD_11use_defaultEST_EEyS9_dNS7_10__identityEEEvT0_PT3_T1_NS0_13GridEvenShareISZ_EET2_T4_)
        /*01a4*/ 	.short	0x0380
        /*01a6*/ 	.short	0x0072


	//----- nvinfo : EIATTR_SW_WAR
	.align		4
.L_190:
        /*01a8*/ 	.byte	0x04, 0x36
        /*01aa*/ 	.short	(.L_192 - .L_191)
.L_191:
        /*01ac*/ 	.word	0x00000008
.L_192:


//--------------------- .nv.info._ZN3cub18CUB_300001_SM_10006detail6reduce28DeviceReduceSingleTileKernelINS2_10policy_hubIdyN4cuda3std3__44plusIdEEE10Policy1000EN6thrust24THRUST_300001_SM_1000_NS18transform_iteratorINSD_12zip_functionINS7_10multipliesIdEEEENSD_12zip_iteratorINS7_5tupleIJNSD_6detail15normal_iteratorINSD_10device_ptrIKdEEEESQ_EEEEENSD_11use_defaultEST_EEPdyS9_ddNS7_10__identityEEEvT0_T1_T2_T3_T4_T6_ --------------------------
	.section	.nv.info._ZN3cub18CUB_300001_SM_10006detail6reduce28DeviceReduceSingleTileKernelINS2_10policy_hubIdyN4cuda3std3__44plusIdEEE10Policy1000EN6thrust24THRUST_300001_SM_1000_NS18transform_iteratorINSD_12zip_functionINS7_10multipliesIdEEEENSD_12zip_iteratorINS7_5tupleIJNSD_6detail15normal_iteratorINSD_10device_ptrIKdEEEESQ_EEEEENSD_11use_defaultEST_EEPdyS9_ddNS7_10__identityEEEvT0_T1_T2_T3_T4_T6_,"",@"SHT_CUDA_INFO"
	.sectionflags	@""
	.align	4


	//----- nvinfo : EIATTR_CUDA_API_VERSION
	.align		4
        /*0000*/ 	.byte	0x04, 0x37
        /*0002*/ 	.short	(.L_194 - .L_193)
.L_193:
        /*0004*/ 	.word	0x00000082


	//----- nvinfo : EIATTR_KPARAM_INFO
	.align		4
.L_194:
        /*0008*/ 	.byte	0x04, 0x17
        /*000a*/ 	.short	(.L_196 - .L_195)
.L_195:
        /*000c*/ 	.word	0x00000000
        /*0010*/ 	.short	0x0005
        /*0012*/ 	.short	0x0038
        /*0014*/ 	.byte	0x00, 0xf0, 0x05, 0x00


	//----- nvinfo : EIATTR_KPARAM_INFO
	.align		4
.L_196:
        /*0018*/ 	.byte	0x04, 0x17
        /*001a*/ 	.short	(.L_198 - .L_197)
.L_197:
        /*001c*/ 	.word	0x00000000
        /*0020*/ 	.short	0x0004
        /*0022*/ 	.short	0x0030
        /*0024*/ 	.byte	0x00, 0xf0, 0x21, 0x00


	//----- nvinfo : EIATTR_KPARAM_INFO
	.align		4
.L_198:
        /*0028*/ 	.byte	0x04, 0x17
        /*002a*/ 	.short	(.L_200 - .L_199)
.L_199:
        /*002c*/ 	.word	0x00000000
        /*0030*/ 	.short	0x0003
        /*0032*/ 	.short	0x0028
        /*0034*/ 	.byte	0x00, 0xf0, 0x05, 0x00


	//----- nvinfo : EIATTR_KPARAM_INFO
	.align		4
.L_200:
        /*0038*/ 	.byte	0x04, 0x17
        /*003a*/ 	.short	(.L_202 - .L_201)
.L_201:
        /*003c*/ 	.word	0x00000000
        /*0040*/ 	.short	0x0002
        /*0042*/ 	.short	0x0020
        /*0044*/ 	.byte	0x00, 0xf0, 0x21, 0x00


	//----- nvinfo : EIATTR_KPARAM_INFO
	.align		4
.L_202:
        /*0048*/ 	.byte	0x04, 0x17
        /*004a*/ 	.short	(.L_204 - .L_203)
.L_203:
        /*004c*/ 	.word	0x00000000
        /*0050*/ 	.short	0x0001
        /*0052*/ 	.short	0x0018
        /*0054*/ 	.byte	0x00, 0xf5, 0x21, 0x00


	//----- nvinfo : EIATTR_KPARAM_INFO
	.align		4
.L_204:
        /*0058*/ 	.byte	0x04, 0x17
        /*005a*/ 	.short	(.L_206 - .L_205)
.L_205:
        /*005c*/ 	.word	0x00000000
        /*0060*/ 	.short	0x0000
        /*0062*/ 	.short	0x0000
        /*0064*/ 	.byte	0x00, 0xf0, 0x61, 0x00


	//----- nvinfo : EIATTR_SPARSE_MMA_MASK
	.align		4
.L_206:
        /*0068*/ 	.byte	0x03, 0x50
        /*006a*/ 	.short	0x0000


	//----- nvinfo : EIATTR_MAXREG_COUNT
	.align		4
        /*006c*/ 	.byte	0x03, 0x1b
        /*006e*/ 	.short	0x0080


	//----- nvinfo : EIATTR_NUM_BARRIERS
	.align		4
        /*0070*/ 	.byte	0x02, 0x4c
        /*0072*/ 	.byte	0x01
	.zero		1


	//----- nvinfo : EIATTR_MERCURY_ISA_VERSION
	.align		4
        /*0074*/ 	.byte	0x03, 0x5f
        /*0076*/ 	.short	0x0101


	//----- nvinfo : EIATTR_COOP_GROUP_MASK_REGIDS
	.align		4
        /*0078*/ 	.byte	0x04, 0x29
        /*007a*/ 	.short	(.L_208 - .L_207)


	//   ....[0]....
.L_207:
        /*007c*/ 	.word	0xffffffff


	//   ....[1]....
        /*0080*/ 	.word	0xffffffff


	//   ....[2]....
        /*0084*/ 	.word	0xffffffff


	//   ....[3]....
        /*0088*/ 	.word	0xffffffff


	//   ....[4]....
        /*008c*/ 	.word	0xffffffff


	//   ....[5]....
        /*0090*/ 	.word	0xffffffff


	//   ....[6]....
        /*0094*/ 	.word	0xffffffff


	//   ....[7]....
        /*0098*/ 	.word	0xffffffff


	//   ....[8]....
        /*009c*/ 	.word	0xffffffff


	//   ....[9]....
        /*00a0*/ 	.word	0xffffffff


	//   ....[10]....
        /*00a4*/ 	.word	0xffffffff


	//   ....[11]....
        /*00a8*/ 	.word	0xffffffff


	//   ....[12]....
        /*00ac*/ 	.word	0xffffffff


	//   ....[13]....
        /*00b0*/ 	.word	0xffffffff


	//   ....[14]....
        /*00b4*/ 	.word	0xffffffff


	//   ....[15]....
        /*00b8*/ 	.word	0xffffffff


	//   ....[16]....
        /*00bc*/ 	.word	0xffffffff


	//   ....[17]....
        /*00c0*/ 	.word	0xffffffff


	//   ....[18]....
        /*00c4*/ 	.word	0xffffffff


	//   ....[19]....
        /*00c8*/ 	.word	0xffffffff


	//   ....[20]....
        /*00cc*/ 	.word	0xffffffff


	//   ....[21]....
        /*00d0*/ 	.word	0xffffffff


	//   ....[22]....
        /*00d4*/ 	.word	0xffffffff


	//   ....[23]....
        /*00d8*/ 	.word	0xffffffff


	//   ....[24]....
        /*00dc*/ 	.word	0xffffffff


	//   ....[25]....
        /*00e0*/ 	.word	0xffffffff


	//   ....[26]....
        /*00e4*/ 	.word	0xffffffff


	//   ....[27]....
        /*00e8*/ 	.word	0xffffffff


	//   ....[28]....
        /*00ec*/ 	.word	0xffffffff


	//   ....[29]....
        /*00f0*/ 	.word	0xffffffff


	//----- nvinfo : EIATTR_COOP_GROUP_INSTR_OFFSETS
	.align		4
.L_208:
        /*00f4*/ 	.byte	0x04, 0x28
        /*00f6*/ 	.short	(.L_210 - .L_209)


	//   ....[0]....
.L_209:
        /*00f8*/ 	.word	0x00000be0


	//   ....[1]....
        /*00fc*/ 	.word	0x00000bf0


	//   ....[2]....
        /*0100*/ 	.word	0x00000c60


	//   ....[3]....
        /*0104*/ 	.word	0x00000c90


	//   ....[4]....
        /*0108*/ 	.word	0x00000cf0


	//   ....[5]....
        /*010c*/ 	.word	0x00000d00


	//   ....[6]....
        /*0110*/ 	.word	0x00000d60


	//   ....[7]....
        /*0114*/ 	.word	0x00000d70


	//   ....[8]....
        /*0118*/ 	.word	0x00000dc0


	//   ....[9]....
        /*011c*/ 	.word	0x00000de0


	//   ....[10]....
        /*0120*/ 	.word	0x00001090


	//   ....[11]....
        /*0124*/ 	.word	0x000010a0


	//   ....[12]....
        /*0128*/ 	.word	0x00001130


	//   ....[13]....
        /*012c*/ 	.word	0x00001150


	//   ....[14]....
        /*0130*/ 	.word	0x000011a0


	//   ....[15]....
        /*0134*/ 	.word	0x000011c0


	//   ....[16]....
        /*0138*/ 	.word	0x00001220


	//   ....[17]....
        /*013c*/ 	.word	0x00001240


	//   ....[18]....
        /*0140*/ 	.word	0x000012a0


	//   ....[19]....
        /*0144*/ 	.word	0x000012d0


	//   ....[20]....
        /*0148*/ 	.word	0x000028f0


	//   ....[21]....
        /*014c*/ 	.word	0x00002900


	//   ....[22]....
        /*0150*/ 	.word	0x00002970


	//   ....[23]....
        /*0154*/ 	.word	0x00002990


	//   ....[24]....
        /*0158*/ 	.word	0x000029f0


	//   ....[25]....
        /*015c*/ 	.word	0x00002a10


	//   ....[26]....
        /*0160*/ 	.word	0x00002a70


	//   ....[27]....
        /*0164*/ 	.word	0x00002a90


	//   ....[28]....
        /*0168*/ 	.word	0x00002af0


	//   ....[29]....
        /*016c*/ 	.word	0x00002b00


	//----- nvinfo : EIATTR_VRC_CTA_INIT_COUNT
	.align		4
.L_210:
        /*0170*/ 	.byte	0x02, 0x4a
	.zero		1
	.zero		1


	//----- nvinfo : EIATTR_EXIT_INSTR_OFFSETS
	.align		4
        /*0174*/ 	.byte	0x04, 0x1c
        /*0176*/ 	.short	(.L_212 - .L_211)


	//   ....[0]....
.L_211:
        /*0178*/ 	.word	0x000000a0


	//   ....[1]....
        /*017c*/ 	.word	0x000000e0


	//   ....[2]....
        /*0180*/ 	.word	0x00002d50


	//   ....[3]....
        /*0184*/ 	.word	0x00002da0


	//----- nvinfo : EIATTR_MAX_THREADS
	.align		4
.L_212:
        /*0188*/ 	.byte	0x04, 0x05
        /*018a*/ 	.short	(.L_214 - .L_213)
.L_213:
        /*018c*/ 	.word	0x00000200
        /*0190*/ 	.word	0x00000001
        /*0194*/ 	.word	0x00000001


	//----- nvinfo : EIATTR_CRS_STACK_SIZE
	.align		4
.L_214:
        /*0198*/ 	.byte	0x04, 0x1e
        /*019a*/ 	.short	(.L_216 - .L_215)
.L_215:
        /*019c*/ 	.word	0x00000000


	//----- nvinfo : EIATTR_CBANK_PARAM_SIZE
	.align		4
.L_216:
        /*01a0*/ 	.byte	0x03, 0x19
        /*01a2*/ 	.short	0x0039


	//----- nvinfo : EIATTR_PARAM_CBANK
	.align		4
        /*01a4*/ 	.byte	0x04, 0x0a
        /*01a6*/ 	.short	(.L_218 - .L_217)
	.align		4
.L_217:
        /*01a8*/ 	.word	index@(.nv.constant0._ZN3cub18CUB_300001_SM_10006detail6reduce28DeviceReduceSingleTileKernelINS2_10policy_hubIdyN4cuda3std3__44plusIdEEE10Policy1000EN6thrust24THRUST_300001_SM_1000_NS18transform_iteratorINSD_12zip_functionINS7_10multipliesIdEEEENSD_12zip_iteratorINS7_5tupleIJNSD_6detail15normal_iteratorINSD_10device_ptrIKdEEEESQ_EEEEENSD_11use_defaultEST_EEPdyS9_ddNS7_10__identityEEEvT0_T1_T2_T3_T4_T6_)
        /*01ac*/ 	.short	0x0380
        /*01ae*/ 	.short	0x0039


	//----- nvinfo : EIATTR_SW_WAR
	.align		4
.L_218:
        /*01b0*/ 	.byte	0x04, 0x36
        /*01b2*/ 	.short	(.L_220 - .L_219)
.L_219:
        /*01b4*/ 	.word	0x00000008
.L_220:


//--------------------- .nv.info._ZN3cub18CUB_300001_SM_10006detail6reduce28DeviceReduceSingleTileKernelINS2_10policy_hubIdjN4cuda3std3__44plusIdEEE10Policy1000EPdSC_iS9_ddNS7_10__identityEEEvT0_T1_T2_T3_T4_T6_ --------------------------
	.section	.nv.info._ZN3cub18CUB_300001_SM_10006detail6reduce28DeviceReduceSingleTileKernelINS2_10policy_hubIdjN4cuda3std3__44plusIdEEE10Policy1000EPdSC_iS9_ddNS7_10__identityEEEvT0_T1_T2_T3_T4_T6_,"",@"SHT_CUDA_INFO"
	.sectionflags	@""
	.align	4


	//----- nvinfo : EIATTR_CUDA_API_VERSION
	.align		4
        /*0000*/ 	.byte	0x04, 0x37
        /*0002*/ 	.short	(.L_222 - .L_221)
.L_221:
        /*0004*/ 	.word	0x00000082


	//----- nvinfo : EIATTR_KPARAM_INFO
	.align		4
.L_222:
        /*0008*/ 	.byte	0x04, 0x17
        /*000a*/ 	.short	(.L_224 - .L_223)
.L_223:
        /*000c*/ 	.word	0x00000000
        /*0010*/ 	.short	0x0005
        /*0012*/ 	.short	0x0020
        /*0014*/ 	.byte	0x00, 0xf0, 0x05, 0x00


	//----- nvinfo : EIATTR_KPARAM_INFO
	.align		4
.L_224:
        /*0018*/ 	.byte	0x04, 0x17
        /*001a*/ 	.short	(.L_226 - .L_225)
.L_225:
        /*001c*/ 	.word	0x00000000
        /*0020*/ 	.short	0x0004
        /*0022*/ 	.short	0x0018
        /*0024*/ 	.byte	0x00, 0xf0, 0x21, 0x00


	//----- nvinfo : EIATTR_KPARAM_INFO
	.align		4
.L_226:
        /*0028*/ 	.byte	0x04, 0x17
        /*002a*/ 	.short	(.L_228 - .L_227)
.L_227:
        /*002c*/ 	.word	0x00000000
        /*0030*/ 	.short	0x0003
        /*0032*/ 	.short	0x0014
        /*0034*/ 	.byte	0x00, 0xf0, 0x05, 0x00


	//----- nvinfo : EIATTR_KPARAM_INFO
	.align		4
.L_228:
        /*0038*/ 	.byte	0x04, 0x17
        /*003a*/ 	.short	(.L_230 - .L_229)
.L_229:
        /*003c*/ 	.word	0x00000000
        /*0040*/ 	.short	0x0002
        /*0042*/ 	.short	0x0010
        /*0044*/ 	.byte	0x00, 0xf0, 0x11, 0x00


	//----- nvinfo : EIATTR_KPARAM_INFO
	.align		4
.L_230:
        /*0048*/ 	.byte	0x04, 0x17
        /*004a*/ 	.short	(.L_232 - .L_231)
.L_231:
        /*004c*/ 	.word	0x00000000
        /*0050*/ 	.short	0x0001
        /*0052*/ 	.short	0x0008
        /*0054*/ 	.byte	0x00, 0xf5, 0x21, 0x00


	//----- nvinfo : EIATTR_KPARAM_INFO
	.align		4
.L_232:
        /*0058*/ 	.byte	0x04, 0x17
        /*005a*/ 	.short	(.L_234 - .L_233)
.L_233:
        /*005c*/ 	.word	0x00000000
        /*0060*/ 	.short	0x0000
        /*0062*/ 	.short	0x0000
        /*0064*/ 	.byte	0x00, 0xf5, 0x21, 0x00


	//----- nvinfo : EIATTR_SPARSE_MMA_MASK
	.align		4
.L_234:
        /*0068*/ 	.byte	0x03, 0x50
        /*006a*/ 	.short	0x0000


	//----- nvinfo : EIATTR_MAXREG_COUNT
	.align		4
        /*006c*/ 	.byte	0x03, 0x1b
        /*006e*/ 	.short	0x0060


	//----- nvinfo : EIATTR_NUM_BARRIERS
	.align		4
        /*0070*/ 	.byte	0x02, 0x4c
        /*0072*/ 	.byte	0x01
	.zero		1


	//----- nvinfo : EIATTR_MERCURY_ISA_VERSION
	.align		4
        /*0074*/ 	.byte	0x03, 0x5f
        /*0076*/ 	.short	0x0101


	//----- nvinfo : EIATTR_COOP_GROUP_MASK_REGIDS
	.align		4
        /*0078*/ 	.byte	0x04, 0x29
        /*007a*/ 	.short	(.L_236 - .L_235)


	//   ....[0]....
.L_235:
        /*007c*/ 	.word	0xffffffff


	//   ....[1]....
        /*0080*/ 	.word	0xffffffff


	//   ....[2]....
        /*0084*/ 	.word	0xffffffff


	//   ....[3]....
        /*0088*/ 	.word	0xffffffff


	//   ....[4]....
        /*008c*/ 	.word	0xffffffff


	//   ....[5]....
        /*0090*/ 	.word	0xffffffff


	//   ....[6]....
        /*0094*/ 	.word	0xffffffff


	//   ....[7]....
        /*0098*/ 	.word	0xffffffff


	//   ....[8]....
        /*009c*/ 	.word	0xffffffff


	//   ....[9]....
        /*00a0*/ 	.word	0xffffffff


	//   ....[10]....
        /*00a4*/ 	.word	0xffffffff


	//   ....[11]....
        /*00a8*/ 	.word	0xffffffff


	//   ....[12]....
        /*00ac*/ 	.word	0xffffffff


	//   ....[13]....
        /*00b0*/ 	.word	0xffffffff


	//   ....[14]....
        /*00b4*/ 	.word	0xffffffff


	//   ....[15]....
        /*00b8*/ 	.word	0xffffffff


	//   ....[16]....
        /*00bc*/ 	.word	0xffffffff


	//   ....[17]....
        /*00c0*/ 	.word	0xffffffff


	//   ....[18]....
        /*00c4*/ 	.word	0xffffffff


	//   ....[19]....
        /*00c8*/ 	.word	0xffffffff


	//   ....[20]....
        /*00cc*/ 	.word	0xffffffff


	//   ....[21]....
        /*00d0*/ 	.word	0xffffffff


	//   ....[22]....
        /*00d4*/ 	.word	0xffffffff


	//   ....[23]....
        /*00d8*/ 	.word	0xffffffff


	//   ....[24]....
        /*00dc*/ 	.word	0xffffffff


	//   ....[25]....
        /*00e0*/ 	.word	0xffffffff


	//   ....[26]....
        /*00e4*/ 	.word	0xffffffff


	//   ....[27]....
        /*00e8*/ 	.word	0xffffffff


	//   ....[28]....
        /*00ec*/ 	.word	0xffffffff


	//   ....[29]....
        /*00f0*/ 	.word	0xffffffff


	//----- nvinfo : EIATTR_COOP_GROUP_INSTR_OFFSETS
	.align		4
.L_236:
        /*00f4*/ 	.byte	0x04, 0x28
        /*00f6*/ 	.short	(.L_238 - .L_237)


	//   ....[0]....
.L_237:
        /*00f8*/ 	.word	0x00000980


	//   ....[1]....
        /*00fc*/ 	.word	0x00000990


	//   ....[2]....
        /*0100*/ 	.word	0x00000a00


	//   ....[3]....
        /*0104*/ 	.word	0x00000a30


	//   ....[4]....
        /*0108*/ 	.word	0x00000aa0


	//   ....[5]....
        /*010c*/ 	.word	0x00000ab0


	//   ....[6]....
        /*0110*/ 	.word	0x00000b00


	//   ....[7]....
        /*0114*/ 	.word	0x00000b10


	//   ....[8]....
        /*0118*/ 	.word	0x00000b60


	//   ....[9]....
        /*011c*/ 	.word	0x00000b80


	//   ....[10]....
        /*0120*/ 	.word	0x00000e90


	//   ....[11]....
        /*0124*/ 	.word	0x00000ea0


	//   ....[12]....
        /*0128*/ 	.word	0x00000f30


	//   ....[13]....
        /*012c*/ 	.word	0x00000f50


	//   ....[14]....
        /*0130*/ 	.word	0x00000fa0


	//   ....[15]....
        /*0134*/ 	.word	0x00000fc0


	//   ....[16]....
        /*0138*/ 	.word	0x00001010


	//   ....[17]....
        /*013c*/ 	.word	0x00001040


	//   ....[18]....
        /*0140*/ 	.word	0x000010a0


	//   ....[19]....
        /*0144*/ 	.word	0x000010d0


	//   ....[20]....
        /*0148*/ 	.word	0x000022b0


	//   ....[21]....
        /*014c*/ 	.word	0x000022c0


	//   ....[22]....
        /*0150*/ 	.word	0x00002330


	//   ....[23]....
        /*0154*/ 	.word	0x00002340


	//   ....[24]....
        /*0158*/ 	.word	0x000023a0


	//   ....[25]....
        /*015c*/ 	.word	0x000023d0


	//   ....[26]....
        /*0160*/ 	.word	0x00002450


	//   ....[27]....
        /*0164*/ 	.word	0x00002460


	//   ....[28]....
        /*0168*/ 	.word	0x000024b0


	//   ....[29]....
        /*016c*/ 	.word	0x000024c0


	//----- nvinfo : EIATTR_VRC_CTA_INIT_COUNT
	.align		4
.L_238:
        /*0170*/ 	.byte	0x02, 0x4a
	.zero		1
	.zero		1


	//----- nvinfo : EIATTR_EXIT_INSTR_OFFSETS
	.align		4
        /*0174*/ 	.byte	0x04, 0x1c
        /*0176*/ 	.short	(.L_240 - .L_239)


	//   ....[0]....
.L_239:
        /*0178*/ 	.word	0x00000080


	//   ....[1]....
        /*017c*/ 	.word	0x000000c0


	//   ....[2]....
        /*0180*/ 	.word	0x00002750


	//   ....[3]....
        /*0184*/ 	.word	0x000027a0


	//----- nvinfo : EIATTR_MAX_THREADS
	.align		4
.L_240:
        /*0188*/ 	.byte	0x04, 0x05
        /*018a*/ 	.short	(.L_242 - .L_241)
.L_241:
        /*018c*/ 	.word	0x00000280
        /*0190*/ 	.word	0x00000001
        /*0194*/ 	.word	0x00000001


	//----- nvinfo : EIATTR_CRS_STACK_SIZE
	.align		4
.L_242:
        /*0198*/ 	.byte	0x04, 0x1e
        /*019a*/ 	.short	(.L_244 - .L_243)
.L_243:
        /*019c*/ 	.word	0x00000000


	//----- nvinfo : EIATTR_CBANK_PARAM_SIZE
	.align		4
.L_244:
        /*01a0*/ 	.byte	0x03, 0x19
        /*01a2*/ 	.short	0x0021


	//----- nvinfo : EIATTR_PARAM_CBANK
	.align		4
        /*01a4*/ 	.byte	0x04, 0x0a
        /*01a6*/ 	.short	(.L_246 - .L_245)
	.align		4
.L_245:
        /*01a8*/ 	.word	index@(.nv.constant0._ZN3cub18CUB_300001_SM_10006detail6reduce28DeviceReduceSingleTileKernelINS2_10policy_hubIdjN4cuda3std3__44plusIdEEE10Policy1000EPdSC_iS9_ddNS7_10__identityEEEvT0_T1_T2_T3_T4_T6_)
        /*01ac*/ 	.short	0x0380
        /*01ae*/ 	.short	0x0021


	//----- nvinfo : EIATTR_SW_WAR
	.align		4
.L_246:
        /*01b0*/ 	.byte	0x04, 0x36
        /*01b2*/ 	.short	(.L_248 - .L_247)
.L_247:
        /*01b4*/ 	.word	0x00000008
.L_248:


//--------------------- .nv.info._ZN3cub18CUB_300001_SM_10006detail6reduce18DeviceReduceKernelINS2_10policy_hubIdjN4cuda3std3__44plusIdEEE10Policy1000EN6thrust24THRUST_300001_SM_1000_NS18transform_iteratorINSD_12zip_functionINS7_10multipliesIdEEEENSD_12zip_iteratorINS7_5tupleIJNSD_6detail15normal_iteratorINSD_10device_ptrIKdEEEESQ_EEEEENSD_11use_defaultEST_EEjS9_dNS7_10__identityEEEvT0_PT3_T1_NS0_13GridEvenShareISZ_EET2_T4_ --------------------------
	.section	.nv.info._ZN3cub18CUB_300001_SM_10006detail6reduce18DeviceReduceKernelINS2_10policy_hubIdjN4cuda3std3__44plusIdEEE10Policy1000EN6thrust24THRUST_300001_SM_1000_NS18transform_iteratorINSD_12zip_functionINS7_10multipliesIdEEEENSD_12zip_iteratorINS7_5tupleIJNSD_6detail15normal_iteratorINSD_10device_ptrIKdEEEESQ_EEEEENSD_11use_defaultEST_EEjS9_dNS7_10__identityEEEvT0_PT3_T1_NS0_13GridEvenShareISZ_EET2_T4_,"",@"SHT_CUDA_INFO"
	.sectionflags	@""
	.align	4


	//----- nvinfo : EIATTR_CUDA_API_VERSION
	.align		4
        /*0000*/ 	.byte	0x04, 0x37
        /*0002*/ 	.short	(.L_250 - .L_249)
.L_249:
        /*0004*/ 	.word	0x00000082


	//----- nvinfo : EIATTR_KPARAM_INFO
	.align		4
.L_250:
        /*0008*/ 	.byte	0x04, 0x17
        /*000a*/ 	.short	(.L_252 - .L_251)
.L_251:
        /*000c*/ 	.word	0x00000000
        /*0010*/ 	.short	0x0005
        /*0012*/ 	.short	0x004d
        /*0014*/ 	.byte	0x00, 0xf0, 0x05, 0x00


	//----- nvinfo : EIATTR_KPARAM_INFO
	.align		4
.L_252:
        /*0018*/ 	.byte	0x04, 0x17
        /*001a*/ 	.short	(.L_254 - .L_253)
.L_253:
        /*001c*/ 	.word	0x00000000
        /*0020*/ 	.short	0x0004
        /*0022*/ 	.short	0x004c
        /*0024*/ 	.byte	0x00, 0xf0, 0x05, 0x00


	//----- nvinfo : EIATTR_KPARAM_INFO
	.align		4
.L_254:
        /*0028*/ 	.byte	0x04, 0x17
        /*002a*/ 	.short	(.L_256 - .L_255)
.L_255:
        /*002c*/ 	.word	0x00000000
        /*0030*/ 	.short	0x0003
        /*0032*/ 	.short	0x0024
        /*0034*/ 	.byte	0x00, 0xf0, 0xa1, 0x00


	//----- nvinfo : EIATTR_KPARAM_INFO
	.align		4
.L_256:
        /*0038*/ 	.byte	0x04, 0x17
        /*003a*/ 	.short	(.L_258 - .L_257)
.L_257:
        /*003c*/ 	.word	0x00000000
        /*0040*/ 	.short	0x0002
        /*0042*/ 	.short	0x0020
        /*0044*/ 	.byte	0x00, 0xf0, 0x11, 0x00


	//----- nvinfo : EIATTR_KPARAM_INFO
	.align		4
.L_258:
        /*0048*/ 	.byte	0x04, 0x17
        /*004a*/ 	.short	(.L_260 - .L_259)
.L_259:
        /*004c*/ 	.word	0x00000000
        /*0050*/ 	.short	0x0001
        /*0052*/ 	.short	0x0018
        /*0054*/ 	.byte	0x00, 0xf5, 0x21, 0x00


	//----- nvinfo : EIATTR_KPARAM_INFO
	.align		4
.L_260:
        /*0058*/ 	.byte	0x04, 0x17
        /*005a*/ 	.short	(.L_262 - .L_261)
.L_261:
        /*005c*/ 	.word	0x00000000
        /*0060*/ 	.short	0x0000
        /*0062*/ 	.short	0x0000
        /*0064*/ 	.byte	0x00, 0xf0, 0x61, 0x00


	//----- nvinfo : EIATTR_SPARSE_MMA_MASK
	.align		4
.L_262:
        /*0068*/ 	.byte	0x03, 0x50
        /*006a*/ 	.short	0x0000


	//----- nvinfo : EIATTR_MAXREG_COUNT
	.align		4
        /*006c*/ 	.byte	0x03, 0x1b
        /*006e*/ 	.short	0x0060


	//----- nvinfo : EIATTR_NUM_BARRIERS
	.align		4
        /*0070*/ 	.byte	0x02, 0x4c
        /*0072*/ 	.byte	0x01
	.zero		1


	//----- nvinfo : EIATTR_MERCURY_ISA_VERSION
	.align		4
        /*0074*/ 	.byte	0x03, 0x5f
        /*0076*/ 	.short	0x0101


	//----- nvinfo : EIATTR_COOP_GROUP_MASK_REGIDS
	.align		4
        /*0078*/ 	.byte	0x04, 0x29
        /*007a*/ 	.short	(.L_264 - .L_263)


	//   ....[0]....
.L_263:
        /*007c*/ 	.word	0xffffffff


	//   ....[1]....
        /*0080*/ 	.word	0xffffffff


	//   ....[2]....
        /*0084*/ 	.word	0xffffffff


	//   ....[3]....
        /*0088*/ 	.word	0xffffffff


	//   ....[4]....
        /*008c*/ 	.word	0xffffffff


	//   ....[5]....
        /*0090*/ 	.word	0xffffffff


	//   ....[6]....
        /*0094*/ 	.word	0xffffffff


	//   ....[7]....
        /*0098*/ 	.word	0xffffffff


	//   ....[8]....
        /*009c*/ 	.word	0xffffffff


	//   ....[9]....
        /*00a0*/ 	.word	0xffffffff


	//   ....[10]....
        /*00a4*/ 	.word	0xffffffff


	//   ....[11]....
        /*00a8*/ 	.word	0xffffffff


	//   ....[12]....
        /*00ac*/ 	.word	0xffffffff


	//   ....[13]....
        /*00b0*/ 	.word	0xffffffff


	//   ....[14]....
        /*00b4*/ 	.word	0xffffffff


	//   ....[15]....
        /*00b8*/ 	.word	0xffffffff


	//   ....[16]....
        /*00bc*/ 	.word	0xffffffff


	//   ....[17]....
        /*00c0*/ 	.word	0xffffffff


	//   ....[18]....
        /*00c4*/ 	.word	0xffffffff


	//   ....[19]....
        /*00c8*/ 	.word	0xffffffff


	//   ....[20]....
        /*00cc*/ 	.word	0xffffffff


	//   ....[21]....
        /*00d0*/ 	.word	0xffffffff


	//   ....[22]....
        /*00d4*/ 	.word	0xffffffff


	//   ....[23]....
        /*00d8*/ 	.word	0xffffffff


	//   ....[24]....
        /*00dc*/ 	.word	0xffffffff


	//   ....[25]....
        /*00e0*/ 	.word	0xffffffff


	//   ....[26]....
        /*00e4*/ 	.word	0xffffffff


	//   ....[27]....
        /*00e8*/ 	.word	0xffffffff


	//   ....[28]....
        /*00ec*/ 	.word	0xffffffff


	//   ....[29]....
        /*00f0*/ 	.word	0xffffffff


	//----- nvinfo : EIATTR_COOP_GROUP_INSTR_OFFSETS
	.align		4
.L_264:
        /*00f4*/ 	.byte	0x04, 0x28
        /*00f6*/ 	.short	(.L_266 - .L_265)


	//   ....[0]....
.L_265:
        /*00f8*/ 	.word	0x00001020


	//   ....[1]....
        /*00fc*/ 	.word	0x00001030


	//   ....[2]....
        /*0100*/ 	.word	0x000010a0


	//   ....[3]....
        /*0104*/ 	.word	0x000010c0


	//   ....[4]....
        /*0108*/ 	.word	0x00001130


	//   ....[5]....
        /*010c*/ 	.word	0x00001140


	//   ....[6]....
        /*0110*/ 	.word	0x00001190


	//   ....[7]....
        /*0114*/ 	.word	0x000011b0


	//   ....[8]....
        /*0118*/ 	.word	0x00001200


	//   ....[9]....
        /*011c*/ 	.word	0x00001220


	//   ....[10]....
        /*0120*/ 	.word	0x00001530


	//   ....[11]....
        /*0124*/ 	.word	0x00001540


	//   ....[12]....
        /*0128*/ 	.word	0x000015b0


	//   ....[13]....
        /*012c*/ 	.word	0x000015d0


	//   ....[14]....
        /*0130*/ 	.word	0x00001620


	//   ....[15]....
        /*0134*/ 	.word	0x00001640


	//   ....[16]....
        /*0138*/ 	.word	0x000016a0


	//   ....[17]....
        /*013c*/ 	.word	0x000016c0


	//   ....[18]....
        /*0140*/ 	.word	0x00001740


	//   ....[19]....
        /*0144*/ 	.word	0x00001770


	//   ....[20]....
        /*0148*/ 	.word	0x00003200


	//   ....[21]....
        /*014c*/ 	.word	0x00003210


	//   ....[22]....
        /*0150*/ 	.word	0x00003280


	//   ....[23]....
        /*0154*/ 	.word	0x000032a0


	//   ....[24]....
        /*0158*/ 	.word	0x00003310


	//   ....[25]....
        /*015c*/ 	.word	0x00003320


	//   ....[26]....
        /*0160*/ 	.word	0x00003370


	//   ....[27]....
        /*0164*/ 	.word	0x00003390


	//   ....[28]....
        /*0168*/ 	.word	0x00003400


	//   ....[29]....
        /*016c*/ 	.word	0x00003410


	//----- nvinfo : EIATTR_VRC_CTA_INIT_COUNT
	.align		4
.L_266:
        /*0170*/ 	.byte	0x02, 0x4a
	.zero		1
	.zero		1


	//----- nvinfo : EIATTR_EXIT_INSTR_OFFSETS
	.align		4
        /*0174*/ 	.byte	0x04, 0x1c
        /*0176*/ 	.short	(.L_268 - .L_267)


	//   ....[0]....
.L_267:
        /*0178*/ 	.word	0x000036c0


	//   ....[1]....
        /*017c*/ 	.word	0x00003720


	//----- nvinfo : EIATTR_MAX_THREADS
	.align		4
.L_268:
        /*0180*/ 	.byte	0x04, 0x05
        /*0182*/ 	.short	(.L_270 - .L_269)
.L_269:
        /*0184*/ 	.word	0x00000280
        /*0188*/ 	.word	0x00000001
        /*018c*/ 	.word	0x00000001


	//----- nvinfo : EIATTR_CRS_STACK_SIZE
	.align		4
.L_270:
        /*0190*/ 	.byte	0x04, 0x1e
        /*0192*/ 	.short	(.L_272 - .L_271)
.L_271:
        /*0194*/ 	.word	0x00000000


	//----- nvinfo : EIATTR_CBANK_PARAM_SIZE
	.align		4
.L_272:
        /*0198*/ 	.byte	0x03, 0x19
        /*019a*/ 	.short	0x004e


	//----- nvinfo : EIATTR_PARAM_CBANK
	.align		4
        /*019c*/ 	.byte	0x04, 0x0a
        /*019e*/ 	.short	(.L_274 - .L_273)
	.align		4
.L_273:
        /*01a0*/ 	.word	index@(.nv.constant0._ZN3cub18CUB_300001_SM_10006detail6reduce18DeviceReduceKernelINS2_10policy_hubIdjN4cuda3std3__44plusIdEEE10Policy1000EN6thrust24THRUST_300001_SM_1000_NS18transform_iteratorINSD_12zip_functionINS7_10multipliesIdEEEENSD_12zip_iteratorINS7_5tupleIJNSD_6detail15normal_iteratorINSD_10device_ptrIKdEEEESQ_EEEEENSD_11use_defaultEST_EEjS9_dNS7_10__identityEEEvT0_PT3_T1_NS0_13GridEvenShareISZ_EET2_T4_)
        /*01a4*/ 	.short	0x0380
        /*01a6*/ 	.short	0x004e


	//----- nvinfo : EIATTR_SW_WAR
	.align		4
.L_274:
        /*01a8*/ 	.byte	0x04, 0x36
        /*01aa*/ 	.short	(.L_276 - .L_275)
.L_275:
        /*01ac*/ 	.word	0x00000008
.L_276:


//--------------------- .nv.info._ZN3cub18CUB_300001_SM_10006detail6reduce28DeviceReduceSingleTileKernelINS2_10policy_hubIdjN4cuda3std3__44plusIdEEE10Policy1000EN6thrust24THRUST_300001_SM_1000_NS18transform_iteratorINSD_12zip_functionINS7_10multipliesIdEEEENSD_12zip_iteratorINS7_5tupleIJNSD_6detail15normal_iteratorINSD_10device_ptrIKdEEEESQ_EEEEENSD_11use_defaultEST_EEPdjS9_ddNS7_10__identityEEEvT0_T1_T2_T3_T4_T6_ --------------------------
	.section	.nv.info._ZN3cub18CUB_300001_SM_10006detail6reduce28DeviceReduceSingleTileKernelINS2_10policy_hubIdjN4cuda3std3__44plusIdEEE10Policy1000EN6thrust24THRUST_300001_SM_1000_NS18transform_iteratorINSD_12zip_functionINS7_10multipliesIdEEEENSD_12zip_iteratorINS7_5tupleIJNSD_6detail15normal_iteratorINSD_10device_ptrIKdEEEESQ_EEEEENSD_11use_defaultEST_EEPdjS9_ddNS7_10__identityEEEvT0_T1_T2_T3_T4_T6_,"",@"SHT_CUDA_INFO"
	.sectionflags	@""
	.align	4


	//----- nvinfo : EIATTR_CUDA_API_VERSION
	.align		4
        /*0000*/ 	.byte	0x04, 0x37
        /*0002*/ 	.short	(.L_278 - .L_277)
.L_277:
        /*0004*/ 	.word	0x00000082


	//----- nvinfo : EIATTR_KPARAM_INFO
	.align		4
.L_278:
        /*0008*/ 	.byte	0x04, 0x17
        /*000a*/ 	.short	(.L_280 - .L_279)
.L_279:
        /*000c*/ 	.word	0x00000000
        /*0010*/ 	.short	0x0005
        /*0012*/ 	.short	0x0030
        /*0014*/ 	.byte	0x00, 0xf0, 0x05, 0x00


	//----- nvinfo : EIATTR_KPARAM_INFO
	.align		4
.L_280:
        /*0018*/ 	.byte	0x04, 0x17
        /*001a*/ 	.short	(.L_282 - .L_281)
.L_281:
        /*001c*/ 	.word	0x00000000
        /*0020*/ 	.short	0x0004
        /*0022*/ 	.short	0x0028
        /*0024*/ 	.byte	0x00, 0xf0, 0x21, 0x00


	//----- nvinfo : EIATTR_KPARAM_INFO
	.align		4
.L_282:
        /*0028*/ 	.byte	0x04, 0x17
        /*002a*/ 	.short	(.L_284 - .L_283)
.L_283:
        /*002c*/ 	.word	0x00000000
        /*0030*/ 	.short	0x0003
        /*0032*/ 	.short	0x0024
        /*0034*/ 	.byte	0x00, 0xf0, 0x05, 0x00


	//----- nvinfo : EIATTR_KPARAM_INFO
	.align		4
.L_284:
        /*0038*/ 	.byte	0x04, 0x17
        /*003a*/ 	.short	(.L_286 - .L_285)
.L_285:
        /*003c*/ 	.word	0x00000000
        /*0040*/ 	.short	0x0002
        /*0042*/ 	.short	0x0020
        /*0044*/ 	.byte	0x00, 0xf0, 0x11, 0x00


	//----- nvinfo : EIATTR_KPARAM_INFO
	.align		4
.L_286:
        /*0048*/ 	.byte	0x04, 0x17
        /*004a*/ 	.short	(.L_288 - .L_287)
.L_287:
        /*004c*/ 	.word	0x00000000
        /*0050*/ 	.short	0x0001
        /*0052*/ 	.short	0x0018
        /*0054*/ 	.byte	0x00, 0xf5, 0x21, 0x00


	//----- nvinfo : EIATTR_KPARAM_INFO
	.align		4
.L_288:
        /*0058*/ 	.byte	0x04, 0x17
        /*005a*/ 	.short	(.L_290 - .L_289)
.L_289:
        /*005c*/ 	.word	0x00000000
        /*0060*/ 	.short	0x0000
        /*0062*/ 	.short	0x0000
        /*0064*/ 	.byte	0x00, 0xf0, 0x61, 0x00


	//----- nvinfo : EIATTR_SPARSE_MMA_MASK
	.align		4
.L_290:
        /*0068*/ 	.byte	0x03, 0x50
        /*006a*/ 	.short	0x0000


	//----- nvinfo : EIATTR_MAXREG_COUNT
	.align		4
        /*006c*/ 	.byte	0x03, 0x1b
        /*006e*/ 	.short	0x0060


	//----- nvinfo : EIATTR_NUM_BARRIERS
	.align		4
        /*0070*/ 	.byte	0x02, 0x4c
        /*0072*/ 	.byte	0x01
	.zero		1


	//----- nvinfo : EIATTR_MERCURY_ISA_VERSION
	.align		4
        /*0074*/ 	.byte	0x03, 0x5f
        /*0076*/ 	.short	0x0101


	//----- nvinfo : EIATTR_COOP_GROUP_MASK_REGIDS
	.align		4
        /*0078*/ 	.byte	0x04, 0x29
        /*007a*/ 	.short	(.L_292 - .L_291)


	//   ....[0]....
.L_291:
        /*007c*/ 	.word	0xffffffff


	//   ....[1]....
        /*0080*/ 	.word	0xffffffff


	//   ....[2]....
        /*0084*/ 	.word	0xffffffff


	//   ....[3]....
        /*0088*/ 	.word	0xffffffff


	//   ....[4]....
        /*008c*/ 	.word	0xffffffff


	//   ....[5]....
        /*0090*/ 	.word	0xffffffff


	//   ....[6]....
        /*0094*/ 	.word	0xffffffff


	//   ....[7]....
        /*0098*/ 	.word	0xffffffff


	//   ....[8]....
        /*009c*/ 	.word	0xffffffff


	//   ....[9]....
        /*00a0*/ 	.word	0xffffffff


	//   ....[10]....
        /*00a4*/ 	.word	0xffffffff


	//   ....[11]....
        /*00a8*/ 	.word	0xffffffff


	//   ....[12]....
        /*00ac*/ 	.word	0xffffffff


	//   ....[13]....
        /*00b0*/ 	.word	0xffffffff


	//   ....[14]....
        /*00b4*/ 	.word	0xffffffff


	//   ....[15]....
        /*00b8*/ 	.word	0xffffffff


	//   ....[16]....
        /*00bc*/ 	.word	0xffffffff


	//   ....[17]....
        /*00c0*/ 	.word	0xffffffff


	//   ....[18]....
        /*00c4*/ 	.word	0xffffffff


	//   ....[19]....
        /*00c8*/ 	.word	0xffffffff


	//   ....[20]....
        /*00cc*/ 	.word	0xffffffff


	//   ....[21]....
        /*00d0*/ 	.word	0xffffffff


	//   ....[22]....
        /*00d4*/ 	.word	0xffffffff


	//   ....[23]....
        /*00d8*/ 	.word	0xffffffff


	//   ....[24]....
        /*00dc*/ 	.word	0xffffffff


	//   ....[25]....
        /*00e0*/ 	.word	0xffffffff


	//   ....[26]....
        /*00e4*/ 	.word	0xffffffff


	//   ....[27]....
        /*00e8*/ 	.word	0xffffffff


	//   ....[28]....
        /*00ec*/ 	.word	0xffffffff


	//   ....[29]....
        /*00f0*/ 	.word	0xffffffff


	//----- nvinfo : EIATTR_COOP_GROUP_INSTR_OFFSETS
	.align		4
.L_292:
        /*00f4*/ 	.byte	0x04, 0x28
        /*00f6*/ 	.short	(.L_294 - .L_293)


	//   ....[0]....
.L_293:
        /*00f8*/ 	.word	0x00000c80


	//   ....[1]....
        /*00fc*/ 	.word	0x00000c90


	//   ....[2]....
        /*0100*/ 	.word	0x00000d00


	//   ....[3]....
        /*0104*/ 	.word	0x00000d10


	//   ....[4]....
        /*0108*/ 	.word	0x00000d70


	//   ....[5]....
        /*010c*/ 	.word	0x00000d80


	//   ....[6]....
        /*0110*/ 	.word	0x00000dd0


	//   ....[7]....
        /*0114*/ 	.word	0x00000df0


	//   ....[8]....
        /*0118*/ 	.word	0x00000e50


	//   ....[9]....
        /*011c*/ 	.word	0x00000e80


	//   ....[10]....
        /*0120*/ 	.word	0x00001190


	//   ....[11]....
        /*0124*/ 	.word	0x000011a0


	//   ....[12]....
        /*0128*/ 	.word	0x00001230


	//   ....[13]....
        /*012c*/ 	.word	0x00001240


	//   ....[14]....
        /*0130*/ 	.word	0x000012a0


	//   ....[15]....
        /*0134*/ 	.word	0x000012b0


	//   ....[16]....
        /*0138*/ 	.word	0x00001300


	//   ....[17]....
        /*013c*/ 	.word	0x00001320


	//   ....[18]....
        /*0140*/ 	.word	0x00001390


	//   ....[19]....
        /*0144*/ 	.word	0x000013c0


	//   ....[20]....
        /*0148*/ 	.word	0x00002cd0


	//   ....[21]....
        /*014c*/ 	.word	0x00002ce0


	//   ....[22]....
        /*0150*/ 	.word	0x00002d50


	//   ....[23]....
        /*0154*/ 	.word	0x00002d60


	//   ....[24]....
        /*0158*/ 	.word	0x00002dc0


	//   ....[25]....
        /*015c*/ 	.word	0x00002dd0


	//   ....[26]....
        /*0160*/ 	.word	0x00002e20


	//   ....[27]....
        /*0164*/ 	.word	0x00002e40


	//   ....[28]....
        /*0168*/ 	.word	0x00002ea0


	//   ....[29]....
        /*016c*/ 	.word	0x00002ed0


	//----- nvinfo : EIATTR_VRC_CTA_INIT_COUNT
	.align		4
.L_294:
        /*0170*/ 	.byte	0x02, 0x4a
	.zero		1
	.zero		1


	//----- nvinfo : EIATTR_EXIT_INSTR_OFFSETS
	.align		4
        /*0174*/ 	.byte	0x04, 0x1c
        /*0176*/ 	.short	(.L_296 - .L_295)


	//   ....[0]....
.L_295:
        /*0178*/ 	.word	0x00000080


	//   ....[1]....
        /*017c*/ 	.word	0x000000c0


	//   ....[2]....
        /*0180*/ 	.word	0x00003190


	//   ....[3]....
        /*0184*/ 	.word	0x000031e0


	//----- nvinfo : EIATTR_MAX_THREADS
	.align		4
.L_296:
        /*0188*/ 	.byte	0x04, 0x05
        /*018a*/ 	.short	(.L_298 - .L_297)
.L_297:
        /*018c*/ 	.word	0x00000280
        /*0190*/ 	.word	0x00000001
        /*0194*/ 	.word	0x00000001


	//----- nvinfo : EIATTR_CRS_STACK_SIZE
	.align		4
.L_298:
        /*0198*/ 	.byte	0x04, 0x1e
        /*019a*/ 	.short	(.L_300 - .L_299)
.L_299:
        /*019c*/ 	.word	0x00000000


	//----- nvinfo : EIATTR_CBANK_PARAM_SIZE
	.align		4
.L_300:
        /*01a0*/ 	.byte	0x03, 0x19
        /*01a2*/ 	.short	0x0031


	//----- nvinfo : EIATTR_PARAM_CBANK
	.align		4
        /*01a4*/ 	.byte	0x04, 0x0a
        /*01a6*/ 	.short	(.L_302 - .L_301)
	.align		4
.L_301:
        /*01a8*/ 	.word	index@(.nv.constant0._ZN3cub18CUB_300001_SM_10006detail6reduce28DeviceReduceSingleTileKernelINS2_10policy_hubIdjN4cuda3std3__44plusIdEEE10Policy1000EN6thrust24THRUST_300001_SM_1000_NS18transform_iteratorINSD_12zip_functionINS7_10multipliesIdEEEENSD_12zip_iteratorINS7_5tupleIJNSD_6detail15normal_iteratorINSD_10device_ptrIKdEEEESQ_EEEEENSD_11use_defaultEST_EEPdjS9_ddNS7_10__identityEEEvT0_T1_T2_T3_T4_T6_)
        /*01ac*/ 	.short	0x0380
        /*01ae*/ 	.short	0x0031


	//----- nvinfo : EIATTR_SW_WAR
	.align		4
.L_302:
        /*01b0*/ 	.byte	0x04, 0x36
        /*01b2*/ 	.short	(.L_304 - .L_303)
.L_303:
        /*01b4*/ 	.word	0x00000008
.L_304:


//--------------------- .nv.info._ZN3cub18CUB_300001_SM_10006detail9transform16transform_kernelINS2_10policy_hubILb1EN4cuda3std3__45tupleIJN6thrust24THRUST_300001_SM_1000_NS6detail15normal_iteratorINSA_10device_ptrIKdEEEESG_EEEE10policy1000El13my_func_multiNSC_INSD_IdEEEEJPSE_SN_EEEvT0_iT1_T2_DpNS2_10kernel_argIT3_EE --------------------------
	.section	.nv.info._ZN3cub18CUB_300001_SM_10006detail9transform16transform_kernelINS2_10policy_hubILb1EN4cuda3std3__45tupleIJN6thrust24THRUST_300001_SM_1000_NS6detail15normal_iteratorINSA_10device_ptrIKdEEEESG_EEEE10policy1000El13my_func_multiNSC_INSD_IdEEEEJPSE_SN_EEEvT0_iT1_T2_DpNS2_10kernel_argIT3_EE,"",@"SHT_CUDA_INFO"
	.sectionflags	@""
	.align	4


	//----- nvinfo : EIATTR_CUDA_API_VERSION
	.align		4
        /*0000*/ 	.byte	0x04, 0x37
        /*0002*/ 	.short	(.L_306 - .L_305)
.L_305:
        /*0004*/ 	.word	0x00000082


	//----- nvinfo : EIATTR_KPARAM_INFO
	.align		4
.L_306:
        /*0008*/ 	.byte	0x04, 0x17
        /*000a*/ 	.short	(.L_308 - .L_307)
.L_307:
        /*000c*/ 	.word	0x00000000
        /*0010*/ 	.short	0x0005
        /*0012*/ 	.short	0x0028
        /*0014*/ 	.byte	0x00, 0xf0, 0x41, 0x00


	//----- nvinfo : EIATTR_KPARAM_INFO
	.align		4
.L_308:
        /*0018*/ 	.byte	0x04, 0x17
        /*001a*/ 	.short	(.L_310 - .L_309)
.L_309:
        /*001c*/ 	.word	0x00000000
        /*0020*/ 	.short	0x0004
        /*0022*/ 	.short	0x0018
        /*0024*/ 	.byte	0x00, 0xf0, 0x41, 0x00


	//----- nvinfo : EIATTR_KPARAM_INFO
	.align		4
.L_310:
        /*0028*/ 	.byte	0x04, 0x17
        /*002a*/ 	.short	(.L_312 - .L_311)
.L_311:
        /*002c*/ 	.word	0x00000000
        /*0030*/ 	.short	0x0003
        /*0032*/ 	.short	0x0010
        /*0034*/ 	.byte	0x00, 0xf0, 0x21, 0x00


	//----- nvinfo : EIATTR_KPARAM_INFO
	.align		4
.L_312:
        /*0038*/ 	.byte	0x04, 0x17
        /*003a*/ 	.short	(.L_314 - .L_313)
.L_313:
        /*003c*/ 	.word	0x00000000
        /*0040*/ 	.short	0x0002
        /*0042*/ 	.short	0x000c
        /*0044*/ 	.byte	0x00, 0xf0, 0x05, 0x00


	//----- nvinfo : EIATTR_KPARAM_INFO
	.align		4
.L_314:
        /*0048*/ 	.byte	0x04, 0x17
        /*004a*/ 	.short	(.L_316 - .L_315)
.L_315:
        /*004c*/ 	.word	0x00000000
        /*0050*/ 	.short	0x0001
        /*0052*/ 	.short	0x0008
        /*0054*/ 	.byte	0x00, 0xf0, 0x11, 0x00


	//----- nvinfo : EIATTR_KPARAM_INFO
	.align		4
.L_316:
        /*0058*/ 	.byte	0x04, 0x17
        /*005a*/ 	.short	(.L_318 - .L_317)
.L_317:
        /*005c*/ 	.word	0x00000000
        /*0060*/ 	.short	0x0000
        /*0062*/ 	.short	0x0000
        /*0064*/ 	.byte	0x00, 0xf0, 0x21, 0x00


	//----- nvinfo : EIATTR_SPARSE_MMA_MASK
	.align		4
.L_318:
        /*0068*/ 	.byte	0x03, 0x50
        /*006a*/ 	.short	0x0000


	//----- nvinfo : EIATTR_MAXREG_COUNT
	.align		4
        /*006c*/ 	.byte	0x03, 0x1b
        /*006e*/ 	.short	0x00ff


	//----- nvinfo : EIATTR_MERCURY_ISA_VERSION
	.align		4
        /*0070*/ 	.byte	0x03, 0x5f
        /*0072*/ 	.short	0x0101


	//----- nvinfo : EIATTR_VRC_CTA_INIT_COUNT
	.align		4
        /*0074*/ 	.byte	0x02, 0x4a
	.zero		1
	.zero		1


	//----- nvinfo : EIATTR_EXIT_INSTR_OFFSETS
	.align		4
        /*0078*/ 	.byte	0x04, 0x1c
        /*007a*/ 	.short	(.L_320 - .L_319)


	//   ....[0]....
.L_319:
        /*007c*/ 	.word	0x00000470


	//   ....[1]....
        /*0080*/ 	.word	0x00000d50


	//   ....[2]....
        /*0084*/ 	.word	0x00001000


	//   ....[3]....
        /*0088*/ 	.word	0x00001180


	//   ....[4]....
        /*008c*/ 	.word	0x000011b0


	//   ....[5]....
        /*0090*/ 	.word	0x00001230


	//   ....[6]....
        /*0094*/ 	.word	0x00001260


	//   ....[7]....
        /*0098*/ 	.word	0x00001960


	//   ....[8]....
        /*009c*/ 	.word	0x00001ce0


	//   ....[9]....
        /*00a0*/ 	.word	0x00001e90


	//   ....[10]....
        /*00a4*/ 	.word	0x00001fc0


	//----- nvinfo : EIATTR_MAX_THREADS
	.align		4
.L_320:
        /*00a8*/ 	.byte	0x04, 0x05
        /*00aa*/ 	.short	(.L_322 - .L_321)
.L_321:
        /*00ac*/ 	.word	0x00000080
        /*00b0*/ 	.word	0x00000001
        /*00b4*/ 	.word	0x00000001


	//----- nvinfo : EIATTR_CRS_STACK_SIZE
	.align		4
.L_322:
        /*00b8*/ 	.byte	0x04, 0x1e
        /*00ba*/ 	.short	(.L_324 - .L_323)
.L_323:
        /*00bc*/ 	.word	0x00000000


	//----- nvinfo : EIATTR_CBANK_PARAM_SIZE
	.align		4
.L_324:
        /*00c0*/ 	.byte	0x03, 0x19
        /*00c2*/ 	.short	0x0038


	//----- nvinfo : EIATTR_PARAM_CBANK
	.align		4
        /*00c4*/ 	.byte	0x04, 0x0a
        /*00c6*/ 	.short	(.L_326 - .L_325)
	.align		4
.L_325:
        /*00c8*/ 	.word	index@(.nv.constant0._ZN3cub18CUB_300001_SM_10006detail9transform16transform_kernelINS2_10policy_hubILb1EN4cuda3std3__45tupleIJN6thrust24THRUST_300001_SM_1000_NS6detail15normal_iteratorINSA_10device_ptrIKdEEEESG_EEEE10policy1000El13my_func_multiNSC_INSD_IdEEEEJPSE_SN_EEEvT0_iT1_T2_DpNS2_10kernel_argIT3_EE)
        /*00cc*/ 	.short	0x0380
        /*00ce*/ 	.short	0x0038


	//----- nvinfo : EIATTR_SW_WAR
	.align		4
.L_326:
        /*00d0*/ 	.byte	0x04, 0x36
        /*00d2*/ 	.short	(.L_328 - .L_327)
.L_327:
        /*00d4*/ 	.word	0x00000008
.L_328:


//--------------------- .nv.info._ZN3cub18CUB_300001_SM_10006detail9transform16transform_kernelINS2_10policy_hubILb1EN4cuda3std3__45tupleIJN6thrust24THRUST_300001_SM_1000_NS6detail15normal_iteratorINSA_10device_ptrIKdEEEESG_EEEE10policy1000Ei13my_func_multiNSC_INSD_IdEEEEJPSE_SN_EEEvT0_iT1_T2_DpNS2_10kernel_argIT3_EE --------------------------
	.section	.nv.info._ZN3cub18CUB_300001_SM_10006detail9transform16transform_kernelINS2_10policy_hubILb1EN4cuda3std3__45tupleIJN6thrust24THRUST_300001_SM_1000_NS6detail15normal_iteratorINSA_10device_ptrIKdEEEESG_EEEE10policy1000Ei13my_func_multiNSC_INSD_IdEEEEJPSE_SN_EEEvT0_iT1_T2_DpNS2_10kernel_argIT3_EE,"",@"SHT_CUDA_INFO"
	.sectionflags	@""
	.align	4


	//----- nvinfo : EIATTR_CUDA_API_VERSION
	.align		4
        /*0000*/ 	.byte	0x04, 0x37
        /*0002*/ 	.short	(.L_330 - .L_329)
.L_329:
        /*0004*/ 	.word	0x00000082


	//----- nvinfo : EIATTR_KPARAM_INFO
	.align		4
.L_330:
        /*0008*/ 	.byte	0x04, 0x17
        /*000a*/ 	.short	(.L_332 - .L_331)
.L_331:
        /*000c*/ 	.word	0x00000000
        /*0010*/ 	.short	0x0005
        /*0012*/ 	.short	0x0028
        /*0014*/ 	.byte	0x00, 0xf0, 0x41, 0x00


	//----- nvinfo : EIATTR_KPARAM_INFO
	.align		4
.L_332:
        /*0018*/ 	.byte	0x04, 0x17
        /*001a*/ 	.short	(.L_334 - .L_333)
.L_333:
        /*001c*/ 	.word	0x00000000
        /*0020*/ 	.short	0x0004
        /*0022*/ 	.short	0x0018
        /*0024*/ 	.byte	0x00, 0xf0, 0x41, 0x00


	//----- nvinfo : EIATTR_KPARAM_INFO
	.align		4
.L_334:
        /*0028*/ 	.byte	0x04, 0x17
        /*002a*/ 	.short	(.L_336 - .L_335)
.L_335:
        /*002c*/ 	.word	0x00000000
        /*0030*/ 	.short	0x0003
        /*0032*/ 	.short	0x0010
        /*0034*/ 	.byte	0x00, 0xf0, 0x21, 0x00


	//----- nvinfo : EIATTR_KPARAM_INFO
	.align		4
.L_336:
        /*0038*/ 	.byte	0x04, 0x17
        /*003a*/ 	.short	(.L_338 - .L_337)
.L_337:
        /*003c*/ 	.word	0x00000000
        /*0040*/ 	.short	0x0002
        /*0042*/ 	.short	0x0008
        /*0044*/ 	.byte	0x00, 0xf0, 0x05, 0x00


	//----- nvinfo : EIATTR_KPARAM_INFO
	.align		4
.L_338:
        /*0048*/ 	.byte	0x04, 0x17
        /*004a*/ 	.short	(.L_340 - .L_339)
.L_339:
        /*004c*/ 	.word	0x00000000
        /*0050*/ 	.short	0x0001
        /*0052*/ 	.short	0x0004
        /*0054*/ 	.byte	0x00, 0xf0, 0x11, 0x00


	//----- nvinfo : EIATTR_KPARAM_INFO
	.align		4
.L_340:
        /*0058*/ 	.byte	0x04, 0x17
        /*005a*/ 	.short	(.L_342 - .L_341)
.L_341:
        /*005c*/ 	.word	0x00000000
        /*0060*/ 	.short	0x0000
        /*0062*/ 	.short	0x0000
        /*0064*/ 	.byte	0x00, 0xf0, 0x11, 0x00


	//----- nvinfo : EIATTR_SPARSE_MMA_MASK
	.align		4
.L_342:
        /*0068*/ 	.byte	0x03, 0x50
        /*006a*/ 	.short	0x0000


	//----- nvinfo : EIATTR_MAXREG_COUNT
	.align		4
        /*006c*/ 	.byte	0x03, 0x1b
        /*006e*/ 	.short	0x00ff


	//----- nvinfo : EIATTR_MERCURY_ISA_VERSION
	.align		4
        /*0070*/ 	.byte	0x03, 0x5f
        /*0072*/ 	.short	0x0101


	//----- nvinfo : EIATTR_VRC_CTA_INIT_COUNT
	.align		4
        /*0074*/ 	.byte	0x02, 0x4a
	.zero		1
	.zero		1


	//----- nvinfo : EIATTR_EXIT_INSTR_OFFSETS
	.align		4
        /*0078*/ 	.byte	0x04, 0x1c
        /*007a*/ 	.short	(.L_344 - .L_343)


	//   ....[0]....
.L_343:
        /*007c*/ 	.word	0x00000320


	//   ....[1]....
        /*0080*/ 	.word	0x00000a00


	//   ....[2]....
        /*0084*/ 	.word	0x00000d90


	//   ....[3]....
        /*0088*/ 	.word	0x00000f40


	//   ....[4]....
        /*008c*/ 	.word	0x000010e0


	//   ....[5]....
        /*0090*/ 	.word	0x00001110


	//   ....[6]....
        /*0094*/ 	.word	0x00001640


	//   ....[7]....
        /*0098*/ 	.word	0x000018f0


	//   ....[8]....
        /*009c*/ 	.word	0x00001a70


	//   ....[9]....
        /*00a0*/ 	.word	0x00001aa0


	//   ....[10]....
        /*00a4*/ 	.word	0x00001b20


	//----- nvinfo : EIATTR_MAX_THREADS
	.align		4
.L_344:
        /*00a8*/ 	.byte	0x04, 0x05
        /*00aa*/ 	.short	(.L_346 - .L_345)
.L_345:
        /*00ac*/ 	.word	0x00000080
        /*00b0*/ 	.word	0x00000001
        /*00b4*/ 	.word	0x00000001


	//----- nvinfo : EIATTR_CRS_STACK_SIZE
	.align		4
.L_346:
        /*00b8*/ 	.byte	0x04, 0x1e
        /*00ba*/ 	.short	(.L_348 - .L_347)
.L_347:
        /*00bc*/ 	.word	0x00000000


	//----- nvinfo : EIATTR_CBANK_PARAM_SIZE
	.align		4
.L_348:
        /*00c0*/ 	.byte	0x03, 0x19
        /*00c2*/ 	.short	0x0038


	//----- nvinfo : EIATTR_PARAM_CBANK
	.align		4
        /*00c4*/ 	.byte	0x04, 0x0a
        /*00c6*/ 	.short	(.L_350 - .L_349)
	.align		4
.L_349:
        /*00c8*/ 	.word	index@(.nv.constant0._ZN3cub18CUB_300001_SM_10006detail9transform16transform_kernelINS2_10policy_hubILb1EN4cuda3std3__45tupleIJN6thrust24THRUST_300001_SM_1000_NS6detail15normal_iteratorINSA_10device_ptrIKdEEEESG_EEEE10policy1000Ei13my_func_multiNSC_INSD_IdEEEEJPSE_SN_EEEvT0_iT1_T2_DpNS2_10kernel_argIT3_EE)
        /*00cc*/ 	.short	0x0380
        /*00ce*/ 	.short	0x0038


	//----- nvinfo : EIATTR_SW_WAR
	.align		4
.L_350:
        /*00d0*/ 	.byte	0x04, 0x36
        /*00d2*/ 	.short	(.L_352 - .L_351)
.L_351:
        /*00d4*/ 	.word	0x00000008
.L_352:


//--------------------- .nv.info._ZN3cub18CUB_300001_SM_10006detail9transform16transform_kernelINS2_10policy_hubILb1EN4cuda3std3__45tupleIJN6thrust24THRUST_300001_SM_1000_NS6detail15normal_iteratorINSA_10device_ptrIKdEEEESG_EEEE10policy1000El11my_func_addNSC_INSD_IdEEEEJPSE_SN_EEEvT0_iT1_T2_DpNS2_10kernel_argIT3_EE --------------------------
	.section	.nv.info._ZN3cub18CUB_300001_SM_10006detail9transform16transform_kernelINS2_10policy_hubILb1EN4cuda3std3__45tupleIJN6thrust24THRUST_300001_SM_1000_NS6detail15normal_iteratorINSA_10device_ptrIKdEEEESG_EEEE10policy1000El11my_func_addNSC_INSD_IdEEEEJPSE_SN_EEEvT0_iT1_T2_DpNS2_10kernel_argIT3_EE,"",@"SHT_CUDA_INFO"
	.sectionflags	@""
	.align	4


	//----- nvinfo : EIATTR_CUDA_API_VERSION
	.align		4
        /*0000*/ 	.byte	0x04, 0x37
        /*0002*/ 	.short	(.L_354 - .L_353)
.L_353:
        /*0004*/ 	.word	0x00000082


	//----- nvinfo : EIATTR_KPARAM_INFO
	.align		4
.L_354:
        /*0008*/ 	.byte	0x04, 0x17
        /*000a*/ 	.short	(.L_356 - .L_355)
.L_355:
        /*000c*/ 	.word	0x00000000
        /*0010*/ 	.short	0x0005
        /*0012*/ 	.short	0x0030
        /*0014*/ 	.byte	0x00, 0xf0, 0x41, 0x00


	//----- nvinfo : EIATTR_KPARAM_INFO
	.align		4
.L_356:
        /*0018*/ 	.byte	0x04, 0x17
        /*001a*/ 	.short	(.L_358 - .L_357)
.L_357:
        /*001c*/ 	.word	0x00000000
        /*0020*/ 	.short	0x0004
        /*0022*/ 	.short	0x0020
        /*0024*/ 	.byte	0x00, 0xf0, 0x41, 0x00


	//----- nvinfo : EIATTR_KPARAM_INFO
	.align		4
.L_358:
        /*0028*/ 	.byte	0x04, 0x17
        /*002a*/ 	.short	(.L_360 - .L_359)
.L_359:
        /*002c*/ 	.word	0x00000000
        /*0030*/ 	.short	0x0003
        /*0032*/ 	.short	0x0018
        /*0034*/ 	.byte	0x00, 0xf0, 0x21, 0x00


	//----- nvinfo : EIATTR_KPARAM_INFO
	.align		4
.L_360:
        /*0038*/ 	.byte	0x04, 0x17
        /*003a*/ 	.short	(.L_362 - .L_361)
.L_361:
        /*003c*/ 	.word	0x00000000
        /*0040*/ 	.short	0x0002
        /*0042*/ 	.short	0x0010
        /*0044*/ 	.byte	0x00, 0xf0, 0x21, 0x00


	//----- nvinfo : EIATTR_KPARAM_INFO
	.align		4
.L_362:
        /*0048*/ 	.byte	0x04, 0x17
        /*004a*/ 	.short	(.L_364 - .L_363)
.L_363:
        /*004c*/ 	.word	0x00000000
        /*0050*/ 	.short	0x0001
        /*0052*/ 	.short	0x0008
        /*0054*/ 	.byte	0x00, 0xf0, 0x11, 0x00


	//----- nvinfo : EIATTR_KPARAM_INFO
	.align		4
.L_364:
        /*0058*/ 	.byte	0x04, 0x17
        /*005a*/ 	.short	(.L_366 - .L_365)
.L_365:
        /*005c*/ 	.word	0x00000000
        /*0060*/ 	.short	0x0000
        /*0062*/ 	.short	0x0000
        /*0064*/ 	.byte	0x00, 0xf0, 0x21, 0x00


	//----- nvinfo : EIATTR_SPARSE_MMA_MASK
	.align		4
.L_366:
        /*0068*/ 	.byte	0x03, 0x50
        /*006a*/ 	.short	0x0000


	//----- nvinfo : EIATTR_MAXREG_COUNT
	.align		4
        /*006c*/ 	.byte	0x03, 0x1b
        /*006e*/ 	.short	0x00ff


	//----- nvinfo : EIATTR_MERCURY_ISA_VERSION
	.align		4
        /*0070*/ 	.byte	0x03, 0x5f
        /*0072*/ 	.short	0x0101


	//----- nvinfo : EIATTR_VRC_CTA_INIT_COUNT
	.align		4
        /*0074*/ 	.byte	0x02, 0x4a
	.zero		1
	.zero		1


	//----- nvinfo : EIATTR_EXIT_INSTR_OFFSETS
	.align		4
        /*0078*/ 	.byte	0x04, 0x1c
        /*007a*/ 	.short	(.L_368 - .L_367)


	//   ....[0]....
.L_367:
        /*007c*/ 	.word	0x000003f0


	//   ....[1]....
        /*0080*/ 	.word	0x00000ca0


	//   ....[2]....
        /*0084*/ 	.word	0x00000f90


	//   ....[3]....
        /*0088*/ 	.word	0x00001130


	//   ....[4]....
        /*008c*/ 	.word	0x00001160


	//   ....[5]....
        /*0090*/ 	.word	0x000011f0


	//   ....[6]....
        /*0094*/ 	.word	0x00001210


	//   ....[7]....
        /*0098*/ 	.word	0x000016c0


	//   ....[8]....
        /*009c*/ 	.word	0x00001920


	//   ....[9]....
        /*00a0*/ 	.word	0x00001a50


	//   ....[10]....
        /*00a4*/ 	.word	0x00001af0


	//----- nvinfo : EIATTR_MAX_THREADS
	.align		4
.L_368:
        /*00a8*/ 	.byte	0x04, 0x05
        /*00aa*/ 	.short	(.L_370 - .L_369)
.L_369:
        /*00ac*/ 	.word	0x00000080
        /*00b0*/ 	.word	0x00000001
        /*00b4*/ 	.word	0x00000001


	//----- nvinfo : EIATTR_CRS_STACK_SIZE
	.align		4
.L_370:
        /*00b8*/ 	.byte	0x04, 0x1e
        /*00ba*/ 	.short	(.L_372 - .L_371)
.L_371:
        /*00bc*/ 	.word	0x00000000


	//----- nvinfo : EIATTR_CBANK_PARAM_SIZE
	.align		4
.L_372:
        /*00c0*/ 	.byte	0x03, 0x19
        /*00c2*/ 	.short	0x0040


	//----- nvinfo : EIATTR_PARAM_CBANK
	.align		4
        /*00c4*/ 	.byte	0x04, 0x0a
        /*00c6*/ 	.short	(.L_374 - .L_373)
	.align		4
.L_373:
        /*00c8*/ 	.word	index@(.nv.constant0._ZN3cub18CUB_300001_SM_10006detail9transform16transform_kernelINS2_10policy_hubILb1EN4cuda3std3__45tupleIJN6thrust24THRUST_300001_SM_1000_NS6detail15normal_iteratorINSA_10device_ptrIKdEEEESG_EEEE10policy1000El11my_func_addNSC_INSD_IdEEEEJPSE_SN_EEEvT0_iT1_T2_DpNS2_10kernel_argIT3_EE)
        /*00cc*/ 	.short	0x0380
        /*00ce*/ 	.short	0x0040


	//----- nvinfo : EIATTR_SW_WAR
	.align		4
.L_374:
        /*00d0*/ 	.byte	0x04, 0x36
        /*00d2*/ 	.short	(.L_376 - .L_375)
.L_375:
        /*00d4*/ 	.word	0x00000008
.L_376:


//--------------------- .nv.info._ZN3cub18CUB_300001_SM_10006detail9transform16transform_kernelINS2_10policy_hubILb1EN4cuda3std3__45tupleIJN6thrust24THRUST_300001_SM_1000_NS6detail15normal_iteratorINSA_10device_ptrIKdEEEESG_EEEE10policy1000Ei11my_func_addNSC_INSD_IdEEEEJPSE_SN_EEEvT0_iT1_T2_DpNS2_10kernel_argIT3_EE --------------------------
	.section	.nv.info._ZN3cub18CUB_300001_SM_10006detail9transform16transform_kernelINS2_10policy_hubILb1EN4cuda3std3__45tupleIJN6thrust24THRUST_300001_SM_1000_NS6detail15normal_iteratorINSA_10device_ptrIKdEEEESG_EEEE10policy1000Ei11my_func_addNSC_INSD_IdEEEEJPSE_SN_EEEvT0_iT1_T2_DpNS2_10kernel_argIT3_EE,"",@"SHT_CUDA_INFO"
	.sectionflags	@""
	.align	4


	//----- nvinfo : EIATTR_CUDA_API_VERSION
	.align		4
        /*0000*/ 	.byte	0x04, 0x37
        /*0002*/ 	.short	(.L_378 - .L_377)
.L_377:
        /*0004*/ 	.word	0x00000082


	//----- nvinfo : EIATTR_KPARAM_INFO
	.align		4
.L_378:
        /*0008*/ 	.byte	0x04, 0x17
        /*000a*/ 	.short	(.L_380 - .L_379)
.L_379:
        /*000c*/ 	.word	0x00000000
        /*0010*/ 	.short	0x0005
        /*0012*/ 	.short	0x0028
        /*0014*/ 	.byte	0x00, 0xf0, 0x41, 0x00


	//----- nvinfo : EIATTR_KPARAM_INFO
	.align		4
.L_380:
        /*0018*/ 	.byte	0x04, 0x17
        /*001a*/ 	.short	(.L_382 - .L_381)
.L_381:
        /*001c*/ 	.word	0x00000000
        /*0020*/ 	.short	0x0004
        /*0022*/ 	.short	0x0018
        /*0024*/ 	.byte	0x00, 0xf0, 0x41, 0x00


	//----- nvinfo : EIATTR_KPARAM_INFO
	.align		4
.L_382:
        /*0028*/ 	.byte	0x04, 0x17
        /*002a*/ 	.short	(.L_384 - .L_383)
.L_383:
        /*002c*/ 	.word	0x00000000
        /*0030*/ 	.short	0x0003
        /*0032*/ 	.short	0x0010
        /*0034*/ 	.byte	0x00, 0xf0, 0x21, 0x00


	//----- nvinfo : EIATTR_KPARAM_INFO
	.align		4
.L_384:
        /*0038*/ 	.byte	0x04, 0x17
        /*003a*/ 	.short	(.L_386 - .L_385)
.L_385:
        /*003c*/ 	.word	0x00000000
        /*0040*/ 	.short	0x0002
        /*0042*/ 	.short	0x0008
        /*0044*/ 	.byte	0x00, 0xf0, 0x21, 0x00


	//----- nvinfo : EIATTR_KPARAM_INFO
	.align		4
.L_386:
        /*0048*/ 	.byte	0x04, 0x17
        /*004a*/ 	.short	(.L_388 - .L_387)
.L_387:
        /*004c*/ 	.word	0x00000000
        /*0050*/ 	.short	0x0001
        /*0052*/ 	.short	0x0004
        /*0054*/ 	.byte	0x00, 0xf0, 0x11, 0x00


	//----- nvinfo : EIATTR_KPARAM_INFO
	.align		4
.L_388:
        /*0058*/ 	.byte	0x04, 0x17
        /*005a*/ 	.short	(.L_390 - .L_389)
.L_389:
        /*005c*/ 	.word	0x00000000
        /*0060*/ 	.short	0x0000
        /*0062*/ 	.short	0x0000
        /*0064*/ 	.byte	0x00, 0xf0, 0x11, 0x00


	//----- nvinfo : EIATTR_SPARSE_MMA_MASK
	.align		4
.L_390:
        /*0068*/ 	.byte	0x03, 0x50
        /*006a*/ 	.short	0x0000


	//----- nvinfo : EIATTR_MAXREG_COUNT
	.align		4
        /*006c*/ 	.byte	0x03, 0x1b
        /*006e*/ 	.short	0x00ff


	//----- nvinfo : EIATTR_MERCURY_ISA_VERSION
	.align		4
        /*0070*/ 	.byte	0x03, 0x5f
        /*0072*/ 	.short	0x0101


	//----- nvinfo : EIATTR_VRC_CTA_INIT_COUNT
	.align		4
        /*0074*/ 	.byte	0x02, 0x4a
	.zero		1
	.zero		1


	//----- nvinfo : EIATTR_EXIT_INSTR_OFFSETS
	.align		4
        /*0078*/ 	.byte	0x04, 0x1c
        /*007a*/ 	.short	(.L_392 - .L_391)


	//   ....[0]....
.L_391:
        /*007c*/ 	.word	0x00000310


	//   ....[1]....
        /*0080*/ 	.word	0x00000850


	//   ....[2]....
        /*0084*/ 	.word	0x00000aa0


	//   ....[3]....
        /*0088*/ 	.word	0x00000bd0


	//   ....[4]....
        /*008c*/ 	.word	0x00000c70


	//   ....[5]....
        /*0090*/ 	.word	0x00000ca0


	//   ....[6]....
        /*0094*/ 	.word	0x00001200


	//   ....[7]....
        /*0098*/ 	.word	0x000014f0


	//   ....[8]....
        /*009c*/ 	.word	0x00001690


	//   ....[9]....
        /*00a0*/ 	.word	0x000016c0


	//   ....[10]....
        /*00a4*/ 	.word	0x00001750


	//----- nvinfo : EIATTR_MAX_THREADS
	.align		4
.L_392:
        /*00a8*/ 	.byte	0x04, 0x05
        /*00aa*/ 	.short	(.L_394 - .L_393)
.L_393:
        /*00ac*/ 	.word	0x00000080
        /*00b0*/ 	.word	0x00000001
        /*00b4*/ 	.word	0x00000001


	//----- nvinfo : EIATTR_CRS_STACK_SIZE
	.align		4
.L_394:
        /*00b8*/ 	.byte	0x04, 0x1e
        /*00ba*/ 	.short	(.L_396 - .L_395)
.L_395:
        /*00bc*/ 	.word	0x00000000


	//----- nvinfo : EIATTR_CBANK_PARAM_SIZE
	.align		4
.L_396:
        /*00c0*/ 	.byte	0x03, 0x19
        /*00c2*/ 	.short	0x0038


	//----- nvinfo : EIATTR_PARAM_CBANK
	.align		4
        /*00c4*/ 	.byte	0x04, 0x0a
        /*00c6*/ 	.short	(.L_398 - .L_397)
	.align		4
.L_397:
        /*00c8*/ 	.word	index@(.nv.constant0._ZN3cub18CUB_300001_SM_10006detail9transform16transform_kernelINS2_10policy_hubILb1EN4cuda3std3__45tupleIJN6thrust24THRUST_300001_SM_1000_NS6detail15normal_iteratorINSA_10device_ptrIKdEEEESG_EEEE10policy1000Ei11my_func_addNSC_INSD_IdEEEEJPSE_SN_EEEvT0_iT1_T2_DpNS2_10kernel_argIT3_EE)
        /*00cc*/ 	.short	0x0380
        /*00ce*/ 	.short	0x0038


	//----- nvinfo : EIATTR_SW_WAR
	.align		4
.L_398:
        /*00d0*/ 	.byte	0x04, 0x36
        /*00d2*/ 	.short	(.L_400 - .L_399)
.L_399:
        /*00d4*/ 	.word	0x00000008
.L_400:


//--------------------- .nv.info._ZN3cub18CUB_300001_SM_10006detail8for_each13static_kernelINS2_12policy_hub_t12policy_500_tElNS2_12op_wrapper_tIl19my_func_add_inplaceN6thrust24THRUST_300001_SM_1000_NS12zip_iteratorIN4cuda3std3__45tupleIJNS9_6detail15normal_iteratorINS9_10device_ptrIdEEEENSG_INSH_IKdEEEEEEEEEEEEEvT0_T1_ --------------------------
	.section	.nv.info._ZN3cub18CUB_300001_SM_10006detail8for_each13static_kernelINS2_12policy_hub_t12policy_500_tElNS2_12op_wrapper_tIl19my_func_add_inplaceN6thrust24THRUST_300001_SM_1000_NS12zip_iteratorIN4cuda3std3__45tupleIJNS9_6detail15normal_iteratorINS9_10device_ptrIdEEEENSG_INSH_IKdEEEEEEEEEEEEEvT0_T1_,"",@"SHT_CUDA_INFO"
	.sectionflags	@""
	.align	4


	//----- nvinfo : EIATTR_CUDA_API_VERSION
	.align		4
        /*0000*/ 	.byte	0x04, 0x37
        /*0002*/ 	.short	(.L_402 - .L_401)
.L_401:
        /*0004*/ 	.word	0x00000082


	//----- nvinfo : EIATTR_KPARAM_INFO
	.align		4
.L_402:
        /*0008*/ 	.byte	0x04, 0x17
        /*000a*/ 	.short	(.L_404 - .L_403)
.L_403:
        /*000c*/ 	.word	0x00000000
        /*0010*/ 	.short	0x0001
        /*0012*/ 	.short	0x0008
        /*0014*/ 	.byte	0x00, 0xf0, 0x81, 0x00


	//----- nvinfo : EIATTR_KPARAM_INFO
	.align		4
.L_404:
        /*0018*/ 	.byte	0x04, 0x17
        /*001a*/ 	.short	(.L_406 - .L_405)
.L_405:
        /*001c*/ 	.word	0x00000000
        /*0020*/ 	.short	0x0000
        /*0022*/ 	.short	0x0000
        /*0024*/ 	.byte	0x00, 0xf0, 0x21, 0x00


	//----- nvinfo : EIATTR_SPARSE_MMA_MASK
	.align		4
.L_406:
        /*0028*/ 	.byte	0x03, 0x50
        /*002a*/ 	.short	0x0000


	//----- nvinfo : EIATTR_MAXREG_COUNT
	.align		4
        /*002c*/ 	.byte	0x03, 0x1b
        /*002e*/ 	.short	0x00ff


	//----- nvinfo : EIATTR_MERCURY_ISA_VERSION
	.align		4
        /*0030*/ 	.byte	0x03, 0x5f
        /*0032*/ 	.short	0x0101


	//----- nvinfo : EIATTR_VRC_CTA_INIT_COUNT
	.align		4
        /*0034*/ 	.byte	0x02, 0x4a
	.zero		1
	.zero		1


	//----- nvinfo : EIATTR_EXIT_INSTR_OFFSETS
	.align		4
        /*0038*/ 	.byte	0x04, 0x1c
        /*003a*/ 	.short	(.L_408 - .L_407)


	//   ....[0]....
.L_407:
        /*003c*/ 	.word	0x00000210


	//   ....[1]....
        /*0040*/ 	.word	0x000003f0


	//   ....[2]....
        /*0044*/ 	.word	0x00000510


	//----- nvinfo : EIATTR_MAX_THREADS
	.align		4
.L_408:
        /*0048*/ 	.byte	0x04, 0x05
        /*004a*/ 	.short	(.L_410 - .L_409)
.L_409:
        /*004c*/ 	.word	0x00000100
        /*0050*/ 	.word	0x00000001
        /*0054*/ 	.word	0x00000001


	//----- nvinfo : EIATTR_CRS_STACK_SIZE
	.align		4
.L_410:
        /*0058*/ 	.byte	0x04, 0x1e
        /*005a*/ 	.short	(.L_412 - .L_411)
.L_411:
        /*005c*/ 	.word	0x00000000


	//----- nvinfo : EIATTR_CBANK_PARAM_SIZE
	.align		4
.L_412:
        /*0060*/ 	.byte	0x03, 0x19
        /*0062*/ 	.short	0x0028


	//----- nvinfo : EIATTR_PARAM_CBANK
	.align		4
        /*0064*/ 	.byte	0x04, 0x0a
        /*0066*/ 	.short	(.L_414 - .L_413)
	.align		4
.L_413:
        /*0068*/ 	.word	index@(.nv.constant0._ZN3cub18CUB_300001_SM_10006detail8for_each13static_kernelINS2_12policy_hub_t12policy_500_tElNS2_12op_wrapper_tIl19my_func_add_inplaceN6thrust24THRUST_300001_SM_1000_NS12zip_iteratorIN4cuda3std3__45tupleIJNS9_6detail15normal_iteratorINS9_10device_ptrIdEEEENSG_INSH_IKdEEEEEEEEEEEEEvT0_T1_)
        /*006c*/ 	.short	0x0380
        /*006e*/ 	.short	0x0028


	//----- nvinfo : EIATTR_SW_WAR
	.align		4
.L_414:
        /*0070*/ 	.byte	0x04, 0x36
        /*0072*/ 	.short	(.L_416 - .L_415)
.L_415:
        /*0074*/ 	.word	0x00000008
.L_416:


//--------------------- .nv.info._ZN3cub18CUB_300001_SM_10006detail8for_each13static_kernelINS2_12policy_hub_t12policy_500_tEmN6thrust24THRUST_300001_SM_1000_NS8cuda_cub20__uninitialized_fill7functorINS7_10device_ptrIdEEdEEEEvT0_T1_ --------------------------
	.section	.nv.info._ZN3cub18CUB_300001_SM_10006detail8for_each13static_kernelINS2_12policy_hub_t12policy_500_tEmN6thrust24THRUST_300001_SM_1000_NS8cuda_cub20__uninitialized_fill7functorINS7_10device_ptrIdEEdEEEEvT0_T1_,"",@"SHT_CUDA_INFO"
	.sectionflags	@""
	.align	4


	//----- nvinfo : EIATTR_CUDA_API_VERSION
	.align		4
        /*0000*/ 	.byte	0x04, 0x37
        /*0002*/ 	.short	(.L_418 - .L_417)
.L_417:
        /*0004*/ 	.word	0x00000082


	//----- nvinfo : EIATTR_KPARAM_INFO
	.align		4
.L_418:
        /*0008*/ 	.byte	0x04, 0x17
        /*000a*/ 	.short	(.L_420 - .L_419)
.L_419:
        /*000c*/ 	.word	0x00000000
        /*0010*/ 	.short	0x0001
        /*0012*/ 	.short	0x0008
        /*0014*/ 	.byte	0x00, 0xf0, 0x41, 0x00


	//----- nvinfo : EIATTR_KPARAM_INFO
	.align		4
.L_420:
        /*0018*/ 	.byte	0x04, 0x17
        /*001a*/ 	.short	(.L_422 - .L_421)
.L_421:
        /*001c*/ 	.word	0x00000000
        /*0020*/ 	.short	0x0000
        /*0022*/ 	.short	0x0000
        /*0024*/ 	.byte	0x00, 0xf0, 0x21, 0x00


	//----- nvinfo : EIATTR_SPARSE_MMA_MASK
	.align		4
.L_422:
        /*0028*/ 	.byte	0x03, 0x50
        /*002a*/ 	.short	0x0000


	//----- nvinfo : EIATTR_MAXREG_COUNT
	.align		4
        /*002c*/ 	.byte	0x03, 0x1b
        /*002e*/ 	.short	0x00ff


	//----- nvinfo : EIATTR_MERCURY_ISA_VERSION
	.align		4
        /*0030*/ 	.byte	0x03, 0x5f
        /*0032*/ 	.short	0x0101


	//----- nvinfo : EIATTR_VRC_CTA_INIT_COUNT
	.align		4
        /*0034*/ 	.byte	0x02, 0x4a
	.zero		1
	.zero		1


	//----- nvinfo : EIATTR_EXIT_INSTR_OFFSETS
	.align		4
        /*0038*/ 	.byte	0x04, 0x1c
        /*003a*/ 	.short	(.L_424 - .L_423)


	//   ....[0]....
.L_423:
        /*003c*/ 	.word	0x00000130


	//   ....[1]....
        /*0040*/ 	.word	0x00000230


	//   ....[2]....
        /*0044*/ 	.word	0x00000260


	//----- nvinfo : EIATTR_MAX_THREADS
	.align		4
.L_424:
        /*0048*/ 	.byte	0x04, 0x05
        /*004a*/ 	.short	(.L_426 - .L_425)
.L_425:
        /*004c*/ 	.word	0x00000100
        /*0050*/ 	.word	0x00000001
        /*0054*/ 	.word	0x00000001


	//----- nvinfo : EIATTR_CBANK_PARAM_SIZE
	.align		4
.L_426:
        /*0058*/ 	.byte	0x03, 0x19
        /*005a*/ 	.short	0x0018


	//----- nvinfo : EIATTR_PARAM_CBANK
	.align		4
        /*005c*/ 	.byte	0x04, 0x0a
        /*005e*/ 	.short	(.L_428 - .L_427)
	.align		4
.L_427:
        /*0060*/ 	.word	index@(.nv.constant0._ZN3cub18CUB_300001_SM_10006detail8for_each13static_kernelINS2_12policy_hub_t12policy_500_tEmN6thrust24THRUST_300001_SM_1000_NS8cuda_cub20__uninitialized_fill7functorINS7_10device_ptrIdEEdEEEEvT0_T1_)
        /*0064*/ 	.short	0x0380
        /*0066*/ 	.short	0x0018


	//----- nvinfo : EIATTR_SW_WAR
	.align		4
.L_428:
        /*0068*/ 	.byte	0x04, 0x36
        /*006a*/ 	.short	(.L_430 - .L_429)
.L_429:
        /*006c*/ 	.word	0x00000008
.L_430:


//--------------------- .nv.info._ZN3cub18CUB_300001_SM_10006detail11EmptyKernelIvEEvv --------------------------
	.section	.nv.info._ZN3cub18CUB_300001_SM_10006detail11EmptyKernelIvEEvv,"",@"SHT_CUDA_INFO"
	.sectionflags	@""
	.align	4


	//----- nvinfo : EIATTR_CUDA_API_VERSION
	.align		4
        /*0000*/ 	.byte	0x04, 0x37
        /*0002*/ 	.short	(.L_432 - .L_431)
.L_431:
        /*0004*/ 	.word	0x00000082


	//----- nvinfo : EIATTR_SPARSE_MMA_MASK
	.align		4
.L_432:
        /*0008*/ 	.byte	0x03, 0x50
        /*000a*/ 	.short	0x0000


	//----- nvinfo : EIATTR_MAXREG_COUNT
	.align		4
        /*000c*/ 	.byte	0x03, 0x1b
        /*000e*/ 	.short	0x00ff


	//----- nvinfo : EIATTR_MERCURY_ISA_VERSION
	.align		4
        /*0010*/ 	.byte	0x03, 0x5f
        /*0012*/ 	.short	0x0101


	//----- nvinfo : EIATTR_VRC_CTA_INIT_COUNT
	.align		4
        /*0014*/ 	.byte	0x02, 0x4a
	.zero		1
	.zero		1


	//----- nvinfo : EIATTR_EXIT_INSTR_OFFSETS
	.align		4
        /*0018*/ 	.byte	0x04, 0x1c
        /*001a*/ 	.short	(.L_434 - .L_433)


	//   ....[0]....
.L_433:
        /*001c*/ 	.word	0x00000010


	//----- nvinfo : EIATTR_SW_WAR
	.align		4
.L_434:
        /*0020*/ 	.byte	0x04, 0x36
        /*0022*/ 	.short	(.L_436 - .L_435)
.L_435:
        /*0024*/ 	.word	0x00000008
.L_436:


//--------------------- .nv.info._Z13fill_inv_diagPKdPKiS2_iPd --------------------------
	.section	.nv.info._Z13fill_inv_diagPKdPKiS2_iPd,"",@"SHT_CUDA_INFO"
	.sectionflags	@""
	.align	4


	//----- nvinfo : EIATTR_CUDA_API_VERSION
	.align		4
        /*0000*/ 	.byte	0x04, 0x37
        /*0002*/ 	.short	(.L_438 - .L_437)
.L_437:
        /*0004*/ 	.word	0x00000082


	//----- nvinfo : EIATTR_KPARAM_INFO
	.align		4
.L_438:
        /*0008*/ 	.byte	0x04, 0x17
        /*000a*/ 	.short	(.L_440 - .L_439)
.L_439:
        /*000c*/ 	.word	0x00000000
        /*0010*/ 	.short	0x0004
        /*0012*/ 	.short	0x0020
        /*0014*/ 	.byte	0x00, 0xf5, 0x21, 0x00


	//----- nvinfo : EIATTR_KPARAM_INFO
	.align		4
.L_440:
        /*0018*/ 	.byte	0x04, 0x17
        /*001a*/ 	.short	(.L_442 - .L_441)
.L_441:
        /*001c*/ 	.word	0x00000000
        /*0020*/ 	.short	0x0003
        /*0022*/ 	.short	0x0018
        /*0024*/ 	.byte	0x00, 0xf0, 0x11, 0x00


	//----- nvinfo : EIATTR_KPARAM_INFO
	.align		4
.L_442:
        /*0028*/ 	.byte	0x04, 0x17
        /*002a*/ 	.short	(.L_444 - .L_443)
.L_443:
        /*002c*/ 	.word	0x00000000
        /*0030*/ 	.short	0x0002
        /*0032*/ 	.short	0x0010
        /*0034*/ 	.byte	0x00, 0xf5, 0x21, 0x00


	//----- nvinfo : EIATTR_KPARAM_INFO
	.align		4
.L_444:
        /*0038*/ 	.byte	0x04, 0x17
        /*003a*/ 	.short	(.L_446 - .L_445)
.L_445:
        /*003c*/ 	.word	0x00000000
        /*0040*/ 	.short	0x0001
        /*0042*/ 	.short	0x0008
        /*0044*/ 	.byte	0x00, 0xf5, 0x21, 0x00


	//----- nvinfo : EIATTR_KPARAM_INFO
	.align		4
.L_446:
        /*0048*/ 	.byte	0x04, 0x17
        /*004a*/ 	.short	(.L_448 - .L_447)
.L_447:
        /*004c*/ 	.word	0x00000000
        /*0050*/ 	.short	0x0000
        /*0052*/ 	.short	0x0000
        /*0054*/ 	.byte	0x00, 0xf5, 0x21, 0x00


	//----- nvinfo : EIATTR_SPARSE_MMA_MASK
	.align		4
.L_448:
        /*0058*/ 	.byte	0x03, 0x50
        /*005a*/ 	.short	0x0000


	//----- nvinfo : EIATTR_MAXREG_COUNT
	.align		4
        /*005c*/ 	.byte	0x03, 0x1b
        /*005e*/ 	.short	0x00ff


	//----- nvinfo : EIATTR_MERCURY_ISA_VERSION
	.align		4
        /*0060*/ 	.byte	0x03, 0x5f
        /*0062*/ 	.short	0x0101


	//----- nvinfo : EIATTR_VRC_CTA_INIT_COUNT
	.align		4
        /*0064*/ 	.byte	0x02, 0x4a
	.zero		1
	.zero		1


	//----- nvinfo : EIATTR_EXIT_INSTR_OFFSETS
	.align		4
        /*0068*/ 	.byte	0x04, 0x1c
        /*006a*/ 	.short	(.L_450 - .L_449)


	//   ....[0]....
.L_449:
        /*006c*/ 	.word	0x00000070


	//   ....[1]....
        /*0070*/ 	.word	0x00000210


	//   ....[2]....
        /*0074*/ 	.word	0x00000380


	//----- nvinfo : EIATTR_CRS_STACK_SIZE
	.align		4
.L_450:
        /*0078*/ 	.byte	0x04, 0x1e
        /*007a*/ 	.short	(.L_452 - .L_451)
.L_451:
        /*007c*/ 	.word	0x00000000


	//----- nvinfo : EIATTR_CBANK_PARAM_SIZE
	.align		4
.L_452:
        /*0080*/ 	.byte	0x03, 0x19
        /*0082*/ 	.short	0x0028


	//----- nvinfo : EIATTR_PARAM_CBANK
	.align		4
        /*0084*/ 	.byte	0x04, 0x0a
        /*0086*/ 	.short	(.L_454 - .L_453)
	.align		4
.L_453:
        /*0088*/ 	.word	index@(.nv.constant0._Z13fill_inv_diagPKdPKiS2_iPd)
        /*008c*/ 	.short	0x0380
        /*008e*/ 	.short	0x0028


	//----- nvinfo : EIATTR_SW_WAR
	.align		4
.L_454:
        /*0090*/ 	.byte	0x04, 0x36
        /*0092*/ 	.short	(.L_456 - .L_455)
.L_455:
        /*0094*/ 	.word	0x00000008
.L_456:


//--------------------- .nv.info._Z7MV4cudaPKdPKiS2_iS0_Pd --------------------------
	.section	.nv.info._Z7MV4cudaPKdPKiS2_iS0_Pd,"",@"SHT_CUDA_INFO"
	.sectionflags	@""
	.align	4


	//----- nvinfo : EIATTR_CUDA_API_VERSION
	.align		4
        /*0000*/ 	.byte	0x04, 0x37
        /*0002*/ 	.short	(.L_458 - .L_457)
.L_457:
        /*0004*/ 	.word	0x00000082


	//----- nvinfo : EIATTR_KPARAM_INFO
	.align		4
.L_458:
        /*0008*/ 	.byte	0x04, 0x17
        /*000a*/ 	.short	(.L_460 - .L_459)
.L_459:
        /*000c*/ 	.word	0x00000000
        /*0010*/ 	.short	0x0005
        /*0012*/ 	.short	0x0028
        /*0014*/ 	.byte	0x00, 0xf5, 0x21, 0x00


	//----- nvinfo : EIATTR_KPARAM_INFO
	.align		4
.L_460:
        /*0018*/ 	.byte	0x04, 0x17
        /*001a*/ 	.short	(.L_462 - .L_461)
.L_461:
        /*001c*/ 	.word	0x00000000
        /*0020*/ 	.short	0x0004
        /*0022*/ 	.short	0x0020
        /*0024*/ 	.byte	0x00, 0xf5, 0x21, 0x00


	//----- nvinfo : EIATTR_KPARAM_INFO
	.align		4
.L_462:
        /*0028*/ 	.byte	0x04, 0x17
        /*002a*/ 	.short	(.L_464 - .L_463)
.L_463:
        /*002c*/ 	.word	0x00000000
        /*0030*/ 	.short	0x0003
        /*0032*/ 	.short	0x0018
        /*0034*/ 	.byte	0x00, 0xf0, 0x11, 0x00


	//----- nvinfo : EIATTR_KPARAM_INFO
	.align		4
.L_464:
        /*0038*/ 	.byte	0x04, 0x17
        /*003a*/ 	.short	(.L_466 - .L_465)
.L_465:
        /*003c*/ 	.word	0x00000000
        /*0040*/ 	.short	0x0002
        /*0042*/ 	.short	0x0010
        /*0044*/ 	.byte	0x00, 0xf5, 0x21, 0x00


	//----- nvinfo : EIATTR_KPARAM_INFO
	.align		4
.L_466:
        /*0048*/ 	.byte	0x04, 0x17
        /*004a*/ 	.short	(.L_468 - .L_467)
.L_467:
        /*004c*/ 	.word	0x00000000
        /*0050*/ 	.short	0x0001
        /*0052*/ 	.short	0x0008
        /*0054*/ 	.byte	0x00, 0xf5, 0x21, 0x00


	//----- nvinfo : EIATTR_KPARAM_INFO
	.align		4
.L_468:
        /*0058*/ 	.byte	0x04, 0x17
        /*005a*/ 	.short	(.L_470 - .L_469)
.L_469:
        /*005c*/ 	.word	0x00000000
        /*0060*/ 	.short	0x0000
        /*0062*/ 	.short	0x0000
        /*0064*/ 	.byte	0x00, 0xf5, 0x21, 0x00


	//----- nvinfo : EIATTR_SPARSE_MMA_MASK
	.align		4
.L_470:
        /*0068*/ 	.byte	0x03, 0x50
        /*006a*/ 	.short	0x0000


	//----- nvinfo : EIATTR_MAXREG_COUNT
	.align		4
        /*006c*/ 	.byte	0x03, 0x1b
        /*006e*/ 	.short	0x00ff


	//----- nvinfo : EIATTR_MERCURY_ISA_VERSION
	.align		4
        /*0070*/ 	.byte	0x03, 0x5f
        /*0072*/ 	.short	0x0101


	//----- nvinfo : EIATTR_VRC_CTA_INIT_COUNT
	.align		4
        /*0074*/ 	.byte	0x02, 0x4a
	.zero		1
	.zero		1


	//----- nvinfo : EIATTR_EXIT_INSTR_OFFSETS
	.align		4
        /*0078*/ 	.byte	0x04, 0x1c
        /*007a*/ 	.short	(.L_472 - .L_471)


	//   ....[0]....
.L_471:
        /*007c*/ 	.word	0x00000070


	//   ....[1]....
        /*0080*/ 	.word	0x00000610


	//----- nvinfo : EIATTR_CRS_STACK_SIZE
	.align		4
.L_472:
        /*0084*/ 	.byte	0x04, 0x1e
        /*0086*/ 	.short	(.L_474 - .L_473)
.L_473:
        /*0088*/ 	.word	0x00000000


	//----- nvinfo : EIATTR_CBANK_PARAM_SIZE
	.align		4
.L_474:
        /*008c*/ 	.byte	0x03, 0x19
        /*008e*/ 	.short	0x0030


	//----- nvinfo : EIATTR_PARAM_CBANK
	.align		4
        /*0090*/ 	.byte	0x04, 0x0a
        /*0092*/ 	.short	(.L_476 - .L_475)
	.align		4
.L_475:
        /*0094*/ 	.word	index@(.nv.constant0._Z7MV4cudaPKdPKiS2_iS0_Pd)
        /*0098*/ 	.short	0x0380
        /*009a*/ 	.short	0x0030


	//----- nvinfo : EIATTR_SW_WAR
	.align		4
.L_476:
        /*009c*/ 	.byte	0x04, 0x36
        /*009e*/ 	.short	(.L_478 - .L_477)
.L_477:
        /*00a0*/ 	.word	0x00000008
.L_478:


//--------------------- .nv.callgraph             --------------------------
	.section	.nv.callgraph,"",@"SHT_CUDA_CALLGRAPH"
	.align	4
	.sectionentsize	8
	.align		4
        /*0000*/ 	.word	0x00000000
	.align		4
        /*0004*/ 	.word	0xffffffff
	.align		4
        /*0008*/ 	.word	0x00000000
	.align		4
        /*000c*/ 	.word	0xfffffffe
	.align		4
        /*0010*/ 	.word	0x00000000
	.align		4
        /*0014*/ 	.word	0xfffffffd
	.align		4
        /*0018*/ 	.word	0x00000000
	.align		4
        /*001c*/ 	.word	0xfffffffc


//--------------------- .nv.constant4             --------------------------
	.section	.nv.constant4,"a",@progbits
	.align	8
	.align		8
.nv.constant4:
        /*0000*/ 	.dword	_ZN34_INTERNAL_6b71d968_4_k_cu_e3d585a24cuda3std3__45__cpo5beginE
	.align		8
        /*0008*/ 	.dword	_ZN34_INTERNAL_6b71d968_4_k_cu_e3d585a24cuda3std3__45__cpo3endE
	.align		8
        /*0010*/ 	.dword	_ZN34_INTERNAL_6b71d968_4_k_cu_e3d585a24cuda3std3__45__cpo6cbeginE
	.align		8
        /*0018*/ 	.dword	_ZN34_INTERNAL_6b71d968_4_k_cu_e3d585a24cuda3std3__45__cpo4cendE
	.align		8
        /*0020*/ 	.dword	_ZN34_INTERNAL_6b71d968_4_k_cu_e3d585a24cuda3std3__45__cpo6rbeginE
	.align		8
        /*0028*/ 	.dword	_ZN34_INTERNAL_6b71d968_4_k_cu_e3d585a24cuda3std3__45__cpo4rendE
	.align		8
        /*0030*/ 	.dword	_ZN34_INTERNAL_6b71d968_4_k_cu_e3d585a24cuda3std3__45__cpo7crbeginE
	.align		8
        /*0038*/ 	.dword	_ZN34_INTERNAL_6b71d968_4_k_cu_e3d585a24cuda3std3__45__cpo5crendE
	.align		8
        /*0040*/ 	.dword	_ZN34_INTERNAL_6b71d968_4_k_cu_e3d585a24cuda3std3__436_GLOBAL__N__6b71d968_4_k_cu_e3d585a26ignoreE
	.align		8
        /*0048*/ 	.dword	_ZN34_INTERNAL_6b71d968_4_k_cu_e3d585a24cuda3std3__419piecewise_constructE
	.align		8
        /*0050*/ 	.dword	_ZN34_INTERNAL_6b71d968_4_k_cu_e3d585a24cuda3std3__48in_placeE
	.align		8
        /*0058*/ 	.dword	_ZN34_INTERNAL_6b71d968_4_k_cu_e3d585a24cuda3std3__420unreachable_sentinelE
	.align		8
        /*0060*/ 	.dword	_ZN34_INTERNAL_6b71d968_4_k_cu_e3d585a24cuda3std3__47nulloptE
	.align		8
        /*0068*/ 	.dword	_ZN34_INTERNAL_6b71d968_4_k_cu_e3d585a24cuda3std3__48unexpectE
	.align		8
        /*0070*/ 	.dword	_ZN34_INTERNAL_6b71d968_4_k_cu_e3d585a24cuda3std6ranges3__45__cpo4swapE
	.align		8
        /*0078*/ 	.dword	_ZN34_INTERNAL_6b71d968_4_k_cu_e3d585a24cuda3std6ranges3__45__cpo9iter_moveE
	.align		8
        /*0080*/ 	.dword	_ZN34_INTERNAL_6b71d968_4_k_cu_e3d585a24cuda3std6ranges3__45__cpo5beginE
	.align		8
        /*0088*/ 	.dword	_ZN34_INTERNAL_6b71d968_4_k_cu_e3d585a24cuda3std6ranges3__45__cpo3endE
	.align		8
        /*0090*/ 	.dword	_ZN34_INTERNAL_6b71d968_4_k_cu_e3d585a24cuda3std6ranges3__45__cpo6cbeginE
	.align		8
        /*0098*/ 	.dword	_ZN34_INTERNAL_6b71d968_4_k_cu_e3d585a24cuda3std6ranges3__45__cpo4cendE
	.align		8
        /*00a0*/ 	.dword	_ZN34_INTERNAL_6b71d968_4_k_cu_e3d585a24cuda3std6ranges3__45__cpo7advanceE
	.align		8
        /*00a8*/ 	.dword	_ZN34_INTERNAL_6b71d968_4_k_cu_e3d585a24cuda3std6ranges3__45__cpo9iter_swapE
	.align		8
        /*00b0*/ 	.dword	_ZN34_INTERNAL_6b71d968_4_k_cu_e3d585a24cuda3std6ranges3__45__cpo4nextE
	.align		8
        /*00b8*/ 	.dword	_ZN34_INTERNAL_6b71d968_4_k_cu_e3d585a24cuda3std6ranges3__45__cpo4prevE
	.align		8
        /*00c0*/ 	.dword	_ZN34_INTERNAL_6b71d968_4_k_cu_e3d585a24cuda3std6ranges3__45__cpo4dataE
	.align		8
        /*00c8*/ 	.dword	_ZN34_INTERNAL_6b71d968_4_k_cu_e3d585a24cuda3std6ranges3__45__cpo5cdataE
	.align		8
        /*00d0*/ 	.dword	_ZN34_INTERNAL_6b71d968_4_k_cu_e3d585a24cuda3std6ranges3__45__cpo4sizeE
	.align		8
        /*00d8*/ 	.dword	_ZN34_INTERNAL_6b71d968_4_k_cu_e3d585a24cuda3std6ranges3__45__cpo5ssizeE
	.align		8
        /*00e0*/ 	.dword	_ZN34_INTERNAL_6b71d968_4_k_cu_e3d585a24cuda3std6ranges3__45__cpo8distanceE
	.align		8
        /*00e8*/ 	.dword	_ZN34_INTERNAL_6b71d968_4_k_cu_e3d585a26thrust24THRUST_300001_SM_1000_NS8cuda_cub3parE
	.align		8
        /*00f0*/ 	.dword	_ZN34_INTERNAL_6b71d968_4_k_cu_e3d585a26thrust24THRUST_300001_SM_1000_NS8cuda_cub10par_nosyncE
	.align		8
        /*00f8*/ 	.dword	_ZN34_INTERNAL_6b71d968_4_k_cu_e3d585a26thrust24THRUST_300001_SM_1000_NS6system6detail10sequential3seqE
	.align		8
        /*0100*/ 	.dword	_ZN34_INTERNAL_6b71d968_4_k_cu_e3d585a26thrust24THRUST_300001_SM_1000_NS6system3cpp3parE
	.align		8
        /*0108*/ 	.dword	_ZN34_INTERNAL_6b71d968_4_k_cu_e3d585a26thrust24THRUST_300001_SM_1000_NS12placeholders2_1E
	.align		8
        /*0110*/ 	.dword	_ZN34_INTERNAL_6b71d968_4_k_cu_e3d585a26thrust24THRUST_300001_SM_1000_NS12placeholders2_2E
	.align		8
        /*0118*/ 	.dword	_ZN34_INTERNAL_6b71d968_4_k_cu_e3d585a26thrust24THRUST_300001_SM_1000_NS12placeholders2_3E
	.align		8
        /*0120*/ 	.dword	_ZN34_INTERNAL_6b71d968_4_k_cu_e3d585a26thrust24THRUST_300001_SM_1000_NS12placeholders2_4E
	.align		8
        /*0128*/ 	.dword	_ZN34_INTERNAL_6b71d968_4_k_cu_e3d585a26thrust24THRUST_300001_SM_1000_NS12placeholders2_5E
	.align		8
        /*0130*/ 	.dword	_ZN34_INTERNAL_6b71d968_4_k_cu_e3d585a26thrust24THRUST_300001_SM_1000_NS12placeholders2_6E
	.align		8
        /*0138*/ 	.dword	_ZN34_INTERNAL_6b71d968_4_k_cu_e3d585a26thrust24THRUST_300001_SM_1000_NS12placeholders2_7E
	.align		8
        /*0140*/ 	.dword	_ZN34_INTERNAL_6b71d968_4_k_cu_e3d585a26thrust24THRUST_300001_SM_1000_NS12placeholders2_8E
	.align		8
        /*0148*/ 	.dword	_ZN34_INTERNAL_6b71d968_4_k_cu_e3d585a26thrust24THRUST_300001_SM_1000_NS12placeholders2_9E
	.align		8
        /*0150*/ 	.dword	_ZN34_INTERNAL_6b71d968_4_k_cu_e3d585a26thrust24THRUST_300001_SM_1000_NS12placeholders3_10E
	.align		8
        /*0158*/ 	.dword	_ZN34_INTERNAL_6b71d968_4_k_cu_e3d585a26thrust24THRUST_300001_SM_1000_NS3seqE
	.align		8
        /*0160*/ 	.dword	_ZN34_INTERNAL_6b71d968_4_k_cu_e3d585a26thrust24THRUST_300001_SM_1000_NS6deviceE


//--------------------- .text._ZN3cub18CUB_300001_SM_10006detail6reduce28DeviceReduceSingleTileKernelINS2_10policy_hubIdyN4cuda3std3__44plusIdEEE10Policy1000EPdSC_iS9_ddNS7_10__identityEEEvT0_T1_T2_T3_T4_T6_ --------------------------
	.section	.text._ZN3cub18CUB_300001_SM_10006detail6reduce28DeviceReduceSingleTileKernelINS2_10policy_hubIdyN4cuda3std3__44plusIdEEE10Policy1000EPdSC_iS9_ddNS7_10__identityEEEvT0_T1_T2_T3_T4_T6_,"ax",@progbits
	.align	128
        .global         _ZN3cub18CUB_300001_SM_10006detail6reduce28DeviceReduceSingleTileKernelINS2_10policy_hubIdyN4cuda3std3__44plusIdEEE10Policy1000EPdSC_iS9_ddNS7_10__identityEEEvT0_T1_T2_T3_T4_T6_
        .type           _ZN3cub18CUB_300001_SM_10006detail6reduce28DeviceReduceSingleTileKernelINS2_10policy_hubIdyN4cuda3std3__44plusIdEEE10Policy1000EPdSC_iS9_ddNS7_10__identityEEEvT0_T1_T2_T3_T4_T6_,@function
        .size           _ZN3cub18CUB_300001_SM_10006detail6reduce28DeviceReduceSingleTileKernelINS2_10policy_hubIdyN4cuda3std3__44plusIdEEE10Policy1000EPdSC_iS9_ddNS7_10__identityEEEvT0_T1_T2_T3_T4_T6_,(.L_x_292 - _ZN3cub18CUB_300001_SM_10006detail6reduce28DeviceReduceSingleTileKernelINS2_10policy_hubIdyN4cuda3std3__44plusIdEEE10Policy1000EPdSC_iS9_ddNS7_10__identityEEEvT0_T1_T2_T3_T4_T6_)
        .other          _ZN3cub18CUB_300001_SM_10006detail6reduce28DeviceReduceSingleTileKernelINS2_10policy_hubIdyN4cuda3std3__44plusIdEEE10Policy1000EPdSC_iS9_ddNS7_10__identityEEEvT0_T1_T2_T3_T4_T6_,@"STO_CUDA_ENTRY STV_DEFAULT"
_ZN3cub18CUB_300001_SM_10006detail6reduce28DeviceReduceSingleTileKernelINS2_10policy_hubIdyN4cuda3std3__44plusIdEEE10Policy1000EPdSC_iS9_ddNS7_10__identityEEEvT0_T1_T2_T3_T4_T6_:
.text._ZN3cub18CUB_300001_SM_10006detail6reduce28DeviceReduceSingleTileKernelINS2_10policy_hubIdyN4cuda3std3__44plusIdEEE10Policy1000EPdSC_iS9_ddNS7_10__identityEEEvT0_T1_T2_T3_T4_T6_:
[----:B------:R-:W-:Y:S01]  /*0000*/  LDC R1, c[0x0][0x37c] ;  /* 0x0000df00ff017b82 */ /* 0x000fe20000000800 */
[----:B------:R-:W0:Y:S01]  /*0010*/  LDCU UR4, c[0x0][0x390] ;  /* 0x00007200ff0477ac */ /* 0x000e220008000800 */
[----:B------:R-:W1:Y:S01]  /*0020*/  LDCU.64 UR6, c[0x0][0x358] ;  /* 0x00006b00ff0677ac */ /* 0x000e620008000a00 */
[----:B0-----:R-:W-:-:S05]  /*0030*/  IMAD.U32 R4, RZ, RZ, UR4 ;  /* 0x00000004ff047e24 */ /* 0x001fca000f8e00ff */
[----:B------:R-:W-:-:S13]  /*0040*/  ISETP.NE.AND P0, PT, R4, RZ, PT ;  /* 0x000000ff0400720c */ /* 0x000fda0003f05270 */
[----:B-1----:R-:W-:Y:S05]  /*0050*/  @P0 BRA `(.L_x_0) ;  /* 0x00000000001c0947 */ /* 0x002fea0003800000 */
[----:B------:R-:W0:Y:S02]  /*0060*/  S2R R0, SR_TID.X ;  /* 0x0000000000007919 */ /* 0x000e240000002100 */
[----:B0-----:R-:W-:-:S13]  /*0070*/  ISETP.NE.AND P0, PT, R0, RZ, PT ;  /* 0x000000ff0000720c */ /* 0x001fda0003f05270 */
[----:B------:R-:W-:Y:S05]  /*0080*/  @P0 EXIT ;  /* 0x000000000000094d */ /* 0x000fea0003800000 */
[----:B------:R-:W0:Y:S08]  /*0090*/  LDC.64 R2, c[0x0][0x388] ;  /* 0x0000e200ff027b82 */ /* 0x000e300000000a00 */
[----:B------:R-:W0:Y:S02]  /*00a0*/  LDC.64 R4, c[0x0][0x398] ;  /* 0x0000e600ff047b82 */ /* 0x000e240000000a00 */
[----:B0-----:R-:W-:Y:S01]  /*00b0*/  STG.E.64 desc[UR6][R2.64], R4 ;  /* 0x0000000402007986 */ /* 0x001fe2000c101b06 */
[----:B------:R-:W-:Y:S05]  /*00c0*/  EXIT ;  /* 0x000000000000794d */ /* 0x000fea0003800000 */
.L_x_0:
[----:B------:R-:W-:Y:S01]  /*00d0*/  ISETP.GT.AND P0, PT, R4, 0xdff, PT ;  /* 0x00000dff0400780c */ /* 0x000fe20003f04270 */
[----:B------:R-:W-:-:S12]  /*00e0*/  BSSY.RECONVERGENT B0, `(.L_x_1) ;  /* 0x0000242000007945 */ /* 0x000fd80003800200 */
[----:B------:R-:W-:Y:S05]  /*00f0*/  @P0 BRA `(.L_x_2) ;  /* 0x0000001400180947 */ /* 0x000fea0003800000 */
[----:B------:R-:W0:Y:S01]  /*0100*/  S2R R5, SR_TID.X ;  /* 0x0000000000057919 */ /* 0x000e220000002100 */
[----:B------:R-:W-:Y:S01]  /*0110*/  BSSY.RECONVERGENT B1, `(.L_x_3) ;  /* 0x0000009000017945 */ /* 0x000fe20003800200 */
[----:B------:R-:W-:Y:S02]  /*0120*/  CS2R R2, SRZ ;  /* 0x0000000000027805 */ /* 0x000fe4000001ff00 */
[----:B0-----:R-:W-:Y:S01]  /*0130*/  ISETP.GE.AND P0, PT, R5, R4, PT ;  /* 0x000000040500720c */ /* 0x001fe20003f06270 */
[----:B------:R-:W-:-:S12]  /*0140*/  IMAD.MOV.U32 R7, RZ, RZ, R5 ;  /* 0x000000ffff077224 */ /* 0x000fd800078e0005 */
[----:B------:R-:W-:Y:S05]  /*0150*/  @P0 BRA `(.L_x_4) ;  /* 0x0000000000100947 */ /* 0x000fea0003800000 */
[----:B------:R-:W0:Y:S02]  /*0160*/  LDC.64 R2, c[0x0][0x380] ;  /* 0x0000e000ff027b82 */ /* 0x000e240000000a00 */
[----:B0-----:R-:W-:-:S06]  /*0170*/  IMAD.WIDE.U32 R2, R5, 0x8, R2 ;  /* 0x0000000805027825 */ /* 0x001fcc00078e0002 */
[----:B------:R-:W5:Y:S01]  /*0180*/  LDG.E.64.CONSTANT R2, desc[UR6][R2.64] ;  /* 0x0000000602027981 */ /* 0x000f62000c1e9b00 */
[----:B------:R-:W-:-:S07]  /*0190*/  VIADD R7, R5, 0x200 ;  /* 0x0000020005077836 */ /* 0x000fce0000000000 */
.L_x_4:
[----:B------:R-:W-:Y:S05]  /*01a0*/  BSYNC.RECONVERGENT B1 ;  /* 0x0000000000017941 */ /* 0x000fea0003800200 */
.L_x_3:
[----:B------:R-:W-:Y:S01]  /*01b0*/  ISETP.GE.AND P0, PT, R7, R4, PT ;  /* 0x000000040700720c */ /* 0x000fe20003f06270 */
[----:B------:R-:W-:-:S12]  /*01c0*/  BSSY.RECONVERGENT B1, `(.L_x_5) ;  /* 0x0000076000017945 */ /* 0x000fd80003800200 */
[----:B------:R-:W-:Y:S05]  /*01d0*/  @P0 BRA `(.L_x_6) ;  /* 0x0000000400d00947 */ /* 0x000fea0003800000 */
[----:B------:R-:W-:Y:S01]  /*01e0*/  LOP3.LUT R9, RZ, R7, RZ, 0x33, !PT ;  /* 0x00000007ff097212 */ /* 0x000fe200078e33ff */
[----:B------:R-:W-:Y:S04]  /*01f0*/  BSSY.RECONVERGENT B2, `(.L_x_7) ;  /* 0x0000017000027945 */ /* 0x000fe80003800200 */
[----:B------:R-:W-:-:S05]  /*0200*/  IMAD.IADD R0, R9, 0x1, R4 ;  /* 0x0000000109007824 */ /* 0x000fca00078e0204 */
[C---:B------:R-:W-:Y:S02]  /*0210*/  LOP3.LUT R6, R0.reuse, 0x600, RZ, 0xc0, !PT ;  /* 0x0000060000067812 */ /* 0x040fe400078ec0ff */
[----:B------:R-:W-:Y:S02]  /*0220*/  ISETP.GE.U32.AND P0, PT, R0, 0x600, PT ;  /* 0x000006000000780c */ /* 0x000fe40003f06070 */
[----:B------:R-:W-:-:S13]  /*0230*/  ISETP.NE.AND P1, PT, R6, 0x600, PT ;  /* 0x000006000600780c */ /* 0x000fda0003f25270 */
[----:B------:R-:W-:Y:S05]  /*0240*/  @!P1 BRA `(.L_x_8) ;  /* 0x0000000000449947 */ /* 0x000fea0003800000 */
[----:B------:R-:W0:Y:S01]  /*0250*/  LDC.64 R8, c[0x0][0x380] ;  /* 0x0000e000ff087b82 */ /* 0x000e220000000a00 */
[----:B------:R-:W-:-:S04]  /*0260*/  LEA.HI R0, R0, 0x1, RZ, 0x17 ;  /* 0x0000000100007811 */ /* 0x000fc800078fb8ff */
[----:B------:R-:W-:-:S05]  /*0270*/  LOP3.LUT R0, R0, 0x3, RZ, 0xc0, !PT ;  /* 0x0000000300007812 */ /* 0x000fca00078ec0ff */
[----:B------:R-:W-:Y:S02]  /*0280*/  IMAD.MOV R0, RZ, RZ, -R0 ;  /* 0x000000ffff007224 */ /* 0x000fe400078e0a00 */
[----:B0-----:R-:W-:-:S04]  /*0290*/  IMAD.WIDE.U32 R8, R7, 0x8, R8 ;  /* 0x0000000807087825 */ /* 0x001fc800078e0008 */
[----:B------:R-:W-:Y:S02]  /*02a0*/  IMAD.MOV.U32 R6, RZ, RZ, R8 ;  /* 0x000000ffff067224 */ /* 0x000fe400078e0008 */
[----:B------:R-:W-:-:S07]  /*02b0*/  IMAD.MOV.U32 R11, RZ, RZ, R9 ;  /* 0x000000ffff0b7224 */ /* 0x000fce00078e0009 */
.L_x_9:
[----:B------:R-:W-:Y:S02]  /*02c0*/  IMAD.MOV.U32 R8, RZ, RZ, R6 ;  /* 0x000000ffff087224 */ /* 0x000fe400078e0006 */
[----:B------:R-:W-:-:S06]  /*02d0*/  IMAD.MOV.U32 R9, RZ, RZ, R11 ;  /* 0x000000ffff097224 */ /* 0x000fcc00078e000b */
[----:B------:R-:W2:Y:S01]  /*02e0*/  LDG.E.64.CONSTANT R8, desc[UR6][R8.64] ;  /* 0x0000000608087981 */ /* 0x000ea2000c1e9b00 */
[----:B------:R-:W-:Y:S01]  /*02f0*/  VIADD R0, R0, 0x1 ;  /* 0x0000000100007836 */ /* 0x000fe20000000000 */
[----:B------:R-:W-:Y:S01]  /*0300*/  IADD3 R6, P2, PT, R6, 0x1000, RZ ;  /* 0x0000100006067810 */ /* 0x000fe20007f5e0ff */
[----:B------:R-:W-:-:S03]  /*0310*/  VIADD R7, R7, 0x200 ;  /* 0x0000020007077836 */ /* 0x000fc60000000000 */
[----:B------:R-:W-:Y:S01]  /*0320*/  ISETP.NE.AND P1, PT, R0, RZ, PT ;  /* 0x000000ff0000720c */ /* 0x000fe20003f25270 */
[----:B------:R-:W-:Y:S01]  /*0330*/  IMAD.X R11, RZ, RZ, R11, P2 ;  /* 0x000000ffff0b7224 */ /* 0x000fe200010e060b */
[----:B--2--5:R-:W-:-:S11]  /*0340*/  DADD R2, R8, R2 ;  /* 0x0000000008027229 */ /* 0x024fd60000000002 */
[----:B------:R-:W-:Y:S05]  /*0350*/  @P1 BRA `(.L_x_9) ;  /* 0xfffffffc00d81947 */ /* 0x000fea000383ffff */
.L_x_8:
[----:B------:R-:W-:Y:S05]  /*0360*/  BSYNC.RECONVERGENT B2 ;  /* 0x0000000000027941 */ /* 0x000fea0003800200 */
.L_x_7:
[----:B------:R-:W-:Y:S05]  /*0370*/  @!P0 BRA `(.L_x_6) ;  /* 0x0000000400688947 */ /* 0x000fea0003800000 */
[----:B------:R-:W-:Y:S01]  /*0380*/  IMAD.IADD R0, R4, 0x1, -R7 ;  /* 0x0000000104007824 */ /* 0x000fe200078e0a07 */
[----:B------:R-:W-:Y:S01]  /*0390*/  BSSY.RECONVERGENT B2, `(.L_x_10) ;  /* 0x0000031000027945 */ /* 0x000fe20003800200 */
[----:B------:R-:W-:-:S03]  /*03a0*/  PLOP3.LUT P0, PT, PT, PT, PT, 0x80, 0x8 ;  /* 0x000000000008781c */ /* 0x000fc60003f0f070 */
[----:B------:R-:W-:-:S13]  /*03b0*/  ISETP.GT.AND P1, PT, R0, 0x1800, PT ;  /* 0x000018000000780c */ /* 0x000fda0003f24270 */
[----:B------:R-:W-:Y:S05]  /*03c0*/  @!P1 BRA `(.L_x_11) ;  /* 0x0000000000b49947 */ /* 0x000fea0003800000 */
[----:B------:R-:W-:Y:S01]  /*03d0*/  PLOP3.LUT P0, PT, PT, PT, PT, 0x8, 0x80 ;  /* 0x000000000080781c */ /* 0x000fe20003f0e170 */
[----:B------:R-:W-:-:S12]  /*03e0*/  VIADD R0, R4, 0xffffe800 ;  /* 0xffffe80004007836 */ /* 0x000fd80000000000 */
.L_x_12:
[----:B------:R-:W0:Y:S02]  /*03f0*/  LDC.64 R32, c[0x0][0x380] ;  /* 0x0000e000ff207b82 */ /* 0x000e240000000a00 */
[----:B0-----:R-:W-:-:S05]  /*0400*/  IMAD.WIDE R14, R7, 0x8, R32 ;  /* 0x00000008070e7825 */ /* 0x001fca00078e0220 */
[----:B------:R-:W2:Y:S04]  /*0410*/  LDG.E.64.CONSTANT R8, desc[UR6][R14.64] ;  /* 0x000000060e087981 */ /* 0x000ea8000c1e9b00 */
[----:B------:R-:W3:Y:S04]  /*0420*/  LDG.E.64.CONSTANT R10, desc[UR6][R14.64+0x1000] ;  /* 0x001000060e0a7981 */ /* 0x000ee8000c1e9b00 */
[----:B------:R-:W4:Y:S01]  /*0430*/  LDG.E.64.CONSTANT R12, desc[UR6][R14.64+0x2000] ;  /* 0x002000060e0c7981 */ /* 0x000f22000c1e9b00 */
[----:B------:R-:W-:-:S03]  /*0440*/  VIADD R41, R7, 0x800 ;  /* 0x0000080007297836 */ /* 0x000fc60000000000 */
[----:B------:R-:W4:Y:S01]  /*0450*/  LDG.E.64.CONSTANT R30, desc[UR6][R14.64+0x3000] ;  /* 0x003000060e1e7981 */ /* 0x000f22000c1e9b00 */
[----:B------:R-:W-:-:S05]  /*0460*/  IMAD.WIDE R40, R41, 0x8, R32 ;  /* 0x0000000829287825 */ /* 0x000fca00078e0220 */
[----:B------:R-:W4:Y:S04]  /*0470*/  LDG.E.64.CONSTANT R28, desc[UR6][R40.64] ;  /* 0x00000006281c7981 */ /* 0x000f28000c1e9b00 */
[----:B------:R-:W4:Y:S04]  /*0480*/  LDG.E.64.CONSTANT R26, desc[UR6][R40.64+0x1000] ;  /* 0x00100006281a7981 */ /* 0x000f28000c1e9b00 */
        /* <DEDUP_REMOVED lines=12> */
[----:B------:R-:W4:Y:S04]  /*0550*/  LDG.E.64.CONSTANT R34, desc[UR6][R44.64+0x2000] ;  /* 0x002000062c227981 */ /* 0x000f28000c1e9b00 */
[----:B------:R-:W4:Y:S01]  /*0560*/  LDG.E.64.CONSTANT R32, desc[UR6][R44.64+0x3000] ;  /* 0x003000062c207981 */ /* 0x000f22000c1e9b00 */
[----:B------:R-:W-:-:S05]  /*0570*/  VIADD R7, R7, 0x2000 ;  /* 0x0000200007077836 */ /* 0x000fca0000000000 */
[----:B------:R-:W-:Y:S01]  /*0580*/  ISETP.GE.AND P1, PT, R7, R0, PT ;  /* 0x000000000700720c */ /* 0x000fe20003f26270 */
[----:B--2--5:R-:W-:-:S08]  /*0590*/  DADD R8, R8, R2 ;  /* 0x0000000008087229 */ /* 0x024fd00000000002 */
[----:B---3--:R-:W-:-:S08]  /*05a0*/  DADD R8, R8, R10 ;  /* 0x0000000008087229 */ /* 0x008fd0000000000a */
[----:B----4-:R-:W-:-:S08]  /*05b0*/  DADD R8, R8, R12 ;  /* 0x0000000008087229 */ /* 0x010fd0000000000c */
[----:B------:R-:W-:-:S08]  /*05c0*/  DADD R8, R8, R30 ;  /* 0x0000000008087229 */ /* 0x000fd0000000001e */
        /* <DEDUP_REMOVED lines=11> */
[----:B------:R-:W-:Y:S01]  /*0680*/  DADD R2, R8, R32 ;  /* 0x0000000008027229 */ /* 0x000fe20000000020 */
[----:B------:R-:W-:Y:S10]  /*0690*/  @!P1 BRA `(.L_x_12) ;  /* 0xfffffffc00549947 */ /* 0x000ff4000383ffff */
.L_x_11:
[----:B------:R-:W-:Y:S05]  /*06a0*/  BSYNC.RECONVERGENT B2 ;  /* 0x0000000000027941 */ /* 0x000fea0003800200 */
.L_x_10:
[----:B------:R-:W-:Y:S01]  /*06b0*/  IMAD.IADD R0, R4, 0x1, -R7 ;  /* 0x0000000104007824 */ /* 0x000fe200078e0a07 */
[----:B------:R-:W-:Y:S04]  /*06c0*/  BSSY.RECONVERGENT B2, `(.L_x_13) ;  /* 0x0000019000027945 */ /* 0x000fe80003800200 */
[----:B------:R-:W-:-:S13]  /*06d0*/  ISETP.GT.AND P1, PT, R0, 0x800, PT ;  /* 0x000008000000780c */ /* 0x000fda0003f24270 */
[----:B------:R-:W-:Y:S05]  /*06e0*/  @!P1 BRA `(.L_x_14) ;  /* 0x0000000000589947 */ /* 0x000fea0003800000 */
        /* <DEDUP_REMOVED lines=12> */
[----:B------:R-:W-:Y:S01]  /*07b0*/  PLOP3.LUT P0, PT, PT, PT, PT, 0x8, 0x80 ;  /* 0x000000000080781c */ /* 0x000fe20003f0e170 */
[----:B------:R-:W-:Y:S01]  /*07c0*/  VIADD R7, R7, 0x1000 ;  /* 0x0000100007077836 */ /* 0x000fe20000000000 */
[----:B--2--5:R-:W-:-:S08]  /*07d0*/  DADD R10, R2, R10 ;  /* 0x00000000020a7229 */ /* 0x024fd0000000000a */
[----:B---3--:R-:W-:-:S08]  /*07e0*/  DADD R10, R10, R12 ;  /* 0x000000000a0a7229 */ /* 0x008fd0000000000c */
[----:B----4-:R-:W-:-:S08]  /*07f0*/  DADD R10, R10, R14 ;  /* 0x000000000a0a7229 */ /* 0x010fd0000000000e */
[----:B------:R-:W-:-:S08]  /*0800*/  DADD R10, R10, R16 ;  /* 0x000000000a0a7229 */ /* 0x000fd00000000010 */
[----:B------:R-:W-:-:S08]  /*0810*/  DADD R10, R10, R20 ;  /* 0x000000000a0a7229 */ /* 0x000fd00000000014 */
[----:B------:R-:W-:-:S08]  /*0820*/  DADD R10, R10, R22 ;  /* 0x000000000a0a7229 */ /* 0x000fd00000000016 */
[----:B------:R-:W-:-:S08]  /*0830*/  DADD R10, R10, R24 ;  /* 0x000000000a0a7229 */ /* 0x000fd00000000018 */
[----:B------:R-:W-:-:S11]  /*0840*/  DADD R2, R10, R26 ;  /* 0x000000000a027229 */ /* 0x000fd6000000001a */
.L_x_14:
[----:B------:R-:W-:Y:S05]  /*0850*/  BSYNC.RECONVERGENT B2 ;  /* 0x0000000000027941 */ /* 0x000fea0003800200 */
.L_x_13:
[----:B------:R-:W-:-:S13]  /*0860*/  ISETP.LT.OR P0, PT, R7, R4, P0 ;  /* 0x000000040700720c */ /* 0x000fda0000701670 */
[----:B------:R-:W-:Y:S05]  /*0870*/  @!P0 BRA `(.L_x_6) ;  /* 0x0000000000288947 */ /* 0x000fea0003800000 */
[----:B------:R-:W0:Y:S02]  /*0880*/  LDC.64 R8, c[0x0][0x380] ;  /* 0x0000e000ff087b82 */ /* 0x000e240000000a00 */
[----:B0-----:R-:W-:-:S05]  /*0890*/  IMAD.WIDE R6, R7, 0x8, R8 ;  /* 0x0000000807067825 */ /* 0x001fca00078e0208 */
[----:B------:R-:W2:Y:S04]  /*08a0*/  LDG.E.64.CONSTANT R8, desc[UR6][R6.64] ;  /* 0x0000000606087981 */ /* 0x000ea8000c1e9b00 */
[----:B------:R-:W3:Y:S04]  /*08b0*/  LDG.E.64.CONSTANT R10, desc[UR6][R6.64+0x1000] ;  /* 0x00100006060a7981 */ /* 0x000ee8000c1e9b00 */
[----:B------:R-:W4:Y:S04]  /*08c0*/  LDG.E.64.CONSTANT R12, desc[UR6][R6.64+0x2000] ;  /* 0x00200006060c7981 */ /* 0x000f28000c1e9b00 */
[----:B------:R-:W4:Y:S01]  /*08d0*/  LDG.E.64.CONSTANT R14, desc[UR6][R6.64+0x3000] ;  /* 0x00300006060e7981 */ /* 0x000f22000c1e9b00 */
[----:B--2--5:R-:W-:-:S08]  /*08e0*/  DADD R8, R2, R8 ;  /* 0x0000000002087229 */ /* 0x024fd00000000008 */
[----:B---3--:R-:W-:-:S08]  /*08f0*/  DADD R8, R8, R10 ;  /* 0x0000000008087229 */ /* 0x008fd0000000000a */
[----:B----4-:R-:W-:-:S08]  /*0900*/  DADD R8, R8, R12 ;  /* 0x0000000008087229 */ /* 0x010fd0000000000c */
[----:B------:R-:W-:-:S11]  /*0910*/  DADD R2, R8, R14 ;  /* 0x0000000008027229 */ /* 0x000fd6000000000e */
.L_x_6:
[----:B------:R-:W-:Y:S05]  /*0920*/  BSYNC.RECONVERGENT B1 ;  /* 0x0000000000017941 */ /* 0x000fea0003800200 */
.L_x_5:
[----:B------:R-:W-:-:S13]  /*0930*/  ISETP.GE.AND P0, PT, R4, 0x200, PT ;  /* 0x000002000400780c */ /* 0x000fda0003f06270 */
[----:B------:R-:W-:Y:S05]  /*0940*/  @!P0 BRA `(.L_x_15) ;  /* 0x0000000400148947 */ /* 0x000fea0003800000 */
[----:B------:R-:W0:Y:S01]  /*0950*/  S2R R12, SR_LANEID ;  /* 0x00000000000c7919 */ /* 0x000e220000000000 */
[----:B-----5:R-:W-:Y:S04]  /*0960*/  SHFL.DOWN PT, R6, R2, 0x1, 0x1f ;  /* 0x08201f0002067f89 */ /* 0x020fe800000e0000 */
[----:B------:R-:W1:Y:S02]  /*0970*/  SHFL.DOWN PT, R7, R3, 0x1, 0x1f ;  /* 0x08201f0003077f89 */ /* 0x000e6400000e0000 */
[----:B-1----:R-:W-:Y:S01]  /*0980*/  DADD R6, R6, R2 ;  /* 0x0000000006067229 */ /* 0x002fe20000000002 */
[C---:B0-----:R-:W-:Y:S02]  /*0990*/  ISETP.GT.AND P0, PT, R12.reuse, 0x1e, PT ;  /* 0x0000001e0c00780c */ /* 0x041fe40003f04270 */
[----:B------:R-:W-:-:S07]  /*09a0*/  ISETP.NE.AND P1, PT, R12, RZ, PT ;  /* 0x000000ff0c00720c */ /* 0x000fce0003f25270 */
[----:B------:R-:W-:Y:S02]  /*09b0*/  FSEL R8, R2, R6, P0 ;  /* 0x0000000602087208 */ /* 0x000fe40000000000 */
[----:B------:R-:W-:Y:S02]  /*09c0*/  FSEL R9, R3, R7, P0 ;  /* 0x0000000703097208 */ /* 0x000fe40000000000 */
[----:B------:R-:W-:Y:S01]  /*09d0*/  ISETP.GT.AND P0, PT, R12, 0x1d, PT ;  /* 0x0000001d0c00780c */ /* 0x000fe20003f04270 */
[----:B------:R-:W-:Y:S01]  /*09e0*/  SHFL.DOWN PT, R6, R8, 0x2, 0x1f ;  /* 0x08401f0008067f89 */ /* 0x000fe200000e0000 */
[----:B------:R-:W-:Y:S02]  /*09f0*/  @!P1 MOV R4, 0x400 ;  /* 0x0000040000049802 */ /* 0x000fe40000000f00 */
[----:B------:R-:W-:Y:S01]  /*0a00*/  @!P1 SHF.R.U32.HI R0, RZ, 0x2, R5 ;  /* 0x00000002ff009819 */ /* 0x000fe20000011605 */
[----:B------:R-:W0:Y:S03]  /*0a10*/  SHFL.DOWN PT, R7, R9, 0x2, 0x1f ;  /* 0x08401f0009077f89 */ /* 0x000e2600000e0000 */
[----:B------:R-:W-:Y:S01]  /*0a20*/  @!P1 LOP3.LUT R0, R0, 0xf8, RZ, 0xc0, !PT ;  /* 0x000000f800009812 */ /* 0x000fe200078ec0ff */
[----:B0-----:R-:W-:-:S10]  /*0a30*/  DADD R6, R6, R8 ;  /* 0x0000000006067229 */ /* 0x001fd40000000008 */
[----:B------:R-:W-:Y:S02]  /*0a40*/  FSEL R6, R8, R6, P0 ;  /* 0x0000000608067208 */ /* 0x000fe40000000000 */
[----:B------:R-:W-:Y:S02]  /*0a50*/  FSEL R7, R9, R7, P0 ;  /* 0x0000000709077208 */ /* 0x000fe40000000000 */
[----:B------:R-:W-:Y:S01]  /*0a60*/  ISETP.GT.AND P0, PT, R12, 0x1b, PT ;  /* 0x0000001b0c00780c */ /* 0x000fe20003f04270 */
[----:B------:R-:W-:Y:S04]  /*0a70*/  SHFL.DOWN PT, R2, R6, 0x4, 0x1f ;  /* 0x08801f0006027f89 */ /* 0x000fe800000e0000 */
[----:B------:R-:W0:Y:S01]  /*0a80*/  SHFL.DOWN PT, R3, R7, 0x4, 0x1f ;  /* 0x08801f0007037f89 */ /* 0x000e2200000e0000 */
[----:B------:R-:W1:Y:S01]  /*0a90*/  @!P1 S2R R9, SR_CgaCtaId ;  /* 0x0000000000099919 */ /* 0x000e620000008800 */
[----:B0-----:R-:W-:-:S10]  /*0aa0*/  DADD R2, R2, R6 ;  /* 0x0000000002027229 */ /* 0x001fd40000000006 */
[----:B------:R-:W-:Y:S02]  /*0ab0*/  FSEL R10, R6, R2, P0 ;  /* 0x00000002060a7208 */ /* 0x000fe40000000000 */
[----:B------:R-:W-:Y:S02]  /*0ac0*/  FSEL R11, R7, R3, P0 ;  /* 0x00000003070b7208 */ /* 0x000fe40000000000 */
[----:B------:R-:W-:Y:S01]  /*0ad0*/  ISETP.GT.AND P0, PT, R12, 0x17, PT ;  /* 0x000000170c00780c */ /* 0x000fe20003f04270 */
[----:B------:R-:W-:Y:S04]  /*0ae0*/  SHFL.DOWN PT, R2, R10, 0x8, 0x1f ;  /* 0x09001f000a027f89 */ /* 0x000fe800000e0000 */
[----:B------:R-:W0:Y:S02]  /*0af0*/  SHFL.DOWN PT, R3, R11, 0x8, 0x1f ;  /* 0x09001f000b037f89 */ /* 0x000e2400000e0000 */
[----:B0-----:R-:W-:-:S10]  /*0b00*/  DADD R2, R2, R10 ;  /* 0x0000000002027229 */ /* 0x001fd4000000000a */
[----:B------:R-:W-:Y:S02]  /*0b10*/  FSEL R6, R10, R2, P0 ;  /* 0x000000020a067208 */ /* 0x000fe40000000000 */
[----:B------:R-:W-:Y:S02]  /*0b20*/  FSEL R7, R11, R3, P0 ;  /* 0x000000030b077208 */ /* 0x000fe40000000000 */
[----:B-1----:R-:W-:Y:S01]  /*0b30*/  @!P1 LEA R11, R9, R4, 0x18 ;  /* 0x00000004090b9211 */ /* 0x002fe200078ec0ff */
[----:B------:R-:W-:Y:S01]  /*0b40*/  SHFL.DOWN PT, R2, R6, 0x10, 0x1f ;  /* 0x0a001f0006027f89 */ /* 0x000fe200000e0000 */
[----:B------:R-:W-:-:S03]  /*0b50*/  ISETP.NE.AND P0, PT, R5, RZ, PT ;  /* 0x000000ff0500720c */ /* 0x000fc60003f05270 */
[----:B------:R-:W0:Y:S01]  /*0b60*/  SHFL.DOWN PT, R3, R7, 0x10, 0x1f ;  /* 0x0a001f0007037f89 */ /* 0x000e2200000e0000 */
[----:B------:R-:W-:Y:S01]  /*0b70*/  @!P1 IMAD.IADD R11, R0, 0x1, R11 ;  /* 0x00000001000b9824 */ /* 0x000fe200078e020b */
[----:B0-----:R-:W-:-:S07]  /*0b80*/  DADD R8, R2, R6 ;  /* 0x0000000002087229 */ /* 0x001fce0000000006 */
[----:B------:R1:W-:Y:S01]  /*0b90*/  @!P1 STS.64 [R11+0x10], R8 ;  /* 0x000010080b009388 */ /* 0x0003e20000000a00 */
[----:B------:R-:W-:Y:S01]  /*0ba0*/  BAR.SYNC.DEFER_BLOCKING 0x0 ;  /* 0x0000000000007b1d */ /* 0x000fe20000010000 */
[----:B------:R-:W-:-:S04]  /*0bb0*/  ISETP.GT.AND P1, PT, R12, 0xf, PT ;  /* 0x0000000f0c00780c */ /* 0x000fc80003f24270 */
[----:B------:R-:W-:Y:S02]  /*0bc0*/  FSEL R2, R6, R8, P1 ;  /* 0x0000000806027208 */ /* 0x000fe40000800000 */
[----:B------:R-:W-:Y:S01]  /*0bd0*/  FSEL R3, R7, R9, P1 ;  /* 0x0000000907037208 */ /* 0x000fe20000800000 */
[----:B------:R-:W-:Y:S06]  /*0be0*/  @P0 BRA `(.L_x_16) ;  /* 0x0000001800440947 */ /* 0x000fec0003800000 */
[----:B------:R-:W0:Y:S01]  /*0bf0*/  S2UR UR5, SR_CgaCtaId ;  /* 0x00000000000579c3 */ /* 0x000e220000008800 */
[----:B------:R-:W-:Y:S02]  /*0c00*/  UMOV UR4, 0x400 ;  /* 0x0000040000047882 */ /* 0x000fe40000000000 */
[----:B0-----:R-:W-:-:S09]  /*0c10*/  ULEA UR4, UR5, UR4, 0x18 ;  /* 0x0000000405047291 */ /* 0x001fd2000f8ec0ff */
[----:B------:R-:W0:Y:S04]  /*0c20*/  LDS.64 R4, [UR4+0x18] ;  /* 0x00001804ff047984 */ /* 0x000e280008000a00 */
[----:B-1----:R-:W1:Y:S04]  /*0c30*/  LDS.128 R8, [UR4+0x20] ;  /* 0x00002004ff087984 */ /* 0x002e680008000c00 */
[----:B------:R-:W2:Y:S01]  /*0c40*/  LDS.128 R12, [UR4+0x30] ;  /* 0x00003004ff0c7984 */ /* 0x000ea20008000c00 */
[----:B0-----:R-:W-:-:S03]  /*0c50*/  DADD R2, R2, R4 ;  /* 0x0000000002027229 */ /* 0x001fc60000000004 */
[----:B------:R-:W0:Y:S05]  /*0c60*/  LDS.128 R4, [UR4+0x40] ;  /* 0x00004004ff047984 */ /* 0x000e2a0008000c00 */
[----:B-1----:R-:W-:-:S08]  /*0c70*/  DADD R2, R2, R8 ;  /* 0x0000000002027229 */ /* 0x002fd00000000008 */
[----:B------:R-:W-:Y:S01]  /*0c80*/  DADD R2, R2, R10 ;  /* 0x0000000002027229 */ /* 0x000fe2000000000a */
[----:B------:R-:W1:Y:S07]  /*0c90*/  LDS.128 R8, [UR4+0x50] ;  /* 0x00005004ff087984 */ /* 0x000e6e0008000c00 */
[----:B--2---:R-:W-:-:S08]  /*0ca0*/  DADD R2, R2, R12 ;  /* 0x0000000002027229 */ /* 0x004fd0000000000c */
[----:B------:R-:W-:Y:S01]  /*0cb0*/  DADD R2, R2, R14 ;  /* 0x0000000002027229 */ /* 0x000fe2000000000e */
[----:B------:R-:W2:Y:S07]  /*0cc0*/  LDS.128 R12, [UR4+0x60] ;  /* 0x00006004ff0c7984 */ /* 0x000eae0008000c00 */
[----:B0-----:R-:W-:-:S08]  /*0cd0*/  DADD R2, R2, R4 ;  /* 0x0000000002027229 */ /* 0x001fd00000000004 */
[----:B------:R-:W-:Y:S01]  /*0ce0*/  DADD R2, R2, R6 ;  /* 0x0000000002027229 */ /* 0x000fe20000000006 */
[----:B------:R-:W0:Y:S07]  /*0cf0*/  LDS.128 R4, [UR4+0x70] ;  /* 0x00007004ff047984 */ /* 0x000e2e0008000c00 */
[----:B-1----:R-:W-:-:S08]  /*0d00*/  DADD R2, R2, R8 ;  /* 0x0000000002027229 */ /* 0x002fd00000000008 */
[----:B------:R-:W-:Y:S01]  /*0d10*/  DADD R2, R2, R10 ;  /* 0x0000000002027229 */ /* 0x000fe2000000000a */
[----:B------:R-:W1:Y:S07]  /*0d20*/  LDS.128 R8, [UR4+0x80] ;  /* 0x00008004ff087984 */ /* 0x000e6e0008000c00 */
[----:B--2---:R-:W-:-:S08]  /*0d30*/  DADD R2, R2, R12 ;  /* 0x0000000002027229 */ /* 0x004fd0000000000c */
[----:B------:R-:W-:-:S08]  /*0d40*/  DADD R2, R2, R14 ;  /* 0x0000000002027229 */ /* 0x000fd0000000000e */
[----:B0-----:R-:W-:-:S08]  /*0d50*/  DADD R2, R2, R4 ;  /* 0x0000000002027229 */ /* 0x001fd00000000004 */
[----:B------:R-:W-:-:S08]  /*0d60*/  DADD R2, R2, R6 ;  /* 0x0000000002027229 */ /* 0x000fd00000000006 */
[----:B-1----:R-:W-:-:S08]  /*0d70*/  DADD R2, R2, R8 ;  /* 0x0000000002027229 */ /* 0x002fd00000000008 */
[----:B------:R-:W-:Y:S01]  /*0d80*/  DADD R2, R2, R10 ;  /* 0x0000000002027229 */ /* 0x000fe2000000000a */
[----:B------:R-:W-:Y:S10]  /*0d90*/  BRA `(.L_x_16) ;  /* 0x0000001400d87947 */ /* 0x000ff40003800000 */
.L_x_15:
[----:B------:R-:W-:Y:S01]  /*0da0*/  LOP3.LUT R0, R5, 0x3e0, RZ, 0xc0, !PT ;  /* 0x000003e005007812 */ /* 0x000fe200078ec0ff */
[----:B------:R-:W0:Y:S03]  /*0db0*/  S2R R10, SR_LANEID ;  /* 0x00000000000a7919 */ /* 0x000e260000000000 */
[----:B------:R-:W-:Y:S01]  /*0dc0*/  LOP3.LUT R9, RZ, R0, RZ, 0x33, !PT ;  /* 0x00000000ff097212 */ /* 0x000fe200078e33ff */
[----:B------:R-:W-:-:S04]  /*0dd0*/  VIADD R7, R0, 0x20 ;  /* 0x0000002000077836 */ /* 0x000fc80000000000 */
[----:B------:R-:W-:Y:S01]  /*0de0*/  IMAD.IADD R9, R9, 0x1, R4 ;  /* 0x0000000109097824 */ /* 0x000fe200078e0204 */
[----:B------:R-:W-:-:S04]  /*0df0*/  ISETP.GT.AND P0, PT, R7, R4, PT ;  /* 0x000000040700720c */ /* 0x000fc80003f04270 */
[----:B------:R-:W-:-:S05]  /*0e00*/  SEL R11, R9, 0x1f, P0 ;  /* 0x0000001f090b7807 */ /* 0x000fca0000000000 */
[----:B-----5:R-:W-:Y:S04]  /*0e10*/  SHFL.DOWN PT, R6, R2, 0x1, R11 ;  /* 0x0820000002067989 */ /* 0x020fe800000e000b */
[----:B------:R-:W1:Y:S01]  /*0e20*/  SHFL.DOWN PT, R7, R3, 0x1, R11 ;  /* 0x0820000003077989 */ /* 0x000e6200000e000b */
[C---:B0-----:R-:W-:Y:S01]  /*0e30*/  ISETP.GE.AND P0, PT, R10.reuse, R11, PT ;  /* 0x0000000b0a00720c */ /* 0x041fe20003f06270 */
[C---:B------:R-:W-:Y:S01]  /*0e40*/  VIADD R0, R10.reuse, 0x2 ;  /* 0x000000020a007836 */ /* 0x040fe20000000000 */
[----:B------:R-:W-:Y:S01]  /*0e50*/  ISETP.NE.AND P1, PT, R10, RZ, PT ;  /* 0x000000ff0a00720c */ /* 0x000fe20003f25270 */
[----:B-1----:R-:W-:-:S12]  /*0e60*/  DADD R6, R6, R2 ;  /* 0x0000000006067229 */ /* 0x002fd80000000002 */
[----:B------:R-:W0:Y:S01]  /*0e70*/  @!P1 S2R R12, SR_CgaCtaId ;  /* 0x00000000000c9919 */ /* 0x000e220000008800 */
[----:B------:R-:W-:Y:S02]  /*0e80*/  FSEL R8, R6, R2, !P0 ;  /* 0x0000000206087208 */ /* 0x000fe40004000000 */
[----:B------:R-:W-:Y:S02]  /*0e90*/  FSEL R9, R7, R3, !P0 ;  /* 0x0000000307097208 */ /* 0x000fe40004000000 */
[----:B------:R-:W-:Y:S01]  /*0ea0*/  ISETP.GT.AND P0, PT, R0, R11, PT ;  /* 0x0000000b0000720c */ /* 0x000fe20003f04270 */
[----:B------:R-:W-:Y:S01]  /*0eb0*/  SHFL.DOWN PT, R6, R8, 0x2, R11 ;  /* 0x0840000008067989 */ /* 0x000fe200000e000b */
[----:B------:R-:W-:-:S03]  /*0ec0*/  VIADD R0, R10, 0x4 ;  /* 0x000000040a007836 */ /* 0x000fc60000000000 */
[----:B------:R-:W1:Y:S02]  /*0ed0*/  SHFL.DOWN PT, R7, R9, 0x2, R11 ;  /* 0x0840000009077989 */ /* 0x000e6400000e000b */
[----:B-1----:R-:W-:-:S10]  /*0ee0*/  DADD R6, R6, R8 ;  /* 0x0000000006067229 */ /* 0x002fd40000000008 */
[----:B------:R-:W-:Y:S02]  /*0ef0*/  FSEL R6, R8, R6, P0 ;  /* 0x0000000608067208 */ /* 0x000fe40000000000 */
[----:B------:R-:W-:Y:S02]  /*0f00*/  FSEL R7, R9, R7, P0 ;  /* 0x0000000709077208 */ /* 0x000fe40000000000 */
        /* <DEDUP_REMOVED lines=16> */
[----:B------:R-:W-:Y:S02]  /*1010*/  @!P1 MOV R9, 0x400 ;  /* 0x0000040000099802 */ /* 0x000fe40000000f00 */
[----:B------:R-:W-:Y:S01]  /*1020*/  @!P1 SHF.R.U32.HI R8, RZ, 0x2, R5 ;  /* 0x00000002ff089819 */ /* 0x000fe20000011605 */
[----:B------:R-:W1:Y:S01]  /*1030*/  SHFL.DOWN PT, R3, R7, 0x10, R11 ;  /* 0x0a00000007037989 */ /* 0x000e6200000e000b */
[----:B0-----:R-:W-:-:S02]  /*1040*/  @!P1 LEA R9, R12, R9, 0x18 ;  /* 0x000000090c099211 */ /* 0x001fc400078ec0ff */
[----:B------:R-:W-:-:S05]  /*1050*/  @!P1 LOP3.LUT R8, R8, 0xf8, RZ, 0xc0, !PT ;  /* 0x000000f808089812 */ /* 0x000fca00078ec0ff */
[----:B------:R-:W-:Y:S01]  /*1060*/  @!P1 IMAD.IADD R9, R8, 0x1, R9 ;  /* 0x0000000108099824 */ /* 0x000fe200078e0209 */
[----:B-1----:R-:W-:-:S10]  /*1070*/  DADD R2, R2, R6 ;  /* 0x0000000002027229 */ /* 0x002fd40000000006 */
[----:B------:R-:W-:Y:S02]  /*1080*/  FSEL R2, R6, R2, P0 ;  /* 0x0000000206027208 */ /* 0x000fe40000000000 */
[----:B------:R-:W-:Y:S02]  /*1090*/  FSEL R3, R7, R3, P0 ;  /* 0x0000000307037208 */ /* 0x000fe40000000000 */
[----:B------:R-:W-:-:S03]  /*10a0*/  ISETP.NE.AND P0, PT, R5, RZ, PT ;  /* 0x000000ff0500720c */ /* 0x000fc60003f05270 */
[----:B------:R0:W-:Y:S01]  /*10b0*/  @!P1 STS.64 [R9+0x10], R2 ;  /* 0x0000100209009388 */ /* 0x0001e20000000a00 */
[----:B------:R-:W-:Y:S09]  /*10c0*/  BAR.SYNC.DEFER_BLOCKING 0x0 ;  /* 0x0000000000007b1d */ /* 0x000ff20000010000 */
[----:B------:R-:W-:Y:S05]  /*10d0*/  @P0 BRA `(.L_x_16) ;  /* 0x0000001400080947 */ /* 0x000fea0003800000 */
[----:B------:R-:W1:Y:S01]  /*10e0*/  S2UR UR5, SR_CgaCtaId ;  /* 0x00000000000579c3 */ /* 0x000e620000008800 */
[----:B------:R-:W-:Y:S01]  /*10f0*/  UMOV UR4, 0x400 ;  /* 0x0000040000047882 */ /* 0x000fe20000000000 */
[----:B------:R-:W-:Y:S01]  /*1100*/  ISETP.GT.AND P1, PT, R4, 0x20, PT ;  /* 0x000000200400780c */ /* 0x000fe20003f24270 */
[----:B-1----:R-:W-:-:S09]  /*1110*/  ULEA UR4, UR5, UR4, 0x18 ;  /* 0x0000000405047291 */ /* 0x002fd2000f8ec0ff */
[----:B------:R-:W1:Y:S04]  /*1120*/  LDS.64 R6, [UR4+0x18] ;  /* 0x00001804ff067984 */ /* 0x000e680008000a00 */
[----:B------:R-:W2:Y:S04]  /*1130*/  LDS.128 R12, [UR4+0x20] ;  /* 0x00002004ff0c7984 */ /* 0x000ea80008000c00 */
[----:B0-----:R-:W0:Y:S01]  /*1140*/  LDS.128 R8, [UR4+0x30] ;  /* 0x00003004ff087984 */ /* 0x001e220008000c00 */
[----:B-1----:R-:W-:-:S10]  /*1150*/  DADD R6, R2, R6 ;  /* 0x0000000002067229 */ /* 0x002fd40000000006 */
[----:B------:R-:W-:Y:S02]  /*1160*/  FSEL R2, R6, R2, P1 ;  /* 0x0000000206027208 */ /* 0x000fe40000800000 */
[----:B------:R-:W-:Y:S02]  /*1170*/  FSEL R3, R7, R3, P1 ;  /* 0x0000000307037208 */ /* 0x000fe40000800000 */
[----:B------:R-:W-:-:S04]  /*1180*/  ISETP.GT.AND P1, PT, R4, 0x40, PT ;  /* 0x000000400400780c */ /* 0x000fc80003f24270 */
[----:B--2---:R-:W-:-:S10]  /*1190*/  DADD R12, R12, R2 ;  /* 0x000000000c0c7229 */ /* 0x004fd40000000002 */
[----:B------:R-:W-:Y:S02]  /*11a0*/  FSEL R2, R12, R2, P1 ;  /* 0x000000020c027208 */ /* 0x000fe40000800000 */
[----:B------:R-:W-:Y:S02]  /*11b0*/  FSEL R3, R13, R3, P1 ;  /* 0x000000030d037208 */ /* 0x000fe40000800000 */
[----:B------:R-:W-:-:S04]  /*11c0*/  ISETP.GT.AND P1, PT, R4, 0x60, PT ;  /* 0x000000600400780c */ /* 0x000fc80003f24270 */
[----:B------:R-:W-:-:S10]  /*11d0*/  DADD R14, R2, R14 ;  /* 0x00000000020e7229 */ /* 0x000fd4000000000e */
[----:B------:R-:W-:Y:S02]  /*11e0*/  FSEL R2, R14, R2, P1 ;  /* 0x000000020e027208 */ /* 0x000fe40000800000 */
[----:B------:R-:W-:Y:S02]  /*11f0*/  FSEL R3, R15, R3, P1 ;  /* 0x000000030f037208 */ /* 0x000fe40000800000 */
[----:B------:R-:W1:Y:S01]  /*1200*/  LDS.128 R12, [UR4+0x40] ;  /* 0x00004004ff0c7984 */ /* 0x000e620008000c00 */
[----:B------:R-:W-:-:S03]  /*1210*/  ISETP.GT.AND P1, PT, R4, 0x80, PT ;  /* 0x000000800400780c */ /* 0x000fc60003f24270 */
[----:B0-----:R-:W-:-:S10]  /*1220*/  DADD R8, R8, R2 ;  /* 0x0000000008087229 */ /* 0x001fd40000000002 */
[----:B------:R-:W-:Y:S02]  /*1230*/  FSEL R2, R8, R2, P1 ;  /* 0x0000000208027208 */ /* 0x000fe40000800000 */
[----:B------:R-:W-:Y:S02]  /*1240*/  FSEL R3, R9, R3, P1 ;  /* 0x0000000309037208 */ /* 0x000fe40000800000 */
[----:B------:R-:W-:-:S04]  /*1250*/  ISETP.GT.AND P1, PT, R4, 0xa0, PT ;  /* 0x000000a00400780c */ /* 0x000fc80003f24270 */
[----:B------:R-:W-:-:S10]  /*1260*/  DADD R10, R2, R10 ;  /* 0x00000000020a7229 */ /* 0x000fd4000000000a */
[----:B------:R-:W-:Y:S02]  /*1270*/  FSEL R2, R10, R2, P1 ;  /* 0x000000020a027208 */ /* 0x000fe40000800000 */
[----:B------:R-:W-:Y:S02]  /*1280*/  FSEL R3, R11, R3, P1 ;  /* 0x000000030b037208 */ /* 0x000fe40000800000 */
[----:B------:R-:W0:Y:S01]  /*1290*/  LDS.128 R8, [UR4+0x50] ;  /* 0x00005004ff087984 */ /* 0x000e220008000c00 */
[----:B------:R-:W-:-:S03]  /*12a0*/  ISETP.GT.AND P1, PT, R4, 0xc0, PT ;  /* 0x000000c00400780c */ /* 0x000fc60003f24270 */
[----:B-1----:R-:W-:-:S10]  /*12b0*/  DADD R12, R12, R2 ;  /* 0x000000000c0c7229 */ /* 0x002fd40000000002 */
        /* <DEDUP_REMOVED lines=33> */
[----:B------:R-:W-:-:S04]  /*14d0*/  ISETP.GT.AND P1, PT, R4, 0x1c0, PT ;  /* 0x000001c00400780c */ /* 0x000fc80003f24270 */
[----:B-1----:R-:W-:-:S10]  /*14e0*/  DADD R12, R12, R2 ;  /* 0x000000000c0c7229 */ /* 0x002fd40000000002 */
[----:B------:R-:W-:Y:S02]  /*14f0*/  FSEL R2, R12, R2, P1 ;  /* 0x000000020c027208 */ /* 0x000fe40000800000 */
[----:B------:R-:W-:Y:S02]  /*1500*/  FSEL R3, R13, R3, P1 ;  /* 0x000000030d037208 */ /* 0x000fe40000800000 */
[----:B------:R-:W-:-:S04]  /*1510*/  ISETP.GT.AND P1, PT, R4, 0x1e0, PT ;  /* 0x000001e00400780c */ /* 0x000fc80003f24270 */
[----:B------:R-:W-:-:S10]  /*1520*/  DADD R14, R2, R14 ;  /* 0x00000000020e7229 */ /* 0x000fd4000000000e */
[----:B------:R-:W-:Y:S02]  /*1530*/  FSEL R2, R14, R2, P1 ;  /* 0x000000020e027208 */ /* 0x000fe40000800000 */
[----:B------:R-:W-:Y:S01]  /*1540*/  FSEL R3, R15, R3, P1 ;  /* 0x000000030f037208 */ /* 0x000fe20000800000 */
[----:B------:R-:W-:Y:S06]  /*1550*/  BRA `(.L_x_16) ;  /* 0x0000000c00e87947 */ /* 0x000fec0003800000 */
.L_x_2:
[----:B------:R-:W0:Y:S01]  /*1560*/  S2R R41, SR_TID.X ;  /* 0x0000000000297919 */ /* 0x000e220000002100 */
[----:B------:R-:W1:Y:S02]  /*1570*/  LDCU.64 UR4, c[0x0][0x380] ;  /* 0x00007000ff0477ac */ /* 0x000e640008000a00 */
[----:B-1----:R-:W-:Y:S02]  /*1580*/  IMAD.U32 R2, RZ, RZ, UR4 ;  /* 0x00000004ff027e24 */ /* 0x002fe4000f8e00ff */
[----:B------:R-:W-:Y:S02]  /*1590*/  IMAD.U32 R3, RZ, RZ, UR5 ;  /* 0x00000005ff037e24 */ /* 0x000fe4000f8e00ff */
[----:B0-----:R-:W-:-:S05]  /*15a0*/  IMAD.WIDE.U32 R18, R41, 0x8, R2 ;  /* 0x0000000829127825 */ /* 0x001fca00078e0002 */
[----:B------:R-:W2:Y:S04]  /*15b0*/  LDG.E.64.CONSTANT R20, desc[UR6][R18.64] ;  /* 0x0000000612147981 */ /* 0x000ea8000c1e9b00 */
[----:B------:R-:W2:Y:S04]  /*15c0*/  LDG.E.64.CONSTANT R6, desc[UR6][R18.64+0x1000] ;  /* 0x0010000612067981 */ /* 0x000ea8000c1e9b00 */
[----:B------:R-:W3:Y:S04]  /*15d0*/  LDG.E.64.CONSTANT R8, desc[UR6][R18.64+0x2000] ;  /* 0x0020000612087981 */ /* 0x000ee8000c1e9b00 */
[----:B------:R-:W4:Y:S04]  /*15e0*/  LDG.E.64.CONSTANT R10, desc[UR6][R18.64+0x3000] ;  /* 0x00300006120a7981 */ /* 0x000f28000c1e9b00 */
[----:B------:R-:W5:Y:S04]  /*15f0*/  LDG.E.64.CONSTANT R12, desc[UR6][R18.64+0x4000] ;  /* 0x00400006120c7981 */ /* 0x000f68000c1e9b00 */
[----:B------:R-:W5:Y:S04]  /*1600*/  LDG.E.64.CONSTANT R14, desc[UR6][R18.64+0x5000] ;  /* 0x00500006120e7981 */ /* 0x000f68000c1e9b00 */
[----:B------:R-:W5:Y:S01]  /*1610*/  LDG.E.64.CONSTANT R16, desc[UR6][R18.64+0x6000] ;  /* 0x0060000612107981 */ /* 0x000f62000c1e9b00 */
[----:B------:R-:W-:Y:S01]  /*1620*/  ISETP.GE.U32.AND P0, PT, R4, 0x1c00, PT ;  /* 0x00001c000400780c */ /* 0x000fe20003f06070 */
[----:B------:R-:W-:Y:S01]  /*1630*/  UMOV UR4, 0xe00 ;  /* 0x00000e0000047882 */ /* 0x000fe20000000000 */
[----:B--2---:R-:W-:-:S08]  /*1640*/  DADD R6, R20, R6 ;  /* 0x0000000014067229 */ /* 0x004fd00000000006 */
[----:B---3--:R-:W-:-:S08]  /*1650*/  DADD R6, R8, R6 ;  /* 0x0000000008067229 */ /* 0x008fd00000000006 */
[----:B----4-:R-:W-:-:S08]  /*1660*/  DADD R6, R10, R6 ;  /* 0x000000000a067229 */ /* 0x010fd00000000006 */
[----:B-----5:R-:W-:-:S08]  /*1670*/  DADD R6, R12, R6 ;  /* 0x000000000c067229 */ /* 0x020fd00000000006 */
[----:B------:R-:W-:-:S08]  /*1680*/  DADD R6, R14, R6 ;  /* 0x000000000e067229 */ /* 0x000fd00000000006 */
[----:B------:R-:W-:Y:S01]  /*1690*/  DADD R6, R16, R6 ;  /* 0x0000000010067229 */ /* 0x000fe20000000006 */
[----:B------:R-:W-:Y:S10]  /*16a0*/  @!P0 BRA `(.L_x_17) ;  /* 0x00000000006c8947 */ /* 0x000ff40003800000 */
[----:B------:R-:W0:Y:S01]  /*16b0*/  LDC R22, c[0x0][0x390] ;  /* 0x0000e400ff167b82 */ /* 0x000e220000000800 */
[----:B------:R-:W-:Y:S01]  /*16c0*/  VIADD R23, R4, 0xfffff200 ;  /* 0xfffff20004177836 */ /* 0x000fe20000000000 */
[----:B------:R-:W-:-:S06]  /*16d0*/  UMOV UR4, 0xe00 ;  /* 0x00000e0000047882 */ /* 0x000fcc0000000000 */
[----:B------:R-:W1:Y:S02]  /*16e0*/  LDC.64 R2, c[0x0][0x380] ;  /* 0x0000e000ff027b82 */ /* 0x000e640000000a00 */
.L_x_19:
[----:B------:R-:W-:-:S04]  /*16f0*/  VIADD R9, R41, UR4 ;  /* 0x0000000429097c36 */ /* 0x000fc80008000000 */
[----:B-1----:R-:W-:-:S05]  /*1700*/  IMAD.WIDE.U32 R8, R9, 0x8, R2 ;  /* 0x0000000809087825 */ /* 0x002fca00078e0002 */
[----:B------:R-:W2:Y:S04]  /*1710*/  LDG.E.64.CONSTANT R4, desc[UR6][R8.64] ;  /* 0x0000000608047981 */ /* 0x000ea8000c1e9b00 */
[----:B------:R-:W3:Y:S04]  /*1720*/  LDG.E.64.CONSTANT R10, desc[UR6][R8.64+0x1000] ;  /* 0x00100006080a7981 */ /* 0x000ee8000c1e9b00 */
[----:B------:R-:W4:Y:S04]  /*1730*/  LDG.E.64.CONSTANT R12, desc[UR6][R8.64+0x2000] ;  /* 0x00200006080c7981 */ /* 0x000f28000c1e9b00 */
[----:B------:R-:W5:Y:S04]  /*1740*/  LDG.E.64.CONSTANT R14, desc[UR6][R8.64+0x3000] ;  /* 0x00300006080e7981 */ /* 0x000f68000c1e9b00 */
[----:B------:R-:W5:Y:S04]  /*1750*/  LDG.E.64.CONSTANT R16, desc[UR6][R8.64+0x4000] ;  /* 0x0040000608107981 */ /* 0x000f68000c1e9b00 */
[----:B------:R-:W5:Y:S04]  /*1760*/  LDG.E.64.CONSTANT R18, desc[UR6][R8.64+0x5000] ;  /* 0x0050000608127981 */ /* 0x000f68000c1e9b00 */
[----:B------:R-:W5:Y:S01]  /*1770*/  LDG.E.64.CONSTANT R20, desc[UR6][R8.64+0x6000] ;  /* 0x0060000608147981 */ /* 0x000f62000c1e9b00 */
[----:B--2---:R-:W-:-:S08]  /*1780*/  DADD R4, R4, R6 ;  /* 0x0000000004047229 */ /* 0x004fd00000000006 */
[----:B---3--:R-:W-:-:S08]  /*1790*/  DADD R4, R10, R4 ;  /* 0x000000000a047229 */ /* 0x008fd00000000004 */
[----:B----4-:R-:W-:-:S08]  /*17a0*/  DADD R4, R12, R4 ;  /* 0x000000000c047229 */ /* 0x010fd00000000004 */
[----:B-----5:R-:W-:-:S08]  /*17b0*/  DADD R4, R14, R4 ;  /* 0x000000000e047229 */ /* 0x020fd00000000004 */
[----:B------:R-:W-:Y:S01]  /*17c0*/  DADD R16, R16, R4 ;  /* 0x0000000010107229 */ /* 0x000fe20000000004 */
[----:B0-----:R-:W-:-:S04]  /*17d0*/  IMAD.MOV.U32 R4, RZ, RZ, R22 ;  /* 0x000000ffff047224 */ /* 0x001fc800078e0016 */
[----:B------:R-:W-:-:S03]  /*17e0*/  VIADD R0, R4, -UR4 ;  /* 0x8000000404007c36 */ /* 0x000fc60008000000 */
[----:B------:R-:W-:Y:S02]  /*17f0*/  DADD R16, R18, R16 ;  /* 0x0000000012107229 */ /* 0x000fe40000000010 */
[----:B------:R-:W-:-:S06]  /*1800*/  ISETP.GE.AND P0, PT, R0, 0xe00, PT ;  /* 0x00000e000000780c */ /* 0x000fcc0003f06270 */
[----:B------:R-:W-:-:S07]  /*1810*/  DADD R6, R20, R16 ;  /* 0x0000000014067229 */ /* 0x000fce0000000010 */
[----:B------:R-:W-:Y:S05]  /*1820*/  @!P0 BRA `(.L_x_18) ;  /* 0x00000008001c8947 */ /* 0x000fea0003800000 */
[----:B------:R-:W-:-:S06]  /*1830*/  UIADD3 UR4, UPT, UPT, UR4, 0xe00, URZ ;  /* 0x00000e0004047890 */ /* 0x000fcc000fffe0ff */
[----:B------:R-:W-:-:S13]  /*1840*/  ISETP.LT.AND P0, PT, R23, UR4, PT ;  /* 0x0000000417007c0c */ /* 0x000fda000bf01270 */
[----:B------:R-:W-:Y:S05]  /*1850*/  @!P0 BRA `(.L_x_19) ;  /* 0xfffffffc00a48947 */ /* 0x000fea000383ffff */
.L_x_17:
[----:B------:R-:W-:-:S13]  /*1860*/  ISETP.LE.AND P0, PT, R4, UR4, PT ;  /* 0x0000000404007c0c */ /* 0x000fda000bf03270 */
[----:B------:R-:W-:Y:S05]  /*1870*/  @P0 BRA `(.L_x_18) ;  /* 0x0000000800080947 */ /* 0x000fea0003800000 */
[----:B------:R-:W-:Y:S01]  /*1880*/  VIADD R0, R4, -UR4 ;  /* 0x8000000404007c36 */ /* 0x000fe20008000000 */
[----:B------:R-:W-:Y:S04]  /*1890*/  BSSY.RECONVERGENT B1, `(.L_x_18) ;  /* 0x0000080000017945 */ /* 0x000fe80003800200 */
[----:B------:R-:W-:-:S13]  /*18a0*/  ISETP.GE.AND P0, PT, R41, R0, PT ;  /* 0x000000002900720c */ /* 0x000fda0003f06270 */
[----:B------:R-:W-:Y:S05]  /*18b0*/  @P0 BRA `(.L_x_20) ;  /* 0x0000000400f40947 */ /* 0x000fea0003800000 */
[----:B------:R-:W-:Y:S01]  /*18c0*/  LOP3.LUT R5, RZ, R41, RZ, 0x33, !PT ;  /* 0x00000029ff057212 */ /* 0x000fe200078e33ff */
[----:B------:R-:W-:Y:S01]  /*18d0*/  BSSY.RECONVERGENT B2, `(.L_x_21) ;  /* 0x0000014000027945 */ /* 0x000fe20003800200 */
[----:B------:R-:W-:Y:S02]  /*18e0*/  IMAD.MOV.U32 R45, RZ, RZ, R41 ;  /* 0x000000ffff2d7224 */ /* 0x000fe400078e0029 */
[----:B------:R-:W-:-:S04]  /*18f0*/  IADD3 R4, PT, PT, R4, -UR4, R5 ;  /* 0x8000000404047c10 */ /* 0x000fc8000fffe005 */
[C---:B------:R-:W-:Y:S02]  /*1900*/  LOP3.LUT R5, R4.reuse, 0x600, RZ, 0xc0, !PT ;  /* 0x0000060004057812 */ /* 0x040fe400078ec0ff */
[----:B------:R-:W-:Y:S02]  /*1910*/  ISETP.GE.U32.AND P1, PT, R4, 0x600, PT ;  /* 0x000006000400780c */ /* 0x000fe40003f26070 */
[----:B------:R-:W-:-:S13]  /*1920*/  ISETP.NE.AND P0, PT, R5, 0x600, PT ;  /* 0x000006000500780c */ /* 0x000fda0003f05270 */
[----:B------:R-:W-:Y:S05]  /*1930*/  @!P0 BRA `(.L_x_22) ;  /* 0x0000000000348947 */ /* 0x000fea0003800000 */
[----:B------:R-:W-:Y:S01]  /*1940*/  LEA.HI R4, R4, 0x1, RZ, 0x17 ;  /* 0x0000000104047811 */ /* 0x000fe200078fb8ff */
[----:B------:R-:W-:Y:S02]  /*1950*/  VIADD R9, R41, UR4 ;  /* 0x0000000429097c36 */ /* 0x000fe40008000000 */
[----:B------:R-:W-:Y:S01]  /*1960*/  IMAD.MOV.U32 R45, RZ, RZ, R41 ;  /* 0x000000ffff2d7224 */ /* 0x000fe200078e0029 */
[----:B------:R-:W-:-:S05]  /*1970*/  LOP3.LUT R4, R4, 0x3, RZ, 0xc0, !PT ;  /* 0x0000000304047812 */ /* 0x000fca00078ec0ff */
[----:B------:R-:W-:-:S07]  /*1980*/  IMAD.MOV R8, RZ, RZ, -R4 ;  /* 0x000000ffff087224 */ /* 0x000fce00078e0a04 */
.L_x_23:
[----:B------:R-:W-:-:S06]  /*1990*/  IMAD.WIDE.U32 R4, R9, 0x8, R2 ;  /* 0x0000000809047825 */ /* 0x000fcc00078e0002 */
[----:B------:R-:W2:Y:S01]  /*19a0*/  LDG.E.64.CONSTANT R4, desc[UR6][R4.64] ;  /* 0x0000000604047981 */ /* 0x000ea2000c1e9b00 */
[----:B------:R-:W-:Y:S02]  /*19b0*/  VIADD R8, R8, 0x1 ;  /* 0x0000000108087836 */ /* 0x000fe40000000000 */
[----:B------:R-:W-:Y:S02]  /*19c0*/  VIADD R45, R45, 0x200 ;  /* 0x000002002d2d7836 */ /* 0x000fe40000000000 */
[----:B------:R-:W-:Y:S01]  /*19d0*/  VIADD R9, R9, 0x200 ;  /* 0x0000020009097836 */ /* 0x000fe20000000000 */
[----:B------:R-:W-:Y:S01]  /*19e0*/  ISETP.NE.AND P0, PT, R8, RZ, PT ;  /* 0x000000ff0800720c */ /* 0x000fe20003f05270 */
[----:B--2---:R-:W-:-:S12]  /*19f0*/  DADD R6, R4, R6 ;  /* 0x0000000004067229 */ /* 0x004fd80000000006 */
[----:B------:R-:W-:Y:S05]  /*1a00*/  @P0 BRA `(.L_x_23) ;  /* 0xfffffffc00e00947 */ /* 0x000fea000383ffff */
.L_x_22:
[----:B------:R-:W-:Y:S05]  /*1a10*/  BSYNC.RECONVERGENT B2 ;  /* 0x0000000000027941 */ /* 0x000fea0003800200 */
.L_x_21:
[----:B------:R-:W-:Y:S05]  /*1a20*/  @!P1 BRA `(.L_x_20) ;  /* 0x0000000400989947 */ /* 0x000fea0003800000 */
[----:B------:R-:W0:Y:S01]  /*1a30*/  LDCU.64 UR8, c[0x0][0x380] ;  /* 0x00007000ff0877ac */ /* 0x000e220008000a00 */
[----:B------:R-:W-:Y:S01]  /*1a40*/  IMAD.IADD R9, R0, 0x1, -R45 ;  /* 0x0000000100097824 */ /* 0x000fe200078e0a2d */
[C---:B------:R-:W-:Y:S01]  /*1a50*/  IADD3 R5, P0, PT, R45.reuse, UR4, RZ ;  /* 0x000000042d057c10 */ /* 0x040fe2000ff1e0ff */
[----:B------:R-:W-:Y:S01]  /*1a60*/  BSSY.RECONVERGENT B2, `(.L_x_24) ;  /* 0x0000039000027945 */ /* 0x000fe20003800200 */
[----:B------:R-:W-:Y:S02]  /*1a70*/  VIADD R43, R45, UR4 ;  /* 0x000000042d2b7c36 */ /* 0x000fe40008000000 */
[----:B------:R-:W-:Y:S01]  /*1a80*/  ISETP.GT.AND P1, PT, R9, 0x1800, PT ;  /* 0x000018000900780c */ /* 0x000fe20003f24270 */
[----:B------:R-:W-:Y:S01]  /*1a90*/  IMAD.X R8, RZ, RZ, RZ, P0 ;  /* 0x000000ffff087224 */ /* 0x000fe200000e06ff */
[----:B0-----:R-:W-:-:S04]  /*1aa0*/  LEA R4, P0, R5, UR8, 0x3 ;  /* 0x0000000805047c11 */ /* 0x001fc8000f8018ff */
[----:B------:R-:W-:Y:S02]  /*1ab0*/  LEA.HI.X R5, R5, UR9, R8, 0x3, P0 ;  /* 0x0000000905057c11 */ /* 0x000fe400080f1c08 */
[----:B------:R-:W-:-:S05]  /*1ac0*/  IADD3 R4, P0, PT, R4, 0x2000, RZ ;  /* 0x0000200004047810 */ /* 0x000fca0007f1e0ff */
[----:B------:R-:W-:Y:S01]  /*1ad0*/  IMAD.X R5, RZ, RZ, R5, P0 ;  /* 0x000000ffff057224 */ /* 0x000fe200000e0605 */
[----:B------:R-:W-:Y:S01]  /*1ae0*/  PLOP3.LUT P0, PT, PT, PT, PT, 0x80, 0x8 ;  /* 0x000000000008781c */ /* 0x000fe20003f0f070 */
[----:B------:R-:W-:-:S12]  /*1af0*/  @!P1 BRA `(.L_x_25) ;  /* 0x0000000000bc9947 */ /* 0x000fd80003800000 */
[----:B------:R-:W-:Y:S01]  /*1b00*/  PLOP3.LUT P0, PT, PT, PT, PT, 0x8, 0x80 ;  /* 0x000000000080781c */ /* 0x000fe20003f0e170 */
[----:B------:R-:W-:-:S12]  /*1b10*/  VIADD R40, R0, 0xffffe800 ;  /* 0xffffe80000287836 */ /* 0x000fd80000000000 */
.L_x_26:
[C---:B------:R-:W-:Y:S01]  /*1b20*/  IMAD.WIDE.U32 R38, R43.reuse, 0x8, R2 ;  /* 0x000000082b267825 */ /* 0x040fe200078e0002 */
[----:B------:R-:W2:Y:S04]  /*1b30*/  LDG.E.64.CONSTANT R8, desc[UR6][R4.64+-0x1000] ;  /* 0xfff0000604087981 */ /* 0x000ea8000c1e9b00 */
[----:B------:R-:W3:Y:S04]  /*1b40*/  LDG.E.64.CONSTANT R10, desc[UR6][R4.64] ;  /* 0x00000006040a7981 */ /* 0x000ee8000c1e9b00 */
[----:B------:R-:W4:Y:S01]  /*1b50*/  LDG.E.64.CONSTANT R38, desc[UR6][R38.64] ;  /* 0x0000000626267981 */ /* 0x000f22000c1e9b00 */
[----:B------:R-:W-:-:S03]  /*1b60*/  VIADD R15, R43, 0x800 ;  /* 0x000008002b0f7836 */ /* 0x000fc60000000000 */
[----:B------:R-:W5:Y:S01]  /*1b70*/  LDG.E.64.CONSTANT R12, desc[UR6][R4.64+0x1000] ;  /* 0x00100006040c7981 */ /* 0x000f62000c1e9b00 */
[----:B------:R-:W-:-:S03]  /*1b80*/  IMAD.WIDE.U32 R14, R15, 0x8, R2 ;  /* 0x000000080f0e7825 */ /* 0x000fc600078e0002 */
[----:B------:R-:W5:Y:S04]  /*1b90*/  LDG.E.64.CONSTANT R16, desc[UR6][R4.64+0x3000] ;  /* 0x0030000604107981 */ /* 0x000f68000c1e9b00 */
[----:B------:R-:W5:Y:S04]  /*1ba0*/  LDG.E.64.CONSTANT R14, desc[UR6][R14.64] ;  /* 0x000000060e0e7981 */ /* 0x000f68000c1e9b00 */
[----:B------:R-:W5:Y:S01]  /*1bb0*/  LDG.E.64.CONSTANT R18, desc[UR6][R4.64+0x4000] ;  /* 0x0040000604127981 */ /* 0x000f62000c1e9b00 */
        /* <DEDUP_REMOVED lines=11> */
[----:B------:R-:W5:Y:S04]  /*1c70*/  LDG.E.64.CONSTANT R34, desc[UR6][R4.64+0xc000] ;  /* 0x00c0000604227981 */ /* 0x000f68000c1e9b00 */
[----:B------:R0:W5:Y:S01]  /*1c80*/  LDG.E.64.CONSTANT R36, desc[UR6][R4.64+0xd000] ;  /* 0x00d0000604247981 */ /* 0x000162000c1e9b00 */
[----:B------:R-:W-:-:S05]  /*1c90*/  VIADD R45, R45, 0x2000 ;  /* 0x000020002d2d7836 */ /* 0x000fca0000000000 */
[----:B------:R-:W-:Y:S02]  /*1ca0*/  ISETP.GE.AND P1, PT, R45, R40, PT ;  /* 0x000000282d00720c */ /* 0x000fe40003f26270 */
[----:B0-----:R-:W-:Y:S01]  /*1cb0*/  IADD3 R4, P2, PT, R4, 0x10000, RZ ;  /* 0x0001000004047810 */ /* 0x001fe20007f5e0ff */
[----:B------:R-:W-:-:S04]  /*1cc0*/  VIADD R43, R43, 0x2000 ;  /* 0x000020002b2b7836 */ /* 0x000fc80000000000 */
[----:B------:R-:W-:Y:S01]  /*1cd0*/  IMAD.X R5, RZ, RZ, R5, P2 ;  /* 0x000000ffff057224 */ /* 0x000fe200010e0605 */
[----:B----4-:R-:W-:-:S08]  /*1ce0*/  DADD R38, R38, R6 ;  /* 0x0000000026267229 */ /* 0x010fd00000000006 */
[----:B--2---:R-:W-:-:S08]  /*1cf0*/  DADD R8, R38, R8 ;  /* 0x0000000026087229 */ /* 0x004fd00000000008 */
[----:B---3--:R-:W-:-:S08]  /*1d00*/  DADD R8, R8, R10 ;  /* 0x0000000008087229 */ /* 0x008fd0000000000a */
[----:B-----5:R-:W-:-:S08]  /*1d10*/  DADD R8, R8, R12 ;  /* 0x0000000008087229 */ /* 0x020fd0000000000c */
        /* <DEDUP_REMOVED lines=13> */
.L_x_25:
[----:B------:R-:W-:Y:S05]  /*1df0*/  BSYNC.RECONVERGENT B2 ;  /* 0x0000000000027941 */ /* 0x000fea0003800200 */
.L_x_24:
[----:B------:R-:W-:Y:S01]  /*1e00*/  IMAD.IADD R8, R0, 0x1, -R45 ;  /* 0x0000000100087824 */ /* 0x000fe200078e0a2d */
[----:B------:R-:W-:Y:S04]  /*1e10*/  BSSY.RECONVERGENT B2, `(.L_x_27) ;  /* 0x000001c000027945 */ /* 0x000fe80003800200 */
[----:B------:R-:W-:-:S13]  /*1e20*/  ISETP.GT.AND P1, PT, R8, 0x800, PT ;  /* 0x000008000800780c */ /* 0x000fda0003f24270 */
[----:B------:R-:W-:Y:S05]  /*1e30*/  @!P1 BRA `(.L_x_28) ;  /* 0x0000000000649947 */ /* 0x000fea0003800000 */
        /* <DEDUP_REMOVED lines=9> */
[----:B------:R-:W5:Y:S04]  /*1ed0*/  LDG.E.64.CONSTANT R22, desc[UR6][R4.64+0x4000] ;  /* 0x0040000604167981 */ /* 0x000f68000c1e9b00 */
[----:B------:R0:W5:Y:S01]  /*1ee0*/  LDG.E.64.CONSTANT R8, desc[UR6][R4.64+0x5000] ;  /* 0x0050000604087981 */ /* 0x000162000c1e9b00 */
[----:B------:R-:W-:Y:S01]  /*1ef0*/  PLOP3.LUT P0, PT, PT, PT, PT, 0x8, 0x80 ;  /* 0x000000000080781c */ /* 0x000fe20003f0e170 */
[----:B------:R-:W-:-:S02]  /*1f00*/  VIADD R45, R45, 0x1000 ;  /* 0x000010002d2d7836 */ /* 0x000fc40000000000 */
[----:B------:R-:W-:Y:S01]  /*1f10*/  VIADD R43, R43, 0x1000 ;  /* 0x000010002b2b7836 */ /* 0x000fe20000000000 */
[----:B----4-:R-:W-:-:S08]  /*1f20*/  DADD R6, R6, R10 ;  /* 0x0000000006067229 */ /* 0x010fd0000000000a */
[----:B--2---:R-:W-:-:S08]  /*1f30*/  DADD R6, R6, R12 ;  /* 0x0000000006067229 */ /* 0x004fd0000000000c */
[----:B---3--:R-:W-:-:S08]  /*1f40*/  DADD R6, R6, R14 ;  /* 0x0000000006067229 */ /* 0x008fd0000000000e */
[----:B-----5:R-:W-:-:S08]  /*1f50*/  DADD R6, R6, R16 ;  /* 0x0000000006067229 */ /* 0x020fd00000000010 */
[----:B------:R-:W-:-:S08]  /*1f60*/  DADD R6, R6, R18 ;  /* 0x0000000006067229 */ /* 0x000fd00000000012 */
[----:B------:R-:W-:Y:S01]  /*1f70*/  DADD R6, R6, R20 ;  /* 0x0000000006067229 */ /* 0x000fe20000000014 */
[----:B------:R-:W-:-:S07]  /*1f80*/  IADD3 R10, P1, PT, R4, 0x8000, RZ ;  /* 0x00008000040a7810 */ /* 0x000fce0007f3e0ff */
[----:B------:R-:W-:Y:S01]  /*1f90*/  DADD R6, R6, R22 ;  /* 0x0000000006067229 */ /* 0x000fe20000000016 */
[----:B0-----:R-:W-:Y:S02]  /*1fa0*/  IMAD.X R5, RZ, RZ, R5, P1 ;  /* 0x000000ffff057224 */ /* 0x001fe400008e0605 */
[----:B------:R-:W-:-:S05]  /*1fb0*/  IMAD.MOV.U32 R4, RZ, RZ, R10 ;  /* 0x000000ffff047224 */ /* 0x000fca00078e000a */
[----:B------:R-:W-:-:S11]  /*1fc0*/  DADD R6, R6, R8 ;  /* 0x0000000006067229 */ /* 0x000fd60000000008 */
.L_x_28:
[----:B------:R-:W-:Y:S05]  /*1fd0*/  BSYNC.RECONVERGENT B2 ;  /* 0x0000000000027941 */ /* 0x000fea0003800200 */
.L_x_27:
[----:B------:R-:W-:-:S13]  /*1fe0*/  ISETP.LT.OR P0, PT, R45, R0, P0 ;  /* 0x000000002d00720c */ /* 0x000fda0000701670 */
[----:B------:R-:W-:Y:S05]  /*1ff0*/  @!P0 BRA `(.L_x_20) ;  /* 0x0000000000248947 */ /* 0x000fea0003800000 */
[----:B------:R-:W-:Y:S01]  /*2000*/  IMAD.WIDE.U32 R2, R43, 0x8, R2 ;  /* 0x000000082b027825 */ /* 0x000fe200078e0002 */
[----:B------:R-:W2:Y:S04]  /*2010*/  LDG.E.64.CONSTANT R8, desc[UR6][R4.64+-0x1000] ;  /* 0xfff0000604087981 */ /* 0x000ea8000c1e9b00 */
[----:B------:R-:W3:Y:S04]  /*2020*/  LDG.E.64.CONSTANT R10, desc[UR6][R4.64] ;  /* 0x00000006040a7981 */ /* 0x000ee8000c1e9b00 */
[----:B------:R-:W4:Y:S04]  /*2030*/  LDG.E.64.CONSTANT R2, desc[UR6][R2.64] ;  /* 0x0000000602027981 */ /* 0x000f28000c1e9b00 */
[----:B------:R-:W5:Y:S01]  /*2040*/  LDG.E.64.CONSTANT R12, desc[UR6][R4.64+0x1000] ;  /* 0x00100006040c7981 */ /* 0x000f62000c1e9b00 */
[----:B----4-:R-:W-:-:S08]  /*2050*/  DADD R6, R6, R2 ;  /* 0x0000000006067229 */ /* 0x010fd00000000002 */
[----:B--2---:R-:W-:-:S08]  /*2060*/  DADD R6, R6, R8 ;  /* 0x0000000006067229 */ /* 0x004fd00000000008 */
[----:B---3--:R-:W-:-:S08]  /*2070*/  DADD R6, R6, R10 ;  /* 0x0000000006067229 */ /* 0x008fd0000000000a */
[----:B-----5:R-:W-:-:S11]  /*2080*/  DADD R6, R6, R12 ;  /* 0x0000000006067229 */ /* 0x020fd6000000000c */
.L_x_20:
[----:B------:R-:W-:Y:S05]  /*2090*/  BSYNC.RECONVERGENT B1 ;  /* 0x0000000000017941 */ /* 0x000fea0003800200 */
.L_x_18:
[----:B------:R-:W0:Y:S01]  /*20a0*/  S2R R0, SR_LANEID ;  /* 0x0000000000007919 */ /* 0x000e220000000000 */
[----:B------:R-:W-:Y:S04]  /*20b0*/  SHFL.DOWN PT, R2, R6, 0x1, 0x1f ;  /* 0x08201f0006027f89 */ /* 0x000fe800000e0000 */
[----:B------:R-:W1:Y:S02]  /*20c0*/  SHFL.DOWN PT, R3, R7, 0x1, 0x1f ;  /* 0x08201f0007037f89 */ /* 0x000e6400000e0000 */
[----:B-1----:R-:W-:Y:S01]  /*20d0*/  DADD R2, R2, R6 ;  /* 0x0000000002027229 */ /* 0x002fe20000000006 */
[C---:B0-----:R-:W-:Y:S02]  /*20e0*/  ISETP.GT.AND P0, PT, R0.reuse, 0x1e, PT ;  /* 0x0000001e0000780c */ /* 0x041fe40003f04270 */
[----:B------:R-:W-:-:S07]  /*20f0*/  ISETP.NE.AND P1, PT, R0, RZ, PT ;  /* 0x000000ff0000720c */ /* 0x000fce0003f25270 */
        /* <DEDUP_REMOVED lines=15> */
[----:B------:R-:W-:Y:S01]  /*21f0*/  ISETP.GT.AND P0, PT, R0, 0x17, PT ;  /* 0x000000170000780c */ /* 0x000fe20003f04270 */
[----:B------:R-:W-:Y:S01]  /*2200*/  SHFL.DOWN PT, R2, R6, 0x8, 0x1f ;  /* 0x09001f0006027f89 */ /* 0x000fe200000e0000 */
[----:B------:R-:W-:-:S03]  /*2210*/  @!P1 MOV R8, 0x400 ;  /* 0x0000040000089802 */ /* 0x000fc60000000f00 */
[----:B------:R-:W0:Y:S01]  /*2220*/  SHFL.DOWN PT, R3, R7, 0x8, 0x1f ;  /* 0x09001f0007037f89 */ /* 0x000e2200000e0000 */
[----:B-1----:R-:W-:Y:S01]  /*2230*/  @!P1 LEA R11, R11, R8, 0x18 ;  /* 0x000000080b0b9211 */ /* 0x002fe200078ec0ff */
[----:B0-----:R-:W-:-:S10]  /*2240*/  DADD R2, R2, R6 ;  /* 0x0000000002027229 */ /* 0x001fd40000000006 */
[----:B------:R-:W-:Y:S02]  /*2250*/  FSEL R4, R6, R2, P0 ;  /* 0x0000000206047208 */ /* 0x000fe40000000000 */
[----:B------:R-:W-:Y:S02]  /*2260*/  FSEL R5, R7, R3, P0 ;  /* 0x0000000307057208 */ /* 0x000fe40000000000 */
[----:B------:R-:W-:Y:S01]  /*2270*/  @!P1 SHF.R.U32.HI R6, RZ, 0x2, R41 ;  /* 0x00000002ff069819 */ /* 0x000fe20000011629 */
[----:B------:R-:W-:Y:S01]  /*2280*/  SHFL.DOWN PT, R2, R4, 0x10, 0x1f ;  /* 0x0a001f0004027f89 */ /* 0x000fe200000e0000 */
[----:B------:R-:W-:Y:S02]  /*2290*/  ISETP.NE.AND P0, PT, R41, RZ, PT ;  /* 0x000000ff2900720c */ /* 0x000fe40003f05270 */
[----:B------:R-:W-:Y:S01]  /*22a0*/  @!P1 LOP3.LUT R6, R6, 0xf8, RZ, 0xc0, !PT ;  /* 0x000000f806069812 */ /* 0x000fe200078ec0ff */
[----:B------:R-:W0:Y:S04]  /*22b0*/  SHFL.DOWN PT, R3, R5, 0x10, 0x1f ;  /* 0x0a001f0005037f89 */ /* 0x000e2800000e0000 */
[----:B------:R-:W-:Y:S01]  /*22c0*/  @!P1 IMAD.IADD R11, R6, 0x1, R11 ;  /* 0x00000001060b9824 */ /* 0x000fe200078e020b */
[----:B0-----:R-:W-:-:S07]  /*22d0*/  DADD R2, R2, R4 ;  /* 0x0000000002027229 */ /* 0x001fce0000000004 */
[----:B------:R0:W-:Y:S01]  /*22e0*/  @!P1 STS.64 [R11+0x10], R2 ;  /* 0x000010020b009388 */ /* 0x0001e20000000a00 */
[----:B------:R-:W-:Y:S01]  /*22f0*/  BAR.SYNC.DEFER_BLOCKING 0x0 ;  /* 0x0000000000007b1d */ /* 0x000fe20000010000 */
[----:B------:R-:W-:-:S04]  /*2300*/  ISETP.GT.AND P1, PT, R0, 0xf, PT ;  /* 0x0000000f0000780c */ /* 0x000fc80003f24270 */
[----:B------:R-:W-:Y:S02]  /*2310*/  FSEL R0, R4, R2, P1 ;  /* 0x0000000204007208 */ /* 0x000fe40000800000 */
[----:B------:R-:W-:-:S03]  /*2320*/  FSEL R5, R5, R3, P1 ;  /* 0x0000000305057208 */ /* 0x000fc60000800000 */
[----:B0-----:R-:W-:Y:S02]  /*2330*/  IMAD.MOV.U32 R2, RZ, RZ, R0 ;  /* 0x000000ffff027224 */ /* 0x001fe400078e0000 */
[----:B------:R-:W-:Y:S01]  /*2340*/  IMAD.MOV.U32 R3, RZ, RZ, R5 ;  /* 0x000000ffff037224 */ /* 0x000fe200078e0005 */
[----:B------:R-:W-:Y:S06]  /*2350*/  @P0 BRA `(.L_x_16) ;  /* 0x0000000000680947 */ /* 0x000fec0003800000 */
[----:B------:R-:W0:Y:S01]  /*2360*/  S2UR UR5, SR_CgaCtaId ;  /* 0x00000000000579c3 */ /* 0x000e220000008800 */
[----:B------:R-:W-:Y:S02]  /*2370*/  UMOV UR4, 0x400 ;  /* 0x0000040000047882 */ /* 0x000fe40000000000 */
[----:B0-----:R-:W-:-:S09]  /*2380*/  ULEA UR4, UR5, UR4, 0x18 ;  /* 0x0000000405047291 */ /* 0x001fd2000f8ec0ff */
[----:B------:R-:W0:Y:S04]  /*2390*/  LDS.64 R4, [UR4+0x18] ;  /* 0x00001804ff047984 */ /* 0x000e280008000a00 */
[----:B------:R-:W1:Y:S04]  /*23a0*/  LDS.128 R8, [UR4+0x20] ;  /* 0x00002004ff087984 */ /* 0x000e680008000c00 */
        /* <DEDUP_REMOVED lines=20> */
[----:B------:R-:W-:-:S11]  /*24f0*/  DADD R2, R2, R10 ;  /* 0x0000000002027229 */ /* 0x000fd6000000000a */
.L_x_16:
[----:B------:R-:W-:Y:S05]  /*2500*/  BSYNC.RECONVERGENT B0 ;  /* 0x0000000000007941 */ /* 0x000fea0003800200 */
.L_x_1:
[----:B------:R-:W-:Y:S05]  /*2510*/  @P0 EXIT ;  /* 0x000000000000094d */ /* 0x000fea0003800000 */
[----:B------:R-:W0:Y:S01]  /*2520*/  LDCU.64 UR4, c[0x0][0x398] ;  /* 0x00007300ff0477ac */ /* 0x000e220008000a00 */
[----:B------:R-:W2:Y:S01]  /*2530*/  LDC.64 R4, c[0x0][0x388] ;  /* 0x0000e200ff047b82 */ /* 0x000ea20000000a00 */
[----:B0-----:R-:W-:-:S07]  /*2540*/  DADD R2, R2, UR4 ;  /* 0x0000000402027e29 */ /* 0x001fce0008000000 */
[----:B--2---:R-:W-:Y:S01]  /*2550*/  STG.E.64 desc[UR6][R4.64], R2 ;  /* 0x0000000204007986 */ /* 0x004fe2000c101b06 */
[----:B------:R-:W-:Y:S05]  /*2560*/  EXIT ;  /* 0x000000000000794d */ /* 0x000fea0003800000 */
.L_x_29:
[----:B------:R-:W-:-:S00]  /*2570*/  BRA `(.L_x_29) ;  /* 0xfffffffc00fc7947 */ /* 0x000fc0000383ffff */
[----:B------:R-:W-:-:S00]  /*2580*/  NOP ;  /* 0x0000000000007918 */ /* 0x000fc00000000000 */
[----:B------:R-:W-:-:S00]  /*2590*/  NOP ;  /* 0x0000000000007918 */ /* 0x000fc00000000000 */
[----:B------:R-:W-:-:S00]  /*25a0*/  NOP ;  /* 0x0000000000007918 */ /* 0x000fc00000000000 */
[----:B------:R-:W-:-:S00]  /*25b0*/  NOP ;  /* 0x0000000000007918 */ /* 0x000fc00000000000 */
[----:B------:R-:W-:-:S00]  /*25c0*/  NOP ;  /* 0x0000000000007918 */ /* 0x000fc00000000000 */
[----:B------:R-:W-:-:S00]  /*25d0*/  NOP ;  /* 0x0000000000007918 */ /* 0x000fc00000000000 */
[----:B------:R-:W-:-:S00]  /*25e0*/  NOP ;  /* 0x0000000000007918 */ /* 0x000fc00000000000 */
[----:B------:R-:W-:-:S00]  /*25f0*/  NOP ;  /* 0x0000000000007918 */ /* 0x000fc00000000000 */
.L_x_292:


//--------------------- .text._ZN3cub18CUB_300001_SM_10006detail6reduce18DeviceReduceKernelINS2_10policy_hubIdyN4cuda3std3__44plusIdEEE10Policy1000EN6thrust24THRUST_300001_SM_1000_NS18transform_iteratorINSD_12zip_functionINS7_10multipliesIdEEEENSD_12zip_iteratorINS7_5tupleIJNSD_6detail15normal_iteratorINSD_10device_ptrIKdEEEESQ_EEEEENSD_11use_defaultEST_EEyS9_dNS7_10__identityEEEvT0_PT3_T1_NS0_13GridEvenShareISZ_EET2_T4_ --------------------------
	.section	.text._ZN3cub18CUB_300001_SM_10006detail6reduce18DeviceReduceKernelINS2_10policy_hubIdyN4cuda3std3__44plusIdEEE10Policy1000EN6thrust24THRUST_300001_SM_1000_NS18transform_iteratorINSD_12zip_functionINS7_10multipliesIdEEEENSD_12zip_iteratorINS7_5tupleIJNSD_6detail15normal_iteratorINSD_10device_ptrIKdEEEESQ_EEEEENSD_11use_defaultEST_EEyS9_dNS7_10__identityEEEvT0_PT3_T1_NS0_13GridEvenShareISZ_EET2_T4_,"ax",@progbits
	.align	128
        .global         _ZN3cub18CUB_300001_SM_10006detail6reduce18DeviceReduceKernelINS2_10policy_hubIdyN4cuda3std3__44plusIdEEE10Policy1000EN6thrust24THRUST_300001_SM_1000_NS18transform_iteratorINSD_12zip_functionINS7_10multipliesIdEEEENSD_12zip_iteratorINS7_5tupleIJNSD_6detail15normal_iteratorINSD_10device_ptrIKdEEEESQ_EEEEENSD_11use_defaultEST_EEyS9_dNS7_10__identityEEEvT0_PT3_T1_NS0_13GridEvenShareISZ_EET2_T4_
        .type           _ZN3cub18CUB_300001_SM_10006detail6reduce18DeviceReduceKernelINS2_10policy_hubIdyN4cuda3std3__44plusIdEEE10Policy1000EN6thrust24THRUST_300001_SM_1000_NS18transform_iteratorINSD_12zip_functionINS7_10multipliesIdEEEENSD_12zip_iteratorINS7_5tupleIJNSD_6detail15normal_iteratorINSD_10device_ptrIKdEEEESQ_EEEEENSD_11use_defaultEST_EEyS9_dNS7_10__identityEEEvT0_PT3_T1_NS0_13GridEvenShareISZ_EET2_T4_,@function
        .size           _ZN3cub18CUB_300001_SM_10006detail6reduce18DeviceReduceKernelINS2_10policy_hubIdyN4cuda3std3__44plusIdEEE10Policy1000EN6thrust24THRUST_300001_SM_1000_NS18transform_iteratorINSD_12zip_functionINS7_10multipliesIdEEEENSD_12zip_iteratorINS7_5tupleIJNSD_6detail15normal_iteratorINSD_10device_ptrIKdEEEESQ_EEEEENSD_11use_defaultEST_EEyS9_dNS7_10__identityEEEvT0_PT3_T1_NS0_13GridEvenShareISZ_EET2_T4_,(.L_x_293 - _ZN3cub18CUB_300001_SM_10006detail6reduce18DeviceReduceKernelINS2_10policy_hubIdyN4cuda3std3__44plusIdEEE10Policy1000EN6thrust24THRUST_300001_SM_1000_NS18transform_iteratorINSD_12zip_functionINS7_10multipliesIdEEEENSD_12zip_iteratorINS7_5tupleIJNSD_6detail15normal_iteratorINSD_10device_ptrIKdEEEESQ_EEEEENSD_11use_defaultEST_EEyS9_dNS7_10__identityEEEvT0_PT3_T1_NS0_13GridEvenShareISZ_EET2_T4_)
        .other          _ZN3cub18CUB_300001_SM_10006detail6reduce18DeviceReduceKernelINS2_10policy_hubIdyN4cuda3std3__44plusIdEEE10Policy1000EN6thrust24THRUST_300001_SM_1000_NS18transform_iteratorINSD_12zip_functionINS7_10multipliesIdEEEENSD_12zip_iteratorINS7_5tupleIJNSD_6detail15normal_iteratorINSD_10device_ptrIKdEEEESQ_EEEEENSD_11use_defaultEST_EEyS9_dNS7_10__identityEEEvT0_PT3_T1_NS0_13GridEvenShareISZ_EET2_T4_,@"STO_CUDA_ENTRY STV_DEFAULT"
_ZN3cub18CUB_300001_SM_10006detail6reduce18DeviceReduceKernelINS2_10policy_hubIdyN4cuda3std3__44plusIdEEE10Policy1000EN6thrust24THRUST_300001_SM_1000_NS18transform_iteratorINSD_12zip_functionINS7_10multipliesIdEEEENSD_12zip_iteratorINS7_5tupleIJNSD_6detail15normal_iteratorINSD_10device_ptrIKdEEEESQ_EEEEENSD_11use_defaultEST_EEyS9_dNS7_10__identityEEEvT0_PT3_T1_NS0_13GridEvenShareISZ_EET2_T4_:
.text._ZN3cub18CUB_300001_SM_10006detail6reduce18DeviceReduceKernelINS2_10policy_hubIdyN4cuda3std3__44plusIdEEE10Policy1000EN6thrust24THRUST_300001_SM_1000_NS18transform_iteratorINSD_12zip_functionINS7_10multipliesIdEEEENSD_12zip_iteratorINS7_5tupleIJNSD_6detail15normal_iteratorINSD_10device_ptrIKdEEEESQ_EEEEENSD_11use_defaultEST_EEyS9_dNS7_10__identityEEEvT0_PT3_T1_NS0_13GridEvenShareISZ_EET2_T4_:
[----:B------:R-:W-:Y:S08]  /*0000*/  LDC R1, c[0x0][0x37c] ;  /* 0x0000df00ff017b82 */ /* 0x000ff00000000800 */
[----:B------:R-:W0:Y:S01]  /*0010*/  S2UR UR20, SR_CTAID.X ;  /* 0x00000000001479c3 */ /* 0x000e220000002500 */
[----:B------:R-:W1:Y:S01]  /*0020*/  LDCU.64 UR14, c[0x0][0x3c8] ;  /* 0x00007900ff0e77ac */ /* 0x000e620008000a00 */
[----:B------:R-:W-:Y:S01]  /*0030*/  BSSY.RECONVERGENT B0, `(.L_x_30) ;  /* 0x00002f8000007945 */ /* 0x000fe20003800200 */
[----:B------:R-:W2:Y:S01]  /*0040*/  LDCU.64 UR18, c[0x0][0x358] ;  /* 0x00006b00ff1277ac */ /* 0x000ea20008000a00 */
[----:B0-----:R-:W-:-:S04]  /*0050*/  UIMAD UR17, UR20, 0xe00, URZ ;  /* 0x00000e00141178a4 */ /* 0x001fc8000f8e02ff */
[----:B-1----:R-:W-:-:S04]  /*0060*/  UIADD3 UR6, UP0, UPT, -UR17, UR14, URZ ;  /* 0x0000000e11067290 */ /* 0x002fc8000ff1e1ff */
[----:B------:R-:W-:Y:S02]  /*0070*/  UIADD3.X UR7, UPT, UPT, UR15, -0x1, URZ, UP0, !UPT ;  /* 0xffffffff0f077890 */ /* 0x000fe400087fe4ff */
[----:B------:R-:W-:-:S04]  /*0080*/  UISETP.GT.U32.AND UP1, UPT, UR6, 0xdff, UPT ;  /* 0x00000dff0600788c */ /* 0x000fc8000bf24070 */
[----:B------:R-:W-:Y:S02]  /*0090*/  IMAD.U32 R0, RZ, RZ, UR7 ;  /* 0x00000007ff007e24 */ /* 0x000fe4000f8e00ff */
[----:B------:R-:W-:-:S04]  /*00a0*/  PLOP3.LUT P0, PT, PT, PT, UP1, 0x80, 0x8 ;  /* 0x000000000008781c */ /* 0x000fc80003f0f018 */
[----:B------:R-:W-:-:S13]  /*00b0*/  ISETP.GT.U32.AND.EX P0, PT, R0, RZ, PT, P0 ;  /* 0x000000ff0000720c */ /* 0x000fda0003f04100 */
[----:B--2---:R-:W-:Y:S05]  /*00c0*/  @P0 BRA `(.L_x_31) ;  /* 0x0000001800080947 */ /* 0x004fea0003800000 */
[----:B------:R-:W0:Y:S01]  /*00d0*/  S2R R0, SR_TID.X ;  /* 0x0000000000007919 */ /* 0x000e220000002100 */
[----:B------:R-:W-:Y:S01]  /*00e0*/  UIADD3 UR4, UPT, UPT, -UR17, UR14, URZ ;  /* 0x0000000e11047290 */ /* 0x000fe2000fffe1ff */
[----:B------:R-:W-:Y:S01]  /*00f0*/  BSSY.RECONVERGENT B1, `(.L_x_32) ;  /* 0x000000e000017945 */ /* 0x000fe20003800200 */
[----:B------:R-:W-:-:S04]  /*0100*/  CS2R R26, SRZ ;  /* 0x00000000001a7805 */ /* 0x000fc8000001ff00 */
[----:B0-----:R-:W-:Y:S01]  /*0110*/  ISETP.GE.AND P0, PT, R0, UR4, PT ;  /* 0x0000000400007c0c */ /* 0x001fe2000bf06270 */
[----:B------:R-:W-:-:S12]  /*0120*/  IMAD.MOV.U32 R2, RZ, RZ, R0 ;  /* 0x000000ffff027224 */ /* 0x000fd800078e0000 */
[----:B------:R-:W-:Y:S05]  /*0130*/  @P0 BRA `(.L_x_33) ;  /* 0x0000000000240947 */ /* 0x000fea0003800000 */
[----:B------:R-:W0:Y:S01]  /*0140*/  LDC.64 R4, c[0x0][0x380] ;  /* 0x0000e000ff047b82 */ /* 0x000e220000000a00 */
[----:B------:R-:W-:-:S07]  /*0150*/  VIADD R3, R0, UR17 ;  /* 0x0000001100037c36 */ /* 0x000fce0008000000 */
[----:B------:R-:W1:Y:S01]  /*0160*/  LDC.64 R6, c[0x0][0x388] ;  /* 0x0000e200ff067b82 */ /* 0x000e620000000a00 */
[----:B0-----:R-:W-:-:S06]  /*0170*/  IMAD.WIDE.U32 R4, R3, 0x8, R4 ;  /* 0x0000000803047825 */ /* 0x001fcc00078e0004 */
[----:B------:R-:W2:Y:S01]  /*0180*/  LDG.E.64 R4, desc[UR18][R4.64] ;  /* 0x0000001204047981 */ /* 0x000ea2000c1e1b00 */
[----:B-1----:R-:W-:-:S06]  /*0190*/  IMAD.WIDE.U32 R6, R3, 0x8, R6 ;  /* 0x0000000803067825 */ /* 0x002fcc00078e0006 */
[----:B------:R-:W2:Y:S01]  /*01a0*/  LDG.E.64 R6, desc[UR18][R6.64] ;  /* 0x0000001206067981 */ /* 0x000ea2000c1e1b00 */
[----:B------:R-:W-:Y:S01]  /*01b0*/  VIADD R2, R0, 0x200 ;  /* 0x0000020000027836 */ /* 0x000fe20000000000 */
[----:B--2---:R-:W-:-:S11]  /*01c0*/  DMUL R26, R4, R6 ;  /* 0x00000006041a7228 */ /* 0x004fd60000000000 */
.L_x_33:
[----:B------:R-:W-:Y:S05]  /*01d0*/  BSYNC.RECONVERGENT B1 ;  /* 0x0000000000017941 */ /* 0x000fea0003800200 */
.L_x_32:
[----:B------:R-:W-:Y:S01]  /*01e0*/  ISETP.GE.AND P0, PT, R2, UR4, PT ;  /* 0x0000000402007c0c */ /* 0x000fe2000bf06270 */
[----:B------:R-:W-:-:S12]  /*01f0*/  BSSY.RECONVERGENT B1, `(.L_x_34) ;  /* 0x00000ab000017945 */ /* 0x000fd80003800200 */
[----:B------:R-:W-:Y:S05]  /*0200*/  @P0 BRA `(.L_x_35) ;  /* 0x0000000800a40947 */ /* 0x000fea0003800000 */
[----:B------:R-:W-:Y:S01]  /*0210*/  IMAD.U32 R4, RZ, RZ, UR14 ;  /* 0x0000000eff047e24 */ /* 0x000fe2000f8e00ff */
[----:B------:R-:W-:Y:S01]  /*0220*/  LOP3.LUT R3, RZ, R2, RZ, 0x33, !PT ;  /* 0x00000002ff037212 */ /* 0x000fe200078e33ff */
[----:B------:R-:W-:Y:S03]  /*0230*/  BSSY.RECONVERGENT B2, `(.L_x_36) ;  /* 0x000004f000027945 */ /* 0x000fe60003800200 */
[----:B------:R-:W-:-:S04]  /*0240*/  IADD3 R3, PT, PT, R4, -UR17, R3 ;  /* 0x8000001104037c10 */ /* 0x000fc8000fffe003 */
[C---:B------:R-:W-:Y:S02]  /*0250*/  ISETP.GE.U32.AND P1, PT, R3.reuse, 0x1e00, PT ;  /* 0x00001e000300780c */ /* 0x040fe40003f26070 */
[----:B------:R-:W-:-:S04]  /*0260*/  LEA.HI R28, R3, 0x1, RZ, 0x17 ;  /* 0x00000001031c7811 */ /* 0x000fc800078fb8ff */
[----:B------:R-:W-:-:S04]  /*0270*/  LOP3.LUT R20, R28, 0xf, RZ, 0xc0, !PT ;  /* 0x0000000f1c147812 */ /* 0x000fc800078ec0ff */
[----:B------:R-:W-:-:S03]  /*0280*/  ISETP.NE.AND P0, PT, R20, RZ, PT ;  /* 0x000000ff1400720c */ /* 0x000fc60003f05270 */
[----:B------:R-:W-:Y:S10]  /*0290*/  @!P1 BRA `(.L_x_37) ;  /* 0x0000000400209947 */ /* 0x000ff40003800000 */
[----:B------:R-:W0:Y:S01]  /*02a0*/  LDCU.128 UR8, c[0x0][0x380] ;  /* 0x00007000ff0877ac */ /* 0x000e220008000c00 */
[----:B------:R-:W-:-:S04]  /*02b0*/  IMAD.WIDE.U32 R4, R2, 0x8, RZ ;  /* 0x0000000802047825 */ /* 0x000fc800078e00ff */
[----:B------:R-:W-:-:S04]  /*02c0*/  IMAD.U32 R3, RZ, RZ, UR20 ;  /* 0x00000014ff037e24 */ /* 0x000fc8000f8e00ff */
[----:B------:R-:W-:Y:S01]  /*02d0*/  IMAD.WIDE.U32 R4, R3, 0x7000, R4 ;  /* 0x0000700003047825 */ /* 0x000fe200078e0004 */
[----:B------:R-:W-:Y:S02]  /*02e0*/  LOP3.LUT R3, R28, 0xfffff0, RZ, 0xc0, !PT ;  /* 0x00fffff01c037812 */ /* 0x000fe400078ec0ff */
[----:B------:R-:W-:-:S03]  /*02f0*/  IADD3 R10, P1, PT, R4, 0x8000, RZ ;  /* 0x00008000040a7810 */ /* 0x000fc60007f3e0ff */
[----:B------:R-:W-:Y:S01]  /*0300*/  IMAD.MOV R3, RZ, RZ, -R3 ;  /* 0x000000ffff037224 */ /* 0x000fe200078e0a03 */
[C---:B0-----:R-:W-:Y:S01]  /*0310*/  IADD3 R12, P2, PT, R10.reuse, UR8, RZ ;  /* 0x000000080a0c7c10 */ /* 0x041fe2000ff5e0ff */
[----:B------:R-:W-:Y:S01]  /*0320*/  IMAD.X R4, RZ, RZ, R5, P1 ;  /* 0x000000ffff047224 */ /* 0x000fe200008e0605 */
[----:B------:R-:W-:-:S04]  /*0330*/  IADD3 R10, P3, PT, R10, UR10, RZ ;  /* 0x0000000a0a0a7c10 */ /* 0x000fc8000ff7e0ff */
[C---:B------:R-:W-:Y:S02]  /*0340*/  IADD3.X R13, PT, PT, R4.reuse, UR9, RZ, P2, !PT ;  /* 0x00000009040d7c10 */ /* 0x040fe400097fe4ff */
[----:B------:R-:W-:-:S07]  /*0350*/  IADD3.X R11, PT, PT, R4, UR11, RZ, P3, !PT ;  /* 0x0000000b040b7c10 */ /* 0x000fce0009ffe4ff */
.L_x_38:
[----:B------:R-:W-:Y:S02]  /*0360*/  IMAD.MOV.U32 R4, RZ, RZ, R12 ;  /* 0x000000ffff047224 */ /* 0x000fe400078e000c */
[----:B------:R-:W-:Y:S02]  /*0370*/  IMAD.MOV.U32 R5, RZ, RZ, R13 ;  /* 0x000000ffff057224 */ /* 0x000fe400078e000d */
[----:B------:R-:W-:Y:S02]  /*0380*/  IMAD.MOV.U32 R6, RZ, RZ, R10 ;  /* 0x000000ffff067224 */ /* 0x000fe400078e000a */
[----:B------:R-:W-:Y:S01]  /*0390*/  IMAD.MOV.U32 R7, RZ, RZ, R11 ;  /* 0x000000ffff077224 */ /* 0x000fe200078e000b */
[----:B------:R-:W2:Y:S04]  /*03a0*/  LDG.E.64 R16, desc[UR18][R4.64+-0x8000] ;  /* 0xff80001204107981 */ /* 0x000ea8000c1e1b00 */
[----:B------:R-:W2:Y:S04]  /*03b0*/  LDG.E.64 R18, desc[UR18][R6.64+-0x8000] ;  /* 0xff80001206127981 */ /* 0x000ea8000c1e1b00 */
[----:B------:R-:W3:Y:S04]  /*03c0*/  LDG.E.64 R8, desc[UR18][R4.64+-0x7000] ;  /* 0xff90001204087981 */ /* 0x000ee8000c1e1b00 */
[----:B------:R-:W3:Y:S04]  /*03d0*/  LDG.E.64 R10, desc[UR18][R6.64+-0x7000] ;  /* 0xff900012060a7981 */ /* 0x000ee8000c1e1b00 */
[----:B------:R-:W4:Y:S04]  /*03e0*/  LDG.E.64 R12, desc[UR18][R4.64+-0x6000] ;  /* 0xffa00012040c7981 */ /* 0x000f28000c1e1b00 */
[----:B------:R-:W4:Y:S01]  /*03f0*/  LDG.E.64 R14, desc[UR18][R6.64+-0x6000] ;  /* 0xffa00012060e7981 */ /* 0x000f22000c1e1b00 */
[----:B--2---:R-:W-:-:S03]  /*0400*/  DFMA R26, R16, R18, R26 ;  /* 0x00000012101a722b */ /* 0x004fc6000000001a */
[----:B------:R-:W2:Y:S04]  /*0410*/  LDG.E.64 R16, desc[UR18][R4.64+-0x5000] ;  /* 0xffb0001204107981 */ /* 0x000ea8000c1e1b00 */
[----:B------:R-:W2:Y:S01]  /*0420*/  LDG.E.64 R18, desc[UR18][R6.64+-0x5000] ;  /* 0xffb0001206127981 */ /* 0x000ea2000c1e1b00 */
[----:B---3--:R-:W-:-:S03]  /*0430*/  DFMA R26, R8, R10, R26 ;  /* 0x0000000a081a722b */ /* 0x008fc6000000001a */
[----:B------:R-:W3:Y:S04]  /*0440*/  LDG.E.64 R8, desc[UR18][R4.64+-0x4000] ;  /* 0xffc0001204087981 */ /* 0x000ee8000c1e1b00 */
[----:B------:R-:W3:Y:S01]  /*0450*/  LDG.E.64 R10, desc[UR18][R6.64+-0x4000] ;  /* 0xffc00012060a7981 */ /* 0x000ee2000c1e1b00 */
[----:B----4-:R-:W-:-:S03]  /*0460*/  DFMA R26, R12, R14, R26 ;  /* 0x0000000e0c1a722b */ /* 0x010fc6000000001a */
        /* <DEDUP_REMOVED lines=29> */
[----:B------:R-:W-:Y:S01]  /*0640*/  VIADD R3, R3, 0x10 ;  /* 0x0000001003037836 */ /* 0x000fe20000000000 */
[----:B--2---:R-:W-:Y:S02]  /*0650*/  DFMA R18, R18, R16, R26 ;  /* 0x000000101212722b */ /* 0x004fe4000000001a */
[----:B------:R-:W2:Y:S04]  /*0660*/  LDG.E.64 R16, desc[UR18][R4.64+0x7000] ;  /* 0x0070001204107981 */ /* 0x000ea8000c1e1b00 */
[----:B------:R-:W2:Y:S01]  /*0670*/  LDG.E.64 R26, desc[UR18][R6.64+0x7000] ;  /* 0x00700012061a7981 */ /* 0x000ea2000c1e1b00 */
[----:B------:R-:W-:Y:S01]  /*0680*/  ISETP.NE.AND P1, PT, R3, RZ, PT ;  /* 0x000000ff0300720c */ /* 0x000fe20003f25270 */
[----:B---3--:R-:W-:Y:S01]  /*0690*/  DFMA R8, R8, R10, R18 ;  /* 0x0000000a0808722b */ /* 0x008fe20000000012 */
[----:B------:R-:W-:Y:S01]  /*06a0*/  VIADD R2, R2, 0x2000 ;  /* 0x0000200002027836 */ /* 0x000fe20000000000 */
[----:B------:R-:W-:-:S05]  /*06b0*/  IADD3 R10, P3, PT, R6, 0x10000, RZ ;  /* 0x00010000060a7810 */ /* 0x000fca0007f7e0ff */
[----:B------:R-:W-:Y:S01]  /*06c0*/  IMAD.X R11, RZ, RZ, R7, P3 ;  /* 0x000000ffff0b7224 */ /* 0x000fe200018e0607 */
[----:B----4-:R-:W-:Y:S01]  /*06d0*/  DFMA R8, R12, R14, R8 ;  /* 0x0000000e0c08722b */ /* 0x010fe20000000008 */
[----:B------:R-:W-:-:S05]  /*06e0*/  IADD3 R12, P2, PT, R4, 0x10000, RZ ;  /* 0x00010000040c7810 */ /* 0x000fca0007f5e0ff */
[----:B------:R-:W-:Y:S02]  /*06f0*/  IMAD.X R13, RZ, RZ, R5, P2 ;  /* 0x000000ffff0d7224 */ /* 0x000fe400010e0605 */
[----:B--2---:R-:W-:Y:S01]  /*0700*/  DFMA R26, R16, R26, R8 ;  /* 0x0000001a101a722b */ /* 0x004fe20000000008 */
[----:B------:R-:W-:Y:S10]  /*0710*/  @P1 BRA `(.L_x_38) ;  /* 0xfffffffc00101947 */ /* 0x000ff4000383ffff */
.L_x_37:
[----:B------:R-:W-:Y:S05]  /*0720*/  BSYNC.RECONVERGENT B2 ;  /* 0x0000000000027941 */ /* 0x000fea0003800200 */
.L_x_36:
[----:B------:R-:W-:Y:S05]  /*0730*/  @!P0 BRA `(.L_x_35) ;  /* 0x0000000400588947 */ /* 0x000fea0003800000 */
[----:B------:R-:W-:Y:S01]  /*0740*/  ISETP.GE.U32.AND P1, PT, R20, 0x8, PT ;  /* 0x000000081400780c */ /* 0x000fe20003f26070 */
[----:B------:R-:W-:Y:S01]  /*0750*/  BSSY.RECONVERGENT B2, `(.L_x_39) ;  /* 0x0000026000027945 */ /* 0x000fe20003800200 */
[----:B------:R-:W-:-:S04]  /*0760*/  LOP3.LUT R3, R28, 0x7, RZ, 0xc0, !PT ;  /* 0x000000071c037812 */ /* 0x000fc800078ec0ff */
[----:B------:R-:W-:-:S07]  /*0770*/  ISETP.NE.AND P0, PT, R3, RZ, PT ;  /* 0x000000ff0300720c */ /* 0x000fce0003f05270 */
[----:B------:R-:W-:Y:S06]  /*0780*/  @!P1 BRA `(.L_x_40) ;  /* 0x0000000000889947 */ /* 0x000fec0003800000 */
[----:B------:R-:W0:Y:S01]  /*0790*/  LDCU.128 UR8, c[0x0][0x380] ;  /* 0x00007000ff0877ac */ /* 0x000e220008000c00 */
[----:B------:R-:W-:-:S04]  /*07a0*/  IADD3 R6, P1, PT, R2, UR17, RZ ;  /* 0x0000001102067c10 */ /* 0x000fc8000ff3e0ff */
[----:B------:R-:W-:Y:S01]  /*07b0*/  LEA.HI.X.SX32 R5, R2, RZ, 0x1, P1 ;  /* 0x000000ff02057211 */ /* 0x000fe200008f0eff */
[----:B------:R-:W-:-:S03]  /*07c0*/  IMAD.SHL.U32 R24, R6, 0x8, RZ ;  /* 0x0000000806187824 */ /* 0x000fc600078e00ff */
[----:B------:R-:W-:Y:S02]  /*07d0*/  SHF.L.U64.HI R6, R6, 0x3, R5 ;  /* 0x0000000306067819 */ /* 0x000fe40000010205 */
[C---:B0-----:R-:W-:Y:S02]  /*07e0*/  IADD3 R4, P1, PT, R24.reuse, UR8, RZ ;  /* 0x0000000818047c10 */ /* 0x041fe4000ff3e0ff */
[----:B------:R-:W-:Y:S02]  /*07f0*/  IADD3 R24, P2, PT, R24, UR10, RZ ;  /* 0x0000000a18187c10 */ /* 0x000fe4000ff5e0ff */
[C---:B------:R-:W-:Y:S02]  /*0800*/  IADD3.X R5, PT, PT, R6.reuse, UR9, RZ, P1, !PT ;  /* 0x0000000906057c10 */ /* 0x040fe40008ffe4ff */
[----:B------:R-:W-:-:S03]  /*0810*/  IADD3.X R25, PT, PT, R6, UR11, RZ, P2, !PT ;  /* 0x0000000b06197c10 */ /* 0x000fc600097fe4ff */
[----:B------:R-:W2:Y:S04]  /*0820*/  LDG.E.64 R12, desc[UR18][R4.64] ;  /* 0x00000012040c7981 */ /* 0x000ea8000c1e1b00 */
[----:B------:R-:W2:Y:S04]  /*0830*/  LDG.E.64 R14, desc[UR18][R24.64] ;  /* 0x00000012180e7981 */ /* 0x000ea8000c1e1b00 */
[----:B------:R-:W3:Y:S04]  /*0840*/  LDG.E.64 R10, desc[UR18][R4.64+0x1000] ;  /* 0x00100012040a7981 */ /* 0x000ee8000c1e1b00 */
[----:B------:R-:W3:Y:S04]  /*0850*/  LDG.E.64 R8, desc[UR18][R24.64+0x1000] ;  /* 0x0010001218087981 */ /* 0x000ee8000c1e1b00 */
[----:B------:R-:W4:Y:S04]  /*0860*/  LDG.E.64 R6, desc[UR18][R4.64+0x2000] ;  /* 0x0020001204067981 */ /* 0x000f28000c1e1b00 */
[----:B------:R-:W4:Y:S04]  /*0870*/  LDG.E.64 R22, desc[UR18][R24.64+0x2000] ;  /* 0x0020001218167981 */ /* 0x000f28000c1e1b00 */
[----:B------:R-:W5:Y:S04]  /*0880*/  LDG.E.64 R18, desc[UR18][R4.64+0x3000] ;  /* 0x0030001204127981 */ /* 0x000f68000c1e1b00 */
[----:B------:R-:W5:Y:S04]  /*0890*/  LDG.E.64 R20, desc[UR18][R24.64+0x3000] ;  /* 0x0030001218147981 */ /* 0x000f68000c1e1b00 */
[----:B------:R-:W5:Y:S01]  /*08a0*/  LDG.E.64 R16, desc[UR18][R24.64+0x4000] ;  /* 0x0040001218107981 */ /* 0x000f62000c1e1b00 */
        /* <DEDUP_REMOVED lines=8> */
[----:B------:R-:W4:Y:S04]  /*0930*/  LDG.E.64 R8, desc[UR18][R24.64+0x6000] ;  /* 0x0060001218087981 */ /* 0x000f28000c1e1b00 */
[----:B------:R-:W4:Y:S01]  /*0940*/  LDG.E.64 R4, desc[UR18][R4.64+0x7000] ;  /* 0x0070001204047981 */ /* 0x000f22000c1e1b00 */
[----:B-----5:R-:W-:Y:S01]  /*0950*/  DFMA R18, R18, R20, R22 ;  /* 0x000000141212722b */ /* 0x020fe20000000016 */
[----:B------:R-:W-:-:S07]  /*0960*/  VIADD R2, R2, 0x1000 ;  /* 0x0000100002027836 */ /* 0x000fce0000000000 */
[----:B--2---:R-:W-:-:S08]  /*0970*/  DFMA R14, R14, R16, R18 ;  /* 0x000000100e0e722b */ /* 0x004fd00000000012 */
[----:B---3--:R-:W-:-:S08]  /*0980*/  DFMA R10, R10, R12, R14 ;  /* 0x0000000c0a0a722b */ /* 0x008fd0000000000e */
[----:B----4-:R-:W-:-:S08]  /*0990*/  DFMA R6, R6, R8, R10 ;  /* 0x000000080606722b */ /* 0x010fd0000000000a */
[----:B------:R-:W-:-:S11]  /*09a0*/  DFMA R26, R4, R26, R6 ;  /* 0x0000001a041a722b */ /* 0x000fd60000000006 */
.L_x_40:
[----:B------:R-:W-:Y:S05]  /*09b0*/  BSYNC.RECONVERGENT B2 ;  /* 0x0000000000027941 */ /* 0x000fea0003800200 */
.L_x_39:
        /* <DEDUP_REMOVED lines=22> */
[----:B------:R-:W5:Y:S01]  /*0b20*/  LDG.E.64 R14, desc[UR18][R18.64+0x3000] ;  /* 0x00300012120e7981 */ /* 0x000f62000c1e1b00 */
[----:B------:R-:W-:Y:S01]  /*0b30*/  VIADD R2, R2, 0x800 ;  /* 0x0000080002027836 */ /* 0x000fe20000000000 */
[----:B--2---:R-:W-:-:S08]  /*0b40*/  DFMA R20, R20, R22, R26 ;  /* 0x000000161414722b */ /* 0x004fd0000000001a */
[----:B---3--:R-:W-:-:S08]  /*0b50*/  DFMA R8, R8, R10, R20 ;  /* 0x0000000a0808722b */ /* 0x008fd00000000014 */
[----:B----4-:R-:W-:-:S08]  /*0b60*/  DFMA R4, R4, R6, R8 ;  /* 0x000000060404722b */ /* 0x010fd00000000008 */
[----:B-----5:R-:W-:-:S11]  /*0b70*/  DFMA R26, R12, R14, R4 ;  /* 0x0000000e0c1a722b */ /* 0x020fd60000000004 */
.L_x_42:
[----:B------:R-:W-:Y:S05]  /*0b80*/  BSYNC.RECONVERGENT B2 ;  /* 0x0000000000027941 */ /* 0x000fea0003800200 */
.L_x_41:
[----:B------:R-:W-:Y:S05]  /*0b90*/  @!P0 BRA `(.L_x_35) ;  /* 0x0000000000408947 */ /* 0x000fea0003800000 */
[----:B------:R-:W0:Y:S01]  /*0ba0*/  LDC.64 R4, c[0x0][0x388] ;  /* 0x0000e200ff047b82 */ /* 0x000e220000000a00 */
[----:B------:R-:W-:Y:S02]  /*0bb0*/  IMAD.U32 R3, RZ, RZ, UR20 ;  /* 0x00000014ff037e24 */ /* 0x000fe4000f8e00ff */
[----:B------:R-:W-:Y:S02]  /*0bc0*/  IMAD.U32 R9, RZ, RZ, UR20 ;  /* 0x00000014ff097e24 */ /* 0x000fe4000f8e00ff */
[----:B------:R-:W-:-:S03]  /*0bd0*/  IMAD.MOV R28, RZ, RZ, -R28 ;  /* 0x000000ffff1c7224 */ /* 0x000fc600078e0a1c */
[----:B------:R-:W1:Y:S01]  /*0be0*/  LDC.64 R6, c[0x0][0x380] ;  /* 0x0000e000ff067b82 */ /* 0x000e620000000a00 */
[----:B0-----:R-:W-:-:S04]  /*0bf0*/  IMAD.WIDE.U32 R4, R3, 0x7000, R4 ;  /* 0x0000700003047825 */ /* 0x001fc800078e0004 */
[----:B-1----:R-:W-:-:S07]  /*0c00*/  IMAD.WIDE.U32 R6, R9, 0x7000, R6 ;  /* 0x0000700009067825 */ /* 0x002fce00078e0006 */
.L_x_43:
[----:B------:R-:W-:-:S04]  /*0c10*/  IMAD.WIDE R8, R2, 0x8, R4 ;  /* 0x0000000802087825 */ /* 0x000fc800078e0204 */
[----:B------:R-:W-:Y:S02]  /*0c20*/  IMAD.WIDE R10, R2, 0x8, R6 ;  /* 0x00000008020a7825 */ /* 0x000fe400078e0206 */
[----:B------:R-:W2:Y:S04]  /*0c30*/  LDG.E.64 R8, desc[UR18][R8.64] ;  /* 0x0000001208087981 */ /* 0x000ea8000c1e1b00 */
[----:B------:R-:W2:Y:S01]  /*0c40*/  LDG.E.64 R10, desc[UR18][R10.64] ;  /* 0x000000120a0a7981 */ /* 0x000ea2000c1e1b00 */
[----:B------:R-:W-:Y:S02]  /*0c50*/  VIADD R28, R28, 0x1 ;  /* 0x000000011c1c7836 */ /* 0x000fe40000000000 */
[----:B------:R-:W-:-:S03]  /*0c60*/  VIADD R2, R2, 0x200 ;  /* 0x0000020002027836 */ /* 0x000fc60000000000 */
[----:B------:R-:W-:Y:S01]  /*0c70*/  ISETP.NE.AND P0, PT, R28, RZ, PT ;  /* 0x000000ff1c00720c */ /* 0x000fe20003f05270 */
[----:B--2---:R-:W-:-:S12]  /*0c80*/  DFMA R26, R10, R8, R26 ;  /* 0x000000080a1a722b */ /* 0x004fd8000000001a */
[----:B------:R-:W-:Y:S05]  /*0c90*/  @P0 BRA `(.L_x_43) ;  /* 0xfffffffc00dc0947 */ /* 0x000fea000383ffff */
.L_x_35:
[----:B------:R-:W-:Y:S05]  /*0ca0*/  BSYNC.RECONVERGENT B1 ;  /* 0x0000000000017941 */ /* 0x000fea0003800200 */
.L_x_34:
[----:B------:R-:W-:-:S05]  /*0cb0*/  IMAD.U32 R12, RZ, RZ, UR4 ;  /* 0x00000004ff0c7e24 */ /* 0x000fca000f8e00ff */
[----:B------:R-:W-:-:S13]  /*0cc0*/  ISETP.GE.AND P0, PT, R12, 0x200, PT ;  /* 0x000002000c00780c */ /* 0x000fda0003f06270 */
[----:B------:R-:W-:Y:S05]  /*0cd0*/  @!P0 BRA `(.L_x_44) ;  /* 0x0000000400148947 */ /* 0x000fea0003800000 */
        /* <DEDUP_REMOVED lines=10> */
[----:B------:R-:W-:-:S03]  /*0d80*/  @!P1 SHF.R.U32.HI R3, RZ, 0x2, R0 ;  /* 0x00000002ff039819 */ /* 0x000fc60000011600 */
[----:B------:R-:W0:Y:S01]  /*0d90*/  SHFL.DOWN PT, R5, R7, 0x2, 0x1f ;  /* 0x08401f0007057f89 */ /* 0x000e2200000e0000 */
[----:B------:R-:W-:Y:S01]  /*0da0*/  @!P1 LOP3.LUT R3, R3, 0xf8, RZ, 0xc0, !PT ;  /* 0x000000f803039812 */ /* 0x000fe200078ec0ff */
        /* <DEDUP_REMOVED lines=14> */
[----:B-1----:R-:W-:-:S05]  /*0e90*/  @!P1 LEA R8, R13, R8, 0x18 ;  /* 0x000000080d089211 */ /* 0x002fca00078ec0ff */
[----:B------:R-:W-:Y:S01]  /*0ea0*/  @!P1 IMAD.IADD R9, R3, 0x1, R8 ;  /* 0x0000000103099824 */ /* 0x000fe200078e0208 */
[----:B0-----:R-:W-:-:S10]  /*0eb0*/  DADD R4, R4, R10 ;  /* 0x0000000004047229 */ /* 0x001fd4000000000a */
[----:B------:R-:W-:Y:S02]  /*0ec0*/  FSEL R6, R10, R4, P0 ;  /* 0x000000040a067208 */ /* 0x000fe40000000000 */
[----:B------:R-:W-:Y:S02]  /*0ed0*/  FSEL R7, R11, R5, P0 ;  /* 0x000000050b077208 */ /* 0x000fe40000000000 */
[----:B------:R-:W-:Y:S01]  /*0ee0*/  ISETP.NE.AND P0, PT, R0, RZ, PT ;  /* 0x000000ff0000720c */ /* 0x000fe20003f05270 */
[----:B------:R-:W-:Y:S04]  /*0ef0*/  SHFL.DOWN PT, R4, R6, 0x10, 0x1f ;  /* 0x0a001f0006047f89 */ /* 0x000fe800000e0000 */
[----:B------:R-:W0:Y:S02]  /*0f00*/  SHFL.DOWN PT, R5, R7, 0x10, 0x1f ;  /* 0x0a001f0007057f89 */ /* 0x000e2400000e0000 */
        /* <DEDUP_REMOVED lines=10> */
[----:B--2---:R-:W0:Y:S04]  /*0fb0*/  LDS.64 R8, [UR4+0x18] ;  /* 0x00001804ff087984 */ /* 0x004e280008000a00 */
        /* <DEDUP_REMOVED lines=23> */
.L_x_44:
[----:B------:R-:W-:-:S05]  /*1130*/  LOP3.LUT R2, R0, 0x3e0, RZ, 0xc0, !PT ;  /* 0x000003e000027812 */ /* 0x000fca00078ec0ff */
[----:B------:R-:W-:Y:S01]  /*1140*/  VIADD R3, R2, 0x20 ;  /* 0x0000002002037836 */ /* 0x000fe20000000000 */
[----:B------:R-:W-:-:S04]  /*1150*/  LOP3.LUT R2, RZ, R2, RZ, 0x33, !PT ;  /* 0x00000002ff027212 */ /* 0x000fc800078e33ff */
[----:B------:R-:W-:Y:S01]  /*1160*/  ISETP.GT.AND P0, PT, R3, UR4, PT ;  /* 0x0000000403007c0c */ /* 0x000fe2000bf04270 */
[----:B------:R-:W-:-:S05]  /*1170*/  VIADD R2, R2, UR4 ;  /* 0x0000000402027c36 */ /* 0x000fca0008000000 */
[----:B------:R-:W-:Y:S02]  /*1180*/  SEL R5, R2, 0x1f, P0 ;  /* 0x0000001f02057807 */ /* 0x000fe40000000000 */
[----:B------:R-:W0:Y:S03]  /*1190*/  S2R R2, SR_LANEID ;  /* 0x0000000000027919 */ /* 0x000e260000000000 */
[----:B------:R-:W-:Y:S04]  /*11a0*/  SHFL.DOWN PT, R6, R26, 0x1, R5 ;  /* 0x082000001a067989 */ /* 0x000fe800000e0005 */
[----:B------:R-:W1:Y:S02]  /*11b0*/  SHFL.DOWN PT, R7, R27, 0x1, R5 ;  /* 0x082000001b077989 */ /* 0x000e6400000e0005 */
[----:B-1----:R-:W-:Y:S01]  /*11c0*/  DADD R6, R6, R26 ;  /* 0x0000000006067229 */ /* 0x002fe2000000001a */
[C---:B0-----:R-:W-:Y:S01]  /*11d0*/  ISETP.GE.AND P0, PT, R2.reuse, R5, PT ;  /* 0x000000050200720c */ /* 0x041fe20003f06270 */
[C---:B------:R-:W-:Y:S01]  /*11e0*/  VIADD R4, R2.reuse, 0x2 ;  /* 0x0000000202047836 */ /* 0x040fe20000000000 */
[----:B------:R-:W-:-:S07]  /*11f0*/  ISETP.NE.AND P1, PT, R2, RZ, PT ;  /* 0x000000ff0200720c */ /* 0x000fce0003f25270 */
[----:B------:R-:W-:Y:S02]  /*1200*/  FSEL R8, R6, R26, !P0 ;  /* 0x0000001a06087208 */ /* 0x000fe40004000000 */
[----:B------:R-:W-:Y:S02]  /*1210*/  FSEL R9, R7, R27, !P0 ;  /* 0x0000001b07097208 */ /* 0x000fe40004000000 */
[----:B------:R-:W-:Y:S01]  /*1220*/  ISETP.GT.AND P0, PT, R4, R5, PT ;  /* 0x000000050400720c */ /* 0x000fe20003f04270 */
[----:B------:R-:W-:Y:S01]  /*1230*/  SHFL.DOWN PT, R6, R8, 0x2, R5 ;  /* 0x0840000008067989 */ /* 0x000fe200000e0005 */
[----:B------:R-:W-:Y:S01]  /*1240*/  VIADD R4, R2, 0x4 ;  /* 0x0000000402047836 */ /* 0x000fe20000000000 */
[----:B------:R-:W-:Y:S02]  /*1250*/  @!P1 SHF.R.U32.HI R3, RZ, 0x2, R0 ;  /* 0x00000002ff039819 */ /* 0x000fe40000011600 */
[----:B------:R-:W0:Y:S01]  /*1260*/  SHFL.DOWN PT, R7, R9, 0x2, R5 ;  /* 0x0840000009077989 */ /* 0x000e2200000e0005 */
[----:B------:R-:W1:Y:S01]  /*1270*/  @!P1 S2R R13, SR_CgaCtaId ;  /* 0x00000000000d9919 */ /* 0x000e620000008800 */
[----:B0-----:R-:W-:-:S10]  /*1280*/  DADD R6, R6, R8 ;  /* 0x0000000006067229 */ /* 0x001fd40000000008 */
[----:B------:R-:W-:Y:S02]  /*1290*/  FSEL R10, R8, R6, P0 ;  /* 0x00000006080a7208 */ /* 0x000fe40000000000 */
[----:B------:R-:W-:Y:S02]  /*12a0*/  FSEL R11, R9, R7, P0 ;  /* 0x00000007090b7208 */ /* 0x000fe40000000000 */
[----:B------:R-:W-:Y:S01]  /*12b0*/  ISETP.GT.AND P0, PT, R4, R5, PT ;  /* 0x000000050400720c */ /* 0x000fe20003f04270 */
[----:B------:R-:W-:Y:S01]  /*12c0*/  SHFL.DOWN PT, R6, R10, 0x4, R5 ;  /* 0x088000000a067989 */ /* 0x000fe200000e0005 */
[C---:B------:R-:W-:Y:S02]  /*12d0*/  VIADD R4, R2.reuse, 0x8 ;  /* 0x0000000802047836 */ /* 0x040fe40000000000 */
[----:B------:R-:W-:Y:S01]  /*12e0*/  VIADD R2, R2, 0x10 ;  /* 0x0000001002027836 */ /* 0x000fe20000000000 */
[----:B------:R-:W0:Y:S02]  /*12f0*/  SHFL.DOWN PT, R7, R11, 0x4, R5 ;  /* 0x088000000b077989 */ /* 0x000e2400000e0005 */
[----:B0-----:R-:W-:-:S10]  /*1300*/  DADD R6, R6, R10 ;  /* 0x0000000006067229 */ /* 0x001fd4000000000a */
[----:B------:R-:W-:Y:S02]  /*1310*/  FSEL R8, R10, R6, P0 ;  /* 0x000000060a087208 */ /* 0x000fe40000000000 */
[----:B------:R-:W-:Y:S02]  /*1320*/  FSEL R9, R11, R7, P0 ;  /* 0x000000070b097208 */ /* 0x000fe40000000000 */
[----:B------:R-:W-:Y:S01]  /*1330*/  ISETP.GT.AND P0, PT, R4, R5, PT ;  /* 0x000000050400720c */ /* 0x000fe20003f04270 */
[----:B------:R-:W-:Y:S01]  /*1340*/  SHFL.DOWN PT, R6, R8, 0x8, R5 ;  /* 0x0900000008067989 */ /* 0x000fe200000e0005 */
[----:B------:R-:W-:-:S03]  /*1350*/  @!P1 MOV R4, 0x400 ;  /* 0x0000040000049802 */ /* 0x000fc60000000f00 */
[----:B------:R-:W0:Y:S01]  /*1360*/  SHFL.DOWN PT, R7, R9, 0x8, R5 ;  /* 0x0900000009077989 */ /* 0x000e2200000e0005 */
[----:B-1----:R-:W-:Y:S02]  /*1370*/  @!P1 LEA R13, R13, R4, 0x18 ;  /* 0x000000040d0d9211 */ /* 0x002fe400078ec0ff */
[----:B------:R-:W-:-:S05]  /*1380*/  @!P1 LOP3.LUT R4, R3, 0xf8, RZ, 0xc0, !PT ;  /* 0x000000f803049812 */ /* 0x000fca00078ec0ff */
[----:B------:R-:W-:Y:S01]  /*1390*/  @!P1 IMAD.IADD R13, R4, 0x1, R13 ;  /* 0x00000001040d9824 */ /* 0x000fe200078e020d */
[----:B0-----:R-:W-:-:S10]  /*13a0*/  DADD R6, R6, R8 ;  /* 0x0000000006067229 */ /* 0x001fd40000000008 */
[----:B------:R-:W-:Y:S02]  /*13b0*/  FSEL R10, R8, R6, P0 ;  /* 0x00000006080a7208 */ /* 0x000fe40000000000 */
[----:B------:R-:W-:Y:S02]  /*13c0*/  FSEL R11, R9, R7, P0 ;  /* 0x00000007090b7208 */ /* 0x000fe40000000000 */
[----:B------:R-:W-:Y:S01]  /*13d0*/  ISETP.GT.AND P0, PT, R2, R5, PT ;  /* 0x000000050200720c */ /* 0x000fe20003f04270 */
[----:B------:R-:W-:Y:S04]  /*13e0*/  SHFL.DOWN PT, R6, R10, 0x10, R5 ;  /* 0x0a0000000a067989 */ /* 0x000fe800000e0005 */
[----:B------:R-:W0:Y:S02]  /*13f0*/  SHFL.DOWN PT, R7, R11, 0x10, R5 ;  /* 0x0a0000000b077989 */ /* 0x000e2400000e0005 */
[----:B0-----:R-:W-:-:S10]  /*1400*/  DADD R6, R6, R10 ;  /* 0x0000000006067229 */ /* 0x001fd4000000000a */
[----:B------:R-:W-:Y:S02]  /*1410*/  FSEL R2, R10, R6, P0 ;  /* 0x000000060a027208 */ /* 0x000fe40000000000 */
[----:B------:R-:W-:Y:S02]  /*1420*/  FSEL R3, R11, R7, P0 ;  /* 0x000000070b037208 */ /* 0x000fe40000000000 */
[----:B------:R-:W-:-:S03]  /*1430*/  ISETP.NE.AND P0, PT, R0, RZ, PT ;  /* 0x000000ff0000720c */ /* 0x000fc60003f05270 */
[----:B------:R1:W-:Y:S01]  /*1440*/  @!P1 STS.64 [R13+0x10], R2 ;  /* 0x000010020d009388 */ /* 0x0003e20000000a00 */
[----:B------:R-:W-:Y:S09]  /*1450*/  BAR.SYNC.DEFER_BLOCKING 0x0 ;  /* 0x0000000000007b1d */ /* 0x000ff20000010000 */
[----:B------:R-:W-:Y:S05]  /*1460*/  @P0 BRA `(.L_x_45) ;  /* 0x0000001800d00947 */ /* 0x000fea0003800000 */
[----:B------:R-:W0:Y:S01]  /*1470*/  S2UR UR5, SR_CgaCtaId ;  /* 0x00000000000579c3 */ /* 0x000e220000008800 */
[----:B------:R-:W-:Y:S01]  /*1480*/  UMOV UR4, 0x400 ;  /* 0x0000040000047882 */ /* 0x000fe20000000000 */
[----:B------:R-:W-:Y:S01]  /*1490*/  ISETP.GT.AND P1, PT, R12, 0x20, PT ;  /* 0x000000200c00780c */ /* 0x000fe20003f24270 */
[----:B0-----:R-:W-:-:S09]  /*14a0*/  ULEA UR4, UR5, UR4, 0x18 ;  /* 0x0000000405047291 */ /* 0x001fd2000f8ec0ff */
[----:B------:R-:W0:Y:S04]  /*14b0*/  LDS.64 R8, [UR4+0x18] ;  /* 0x00001804ff087984 */ /* 0x000e280008000a00 */
[----:B------:R-:W2:Y:S01]  /*14c0*/  LDS.128 R4, [UR4+0x20] ;  /* 0x00002004ff047984 */ /* 0x000ea20008000c00 */
[----:B0-----:R-:W-:-:S10]  /*14d0*/  DADD R8, R2, R8 ;  /* 0x0000000002087229 */ /* 0x001fd40000000008 */
[----:B-1----:R-:W-:Y:S02]  /*14e0*/  FSEL R2, R8, R2, P1 ;  /* 0x0000000208027208 */ /* 0x002fe40000800000 */
[----:B------:R-:W-:Y:S02]  /*14f0*/  FSEL R3, R9, R3, P1 ;  /* 0x0000000309037208 */ /* 0x000fe40000800000 */
[----:B------:R-:W0:Y:S01]  /*1500*/  LDS.128 R8, [UR4+0x30] ;  /* 0x00003004ff087984 */ /* 0x000e220008000c00 */
[----:B------:R-:W-:-:S03]  /*1510*/  ISETP.GT.AND P1, PT, R12, 0x40, PT ;  /* 0x000000400c00780c */ /* 0x000fc60003f24270 */
        /* <DEDUP_REMOVED lines=61> */
.L_x_31:
[----:B------:R-:W0:Y:S01]  /*18f0*/  S2R R0, SR_TID.X ;  /* 0x0000000000007919 */ /* 0x000e220000002100 */
[----:B------:R-:W1:Y:S01]  /*1900*/  LDCU.128 UR8, c[0x0][0x380] ;  /* 0x00007000ff0877ac */ /* 0x000e620008000c00 */
[----:B------:R-:W2:Y:S01]  /*1910*/  LDCU UR13, c[0x0][0x3d0] ;  /* 0x00007a00ff0d77ac */ /* 0x000ea20008000800 */
[----:B0-----:R-:W-:-:S05]  /*1920*/  IADD3 R2, P0, PT, R0, UR17, RZ ;  /* 0x0000001100027c10 */ /* 0x001fca000ff1e0ff */
[----:B------:R-:W-:Y:S02]  /*1930*/  IMAD.SHL.U32 R14, R2, 0x8, RZ ;  /* 0x00000008020e7824 */ /* 0x000fe400078e00ff */
[----:B------:R-:W-:-:S03]  /*1940*/  IMAD.X R3, RZ, RZ, RZ, P0 ;  /* 0x000000ffff037224 */ /* 0x000fc600000e06ff */
[----:B-1----:R-:W-:Y:S02]  /*1950*/  IADD3 R16, P0, PT, R14, UR8, RZ ;  /* 0x000000080e107c10 */ /* 0x002fe4000ff1e0ff */
[----:B------:R-:W-:Y:S02]  /*1960*/  SHF.L.U64.HI R2, R2, 0x3, R3 ;  /* 0x0000000302027819 */ /* 0x000fe40000010203 */
[----:B------:R-:W-:Y:S02]  /*1970*/  IADD3 R14, P1, PT, R14, UR10, RZ ;  /* 0x0000000a0e0e7c10 */ /* 0x000fe4000ff3e0ff */
[C---:B------:R-:W-:Y:S02]  /*1980*/  IADD3.X R17, PT, PT, R2.reuse, UR9, RZ, P0, !PT ;  /* 0x0000000902117c10 */ /* 0x040fe400087fe4ff */
[----:B------:R-:W-:-:S03]  /*1990*/  IADD3.X R15, PT, PT, R2, UR11, RZ, P1, !PT ;  /* 0x0000000b020f7c10 */ /* 0x000fc60008ffe4ff */
[----:B------:R-:W3:Y:S04]  /*19a0*/  LDG.E.64 R10, desc[UR18][R16.64+0x1000] ;  /* 0x00100012100a7981 */ /* 0x000ee8000c1e1b00 */
[----:B------:R-:W3:Y:S04]  /*19b0*/  LDG.E.64 R12, desc[UR18][R14.64+0x1000] ;  /* 0x001000120e0c7981 */ /* 0x000ee8000c1e1b00 */
[----:B------:R-:W4:Y:S04]  /*19c0*/  LDG.E.64 R18, desc[UR18][R16.64] ;  /* 0x0000001210127981 */ /* 0x000f28000c1e1b00 */
[----:B------:R-:W4:Y:S04]  /*19d0*/  LDG.E.64 R20, desc[UR18][R14.64] ;  /* 0x000000120e147981 */ /* 0x000f28000c1e1b00 */
[----:B------:R-:W5:Y:S04]  /*19e0*/  LDG.E.64 R2, desc[UR18][R16.64+0x2000] ;  /* 0x0020001210027981 */ /* 0x000f68000c1e1b00 */
[----:B------:R-:W5:Y:S04]  /*19f0*/  LDG.E.64 R4, desc[UR18][R14.64+0x2000] ;  /* 0x002000120e047981 */ /* 0x000f68000c1e1b00 */
[----:B------:R-:W2:Y:S04]  /*1a00*/  LDG.E.64 R6, desc[UR18][R16.64+0x3000] ;  /* 0x0030001210067981 */ /* 0x000ea8000c1e1b00 */
[----:B------:R-:W2:Y:S04]  /*1a10*/  LDG.E.64 R8, desc[UR18][R14.64+0x3000] ;  /* 0x003000120e087981 */ /* 0x000ea8000c1e1b00 */
[----:B------:R-:W2:Y:S01]  /*1a20*/  LDG.E.64 R24, desc[UR18][R14.64+0x6000] ;  /* 0x006000120e187981 */ /* 0x000ea2000c1e1b00 */
[----:B---3--:R-:W-:-:S03]  /*1a30*/  DMUL R22, R10, R12 ;  /* 0x0000000c0a167228 */ /* 0x008fc60000000000 */
[----:B------:R-:W3:Y:S04]  /*1a40*/  LDG.E.64 R10, desc[UR18][R16.64+0x4000] ;  /* 0x00400012100a7981 */ /* 0x000ee8000c1e1b00 */
[----:B------:R-:W3:Y:S01]  /*1a50*/  LDG.E.64 R12, desc[UR18][R14.64+0x4000] ;  /* 0x004000120e0c7981 */ /* 0x000ee2000c1e1b00 */
[----:B----4-:R-:W-:-:S03]  /*1a60*/  DFMA R26, R18, R20, R22 ;  /* 0x00000014121a722b */ /* 0x010fc60000000016 */
[----:B------:R-:W4:Y:S04]  /*1a70*/  LDG.E.64 R18, desc[UR18][R16.64+0x5000] ;  /* 0x0050001210127981 */ /* 0x000f28000c1e1b00 */
[----:B------:R-:W4:Y:S04]  /*1a80*/  LDG.E.64 R20, desc[UR18][R14.64+0x5000] ;  /* 0x005000120e147981 */ /* 0x000f28000c1e1b00 */
[----:B------:R-:W4:Y:S01]  /*1a90*/  LDG.E.64 R22, desc[UR18][R16.64+0x6000] ;  /* 0x0060001210167981 */ /* 0x000f22000c1e1b00 */
[----:B-----5:R-:W-:Y:S01]  /*1aa0*/  DFMA R2, R2, R4, R26 ;  /* 0x000000040202722b */ /* 0x020fe2000000001a */
[----:B--2---:R-:W-:-:S07]  /*1ab0*/  UIMAD UR5, UR13, 0xe00, URZ ;  /* 0x00000e000d0578a4 */ /* 0x004fce000f8e02ff */
[----:B------:R-:W-:Y:S01]  /*1ac0*/  DFMA R2, R6, R8, R2 ;  /* 0x000000080602722b */ /* 0x000fe20000000002 */
[----:B------:R-:W-:Y:S02]  /*1ad0*/  USHF.R.S32.HI UR4, URZ, 0x1f, UR5 ;  /* 0x0000001fff047899 */ /* 0x000fe40008011405 */
[----:B------:R-:W-:-:S04]  /*1ae0*/  UISETP.GE.U32.AND UP0, UPT, UR6, UR5, UPT ;  /* 0x000000050600728c */ /* 0x000fc8000bf06070 */
[----:B------:R-:W-:Y:S01]  /*1af0*/  UISETP.GE.U32.AND.EX UP0, UPT, UR7, UR4, UPT, UP0 ;  /* 0x000000040700728c */ /* 0x000fe2000bf06100 */
[----:B---3--:R-:W-:-:S08]  /*1b00*/  DFMA R2, R10, R12, R2 ;  /* 0x0000000c0a02722b */ /* 0x008fd00000000002 */
[----:B----4-:R-:W-:-:S08]  /*1b10*/  DFMA R2, R18, R20, R2 ;  /* 0x000000141202722b */ /* 0x010fd00000000002 */
[----:B------:R-:W-:Y:S01]  /*1b20*/  DFMA R22, R22, R24, R2 ;  /* 0x000000181616722b */ /* 0x000fe20000000002 */
[----:B------:R-:W-:Y:S10]  /*1b30*/  BRA.U !UP0, `(.L_x_46) ;  /* 0x00000011080c7547 */ /* 0x000ff4000b800000 */
[----:B------:R-:W-:Y:S01]  /*1b40*/  UIADD3 UR7, UP0, UPT, UR17, UR5, URZ ;  /* 0x0000000511077290 */ /* 0x000fe2000ff1e0ff */
[----:B------:R-:W-:Y:S01]  /*1b50*/  IMAD.U32 R3, RZ, RZ, UR14 ;  /* 0x0000000eff037e24 */ /* 0x000fe2000f8e00ff */
[----:B------:R-:W-:Y:S02]  /*1b60*/  LOP3.LUT R2, RZ, R0, RZ, 0x33, !PT ;  /* 0x00000000ff027212 */ /* 0x000fe400078e33ff */
[----:B------:R-:W-:Y:S02]  /*1b70*/  UIADD3.X UR12, UPT, UPT, URZ, UR4, URZ, UP0, !UPT ;  /* 0x00000004ff0c7290 */ /* 0x000fe400087fe4ff */
[----:B------:R-:W-:Y:S01]  /*1b80*/  UIADD3 UR23, UP0, UPT, UR14, -0xe00, URZ ;  /* 0xfffff2000e177890 */ /* 0x000fe2000ff1e0ff */
[----:B------:R-:W-:Y:S01]  /*1b90*/  IADD3 R13, P0, PT, R0, UR7, RZ ;  /* 0x00000007000d7c10 */ /* 0x000fe2000ff1e0ff */
[----:B------:R-:W-:Y:S01]  /*1ba0*/  UMOV UR4, URZ ;  /* 0x000000ff00047c82 */ /* 0x000fe20008000000 */
[----:B------:R-:W-:Y:S01]  /*1bb0*/  IADD3 R2, PT, PT, R3, -UR5, R2 ;  /* 0x8000000503027c10 */ /* 0x000fe2000fffe002 */
[----:B------:R-:W-:Y:S01]  /*1bc0*/  UIADD3.X UR24, UPT, UPT, UR15, -0x1, URZ, UP0, !UPT ;  /* 0xffffffff0f187890 */ /* 0x000fe200087fe4ff */
[C---:B------:R-:W-:Y:S01]  /*1bd0*/  LEA R12, P1, R13.reuse, 0x8000, 0x3 ;  /* 0x000080000d0c7811 */ /* 0x040fe200078218ff */
[----:B------:R-:W-:Y:S01]  /*1be0*/  UISETP.GT.U32.AND UP0, UPT, UR7, UR23, UPT ;  /* 0x000000170700728c */ /* 0x000fe2000bf04070 */
[----:B------:R-:W-:Y:S01]  /*1bf0*/  IMAD.X R4, RZ, RZ, UR12, P0 ;  /* 0x0000000cff047e24 */ /* 0x000fe200080e06ff */
[----:B------:R-:W-:Y:S01]  /*1c00*/  UMOV UR6, UR12 ;  /* 0x0000000c00067c82 */ /* 0x000fe20008000000 */
[C---:B------:R-:W-:Y:S01]  /*1c10*/  IADD3 R10, P0, PT, R12.reuse, UR8, RZ ;  /* 0x000000080c0a7c10 */ /* 0x040fe2000ff1e0ff */
[----:B------:R-:W-:Y:S01]  /*1c20*/  UISETP.GT.U32.AND.EX UP0, UPT, UR12, UR24, UPT, UP0 ;  /* 0x000000180c00728c */ /* 0x000fe2000bf04100 */
[----:B------:R-:W-:Y:S01]  /*1c30*/  IADD3 R12, P2, PT, R12, UR10, RZ ;  /* 0x0000000a0c0c7c10 */ /* 0x000fe2000ff5e0ff */
[----:B------:R-:W-:Y:S01]  /*1c40*/  VIADD R3, R2, -UR17 ;  /* 0x8000001102037c36 */ /* 0x000fe20008000000 */
[----:B------:R-:W-:Y:S01]  /*1c50*/  LEA.HI.X R13, R13, RZ, R4, 0x3, P1 ;  /* 0x000000ff0d0d7211 */ /* 0x000fe200008f1c04 */
[----:B------:R-:W-:Y:S01]  /*1c60*/  IMAD.U32 R4, RZ, RZ, UR5 ;  /* 0x00000005ff047e24 */ /* 0x000fe2000f8e00ff */
[----:B------:R-:W-:-:S02]  /*1c70*/  UMOV UR5, UR7 ;  /* 0x0000000700057c82 */ /* 0x000fc40008000000 */
[C---:B------:R-:W-:Y:S02]  /*1c80*/  IADD3.X R11, PT, PT, R13.reuse, UR9, RZ, P0, !PT ;  /* 0x000000090d0b7c10 */ /* 0x040fe400087fe4ff */
[----:B------:R-:W-:Y:S01]  /*1c90*/  IADD3.X R13, PT, PT, R13, UR11, RZ, P2, !PT ;  /* 0x0000000b0d0d7c10 */ /* 0x000fe200097fe4ff */
[----:B------:R-:W-:Y:S06]  /*1ca0*/  BRA.U UP0, `(.L_x_47) ;  /* 0x0000000100d87547 */ /* 0x000fec000b800000 */
[----:B------:R-:W0:Y:S01]  /*1cb0*/  LDCU UR13, c[0x0][0x3d0] ;  /* 0x00007a00ff0d77ac */ /* 0x000e220008000800 */
[----:B------:R-:W1:Y:S01]  /*1cc0*/  LDCU.64 UR14, c[0x0][0x3c8] ;  /* 0x00007900ff0e77ac */ /* 0x000e620008000a00 */
[----:B------:R-:W2:Y:S01]  /*1cd0*/  LDCU.128 UR8, c[0x0][0x380] ;  /* 0x00007000ff0877ac */ /* 0x000ea20008000c00 */
[----:B------:R-:W-:Y:S01]  /*1ce0*/  NOP ;  /* 0x0000000000007918 */ /* 0x000fe20000000000 */
.L_x_48:
[----:B------:R-:W-:-:S05]  /*1cf0*/  IADD3 R2, P0, PT, R0, UR7, RZ ;  /* 0x0000000700027c10 */ /* 0x000fca000ff1e0ff */
[----:B------:R-:W-:Y:S02]  /*1d00*/  IMAD.SHL.U32 R4, R2, 0x8, RZ ;  /* 0x0000000802047824 */ /* 0x000fe400078e00ff */
[----:B------:R-:W-:-:S03]  /*1d10*/  IMAD.X R5, RZ, RZ, UR12, P0 ;  /* 0x0000000cff057e24 */ /* 0x000fc600080e06ff */
[----:B--2---:R-:W-:Y:S02]  /*1d20*/  IADD3 R6, P0, PT, R4, UR8, RZ ;  /* 0x0000000804067c10 */ /* 0x004fe4000ff1e0ff */
[----:B------:R-:W-:Y:S02]  /*1d30*/  SHF.L.U64.HI R2, R2, 0x3, R5 ;  /* 0x0000000302027819 */ /* 0x000fe40000010205 */
        /* <DEDUP_REMOVED lines=20> */
[----:B-1----:R-:W-:Y:S02]  /*1e80*/  UIADD3 UR21, UP0, UPT, -UR7, UR14, URZ ;  /* 0x0000000e07157290 */ /* 0x002fe4000ff1e1ff */
[----:B0-----:R-:W-:Y:S02]  /*1e90*/  UIMAD UR25, UR13, 0xe00, URZ ;  /* 0x00000e000d1978a4 */ /* 0x001fe4000f8e02ff */
[----:B------:R-:W-:Y:S02]  /*1ea0*/  UIADD3.X UR22, UPT, UPT, ~UR12, UR15, URZ, UP0, !UPT ;  /* 0x0000000f0c167290 */ /* 0x000fe400087fe5ff */
[----:B------:R-:W-:-:S02]  /*1eb0*/  USHF.R.S32.HI UR16, URZ, 0x1f, UR25 ;  /* 0x0000001fff107899 */ /* 0x000fc40008011419 */
[----:B------:R-:W-:-:S04]  /*1ec0*/  UISETP.GE.U32.AND UP0, UPT, UR21, UR25, UPT ;  /* 0x000000191500728c */ /* 0x000fc8000bf06070 */
[----:B------:R-:W-:Y:S02]  /*1ed0*/  UISETP.GE.U32.AND.EX UP0, UPT, UR22, UR16, UPT, UP0 ;  /* 0x000000101600728c */ /* 0x000fe4000bf06100 */
[----:B------:R-:W-:-:S04]  /*1ee0*/  UIADD3 UR5, UP1, UPT, UR25, UR5, URZ ;  /* 0x0000000519057290 */ /* 0x000fc8000ff3e0ff */
[----:B------:R-:W-:Y:S01]  /*1ef0*/  UIADD3.X UR6, UPT, UPT, UR16, UR6, URZ, UP1, !UPT ;  /* 0x0000000610067290 */ /* 0x000fe20008ffe4ff */
[----:B--2---:R-:W-:-:S08]  /*1f00*/  DFMA R8, R24, R20, R8 ;  /* 0x000000141808722b */ /* 0x004fd00000000008 */
[----:B---3--:R-:W-:-:S08]  /*1f10*/  DFMA R8, R22, R18, R8 ;  /* 0x000000121608722b */ /* 0x008fd00000000008 */
[----:B----4-:R-:W-:-:S08]  /*1f20*/  DFMA R8, R16, R14, R8 ;  /* 0x0000000e1008722b */ /* 0x010fd00000000008 */
[----:B-----5:R-:W-:Y:S01]  /*1f30*/  DFMA R22, R26, R28, R8 ;  /* 0x0000001c1a16722b */ /* 0x020fe20000000008 */
[----:B------:R-:W-:Y:S10]  /*1f40*/  BRA.U !UP0, `(.L_x_46) ;  /* 0x0000000d08087547 */ /* 0x000ff4000b800000 */
[----:B------:R-:W-:Y:S02]  /*1f50*/  UIADD3 UR7, UP0, UPT, UR25, UR7, URZ ;  /* 0x0000000719077290 */ /* 0x000fe4000ff1e0ff */
[----:B------:R-:W-:Y:S01]  /*1f60*/  IMAD.U32 R5, RZ, RZ, UR25 ;  /* 0x00000019ff057e24 */ /* 0x000fe2000f8e00ff */
[----:B------:R-:W-:Y:S01]  /*1f70*/  UIADD3 UR4, UPT, UPT, UR4, 0x1, URZ ;  /* 0x0000000104047890 */ /* 0x000fe2000fffe0ff */
[----:B------:R-:W-:Y:S01]  /*1f80*/  IMAD.U32 R7, RZ, RZ, UR25 ;  /* 0x00000019ff077e24 */ /* 0x000fe2000f8e00ff */
[----:B------:R-:W-:Y:S01]  /*1f90*/  UIADD3.X UR12, UPT, UPT, UR16, UR12, URZ, UP0, !UPT ;  /* 0x0000000c100c7290 */ /* 0x000fe200087fe4ff */
[----:B------:R-:W-:Y:S01]  /*1fa0*/  IMAD.WIDE R10, R5, 0x8, R10 ;  /* 0x00000008050a7825 */ /* 0x000fe200078e020a */
[----:B------:R-:W-:-:S03]  /*1fb0*/  UISETP.GT.U32.AND UP0, UPT, UR7, UR23, UPT ;  /* 0x000000170700728c */ /* 0x000fc6000bf04070 */
[----:B------:R-:W-:Y:S01]  /*1fc0*/  IMAD.WIDE R12, R7, 0x8, R12 ;  /* 0x00000008070c7825 */ /* 0x000fe200078e020c */
[----:B------:R-:W-:-:S03]  /*1fd0*/  UISETP.GT.U32.AND.EX UP0, UPT, UR12, UR24, UPT, UP0 ;  /* 0x000000180c00728c */ /* 0x000fc6000bf04100 */
[----:B------:R-:W-:-:S06]  /*1fe0*/  VIADD R3, R3, -UR25 ;  /* 0x8000001903037c36 */ /* 0x000fcc0008000000 */
[----:B------:R-:W-:Y:S05]  /*1ff0*/  BRA.U !UP0, `(.L_x_48) ;  /* 0xfffffffd083c7547 */ /* 0x000fea000b83ffff */
[----:B------:R-:W-:-:S07]  /*2000*/  IMAD.U32 R4, RZ, RZ, UR25 ;  /* 0x00000019ff047e24 */ /* 0x000fce000f8e00ff */
.L_x_47:
[----:B------:R-:W-:Y:S01]  /*2010*/  UIADD3 UR16, UPT, UPT, -UR7, UR14, URZ ;  /* 0x0000000e07107290 */ /* 0x000fe2000fffe1ff */
[----:B------:R-:W-:Y:S01]  /*2020*/  IMAD.U32 R2, RZ, RZ, UR15 ;  /* 0x0000000fff027e24 */ /* 0x000fe2000f8e00ff */
[----:B------:R-:W-:Y:S01]  /*2030*/  UISETP.GE.U32.AND UP0, UPT, UR7, UR14, UPT ;  /* 0x0000000e0700728c */ /* 0x000fe2000bf06070 */
[----:B------:R-:W-:Y:S01]  /*2040*/  IMAD.U32 R5, RZ, RZ, UR12 ;  /* 0x0000000cff057e24 */ /* 0x000fe2000f8e00ff */
[----:B------:R-:W-:Y:S02]  /*2050*/  BSSY.RECONVERGENT B1, `(.L_x_46) ;  /* 0x00000b1000017945 */ /* 0x000fe40003800200 */
[----:B------:R-:W-:Y:S02]  /*2060*/  ISETP.GE.AND P0, PT, R0, UR16, PT ;  /* 0x0000001000007c0c */ /* 0x000fe4000bf06270 */
[----:B------:R-:W-:-:S04]  /*2070*/  PLOP3.LUT P1, PT, PT, PT, UP0, 0x80, 0x8 ;  /* 0x000000000008781c */ /* 0x000fc80003f2f008 */
[----:B------:R-:W-:-:S13]  /*2080*/  ISETP.GE.U32.OR.EX P0, PT, R5, R2, P0, P1 ;  /* 0x000000020500720c */ /* 0x000fda0000706510 */
[----:B------:R-:W-:Y:S05]  /*2090*/  @P0 BRA `(.L_x_49) ;  /* 0x0000000800b00947 */ /* 0x000fea0003800000 */
[----:B------:R-:W-:Y:S01]  /*20a0*/  VIADD R2, R4, UR17 ;  /* 0x0000001104027c36 */ /* 0x000fe20008000000 */
[----:B------:R-:W-:Y:S01]  /*20b0*/  UIMAD UR15, UR4, UR13, URZ ;  /* 0x0000000d040f72a4 */ /* 0x000fe2000f8e02ff */
[----:B------:R-:W-:Y:S01]  /*20c0*/  LOP3.LUT R5, RZ, R0, RZ, 0x33, !PT ;  /* 0x00000000ff057212 */ /* 0x000fe200078e33ff */
[----:B------:R-:W-:Y:S01]  /*20d0*/  BSSY.RECONVERGENT B2, `(.L_x_50) ;  /* 0x000004a000027945 */ /* 0x000fe20003800200 */
[----:B------:R-:W-:Y:S02]  /*20e0*/  IMAD.MOV.U32 R4, RZ, RZ, R0 ;  /* 0x000000ffff047224 */ /* 0x000fe400078e0000 */
[----:B------:R-:W-:Y:S01]  /*20f0*/  IADD3 R2, PT, PT, -R2, UR14, R5 ;  /* 0x0000000e02027c10 */ /* 0x000fe2000fffe105 */
[----:B------:R-:W-:-:S04]  /*2100*/  IMAD.U32 R5, RZ, RZ, UR15 ;  /* 0x0000000fff057e24 */ /* 0x000fc8000f8e00ff */
[----:B------:R-:W-:-:S05]  /*2110*/  IMAD R2, R5, -0xe00, R2 ;  /* 0xfffff20005027824 */ /* 0x000fca00078e0202 */
[C---:B------:R-:W-:Y:S02]  /*2120*/  ISETP.GE.U32.AND P1, PT, R2.reuse, 0x1e00, PT ;  /* 0x00001e000200780c */ /* 0x040fe40003f26070 */
[----:B------:R-:W-:-:S04]  /*2130*/  LEA.HI R5, R2, 0x1, RZ, 0x17 ;  /* 0x0000000102057811 */ /* 0x000fc800078fb8ff */
[----:B------:R-:W-:-:S04]  /*2140*/  LOP3.LUT R24, R5, 0xf, RZ, 0xc0, !PT ;  /* 0x0000000f05187812 */ /* 0x000fc800078ec0ff */
[----:B------:R-:W-:-:S03]  /*2150*/  ISETP.NE.AND P0, PT, R24, RZ, PT ;  /* 0x000000ff1800720c */ /* 0x000fc60003f05270 */
[----:B------:R-:W-:Y:S10]  /*2160*/  @!P1 BRA `(.L_x_51) ;  /* 0x0000000400009947 */ /* 0x000ff40003800000 */
[----:B------:R-:W-:Y:S01]  /*2170*/  LEA.HI R2, R3, 0x1, RZ, 0x17 ;  /* 0x0000000103027811 */ /* 0x000fe200078fb8ff */
[----:B------:R-:W-:-:S03]  /*2180*/  IMAD.MOV.U32 R4, RZ, RZ, R0 ;  /* 0x000000ffff047224 */ /* 0x000fc600078e0000 */
[----:B------:R-:W-:-:S05]  /*2190*/  LOP3.LUT R2, R2, 0xfffff0, RZ, 0xc0, !PT ;  /* 0x00fffff002027812 */ /* 0x000fca00078ec0ff */
[----:B------:R-:W-:-:S07]  /*21a0*/  IMAD.MOV R2, RZ, RZ, -R2 ;  /* 0x000000ffff027224 */ /* 0x000fce00078e0a02 */
.L_x_52:
        /* <DEDUP_REMOVED lines=60> */
.L_x_51:
[----:B------:R-:W-:Y:S05]  /*2570*/  BSYNC.RECONVERGENT B2 ;  /* 0x0000000000027941 */ /* 0x000fea0003800200 */
.L_x_50:
[----:B------:R-:W-:Y:S05]  /*2580*/  @!P0 BRA `(.L_x_49) ;  /* 0x0000000400748947 */ /* 0x000fea0003800000 */
[----:B------:R-:W-:Y:S01]  /*2590*/  ISETP.GE.U32.AND P1, PT, R24, 0x8, PT ;  /* 0x000000081800780c */ /* 0x000fe20003f26070 */
[----:B------:R-:W-:Y:S01]  /*25a0*/  BSSY.RECONVERGENT B2, `(.L_x_53) ;  /* 0x0000025000027945 */ /* 0x000fe20003800200 */
[----:B------:R-:W-:-:S04]  /*25b0*/  LOP3.LUT R2, R5, 0x7, RZ, 0xc0, !PT ;  /* 0x0000000705027812 */ /* 0x000fc800078ec0ff */
[----:B------:R-:W-:-:S07]  /*25c0*/  ISETP.NE.AND P0, PT, R2, RZ, PT ;  /* 0x000000ff0200720c */ /* 0x000fce0003f05270 */
[----:B------:R-:W-:Y:S06]  /*25d0*/  @!P1 BRA `(.L_x_54) ;  /* 0x0000000000849947 */ /* 0x000fec0003800000 */
[----:B------:R-:W-:-:S05]  /*25e0*/  IADD3 R7, P1, PT, R4, UR7, RZ ;  /* 0x0000000704077c10 */ /* 0x000fca000ff3e0ff */
[----:B------:R-:W-:Y:S02]  /*25f0*/  IMAD.X R8, RZ, RZ, UR12, P1 ;  /* 0x0000000cff087e24 */ /* 0x000fe400088e06ff */
[----:B------:R-:W-:-:S03]  /*2600*/  IMAD.SHL.U32 R6, R7, 0x8, RZ ;  /* 0x0000000807067824 */ /* 0x000fc600078e00ff */
[----:B------:R-:W-:Y:S02]  /*2610*/  SHF.L.U64.HI R7, R7, 0x3, R8 ;  /* 0x0000000307077819 */ /* 0x000fe40000010208 */
[C---:B------:R-:W-:Y:S02]  /*2620*/  IADD3 R8, P1, PT, R6.reuse, UR8, RZ ;  /* 0x0000000806087c10 */ /* 0x040fe4000ff3e0ff */
        /* <DEDUP_REMOVED lines=23> */
[----:B---3--:R-:W-:-:S08]  /*27a0*/  DFMA R10, R10, R12, R18 ;  /* 0x0000000c0a0a722b */ /* 0x008fd00000000012 */
[----:B----4-:R-:W-:Y:S01]  /*27b0*/  DFMA R10, R14, R16, R10 ;  /* 0x000000100e0a722b */ /* 0x010fe2000000000a */
[----:B------:R-:W-:-:S07]  /*27c0*/  VIADD R4, R4, 0x1000 ;  /* 0x0000100004047836 */ /* 0x000fce0000000000 */
[----:B--2---:R-:W-:-:S08]  /*27d0*/  DFMA R22, R20, R22, R10 ;  /* 0x000000161416722b */ /* 0x004fd0000000000a */
[----:B-----5:R-:W-:-:S11]  /*27e0*/  DFMA R22, R24, R26, R22 ;  /* 0x0000001a1816722b */ /* 0x020fd60000000016 */
.L_x_54:
[----:B------:R-:W-:Y:S05]  /*27f0*/  BSYNC.RECONVERGENT B2 ;  /* 0x0000000000027941 */ /* 0x000fea0003800200 */
.L_x_53:
[----:B------:R-:W-:Y:S05]  /*2800*/  @!P0 BRA `(.L_x_49) ;  /* 0x0000000000d48947 */ /* 0x000fea0003800000 */
[----:B------:R-:W-:Y:S01]  /*2810*/  ISETP.GE.U32.AND P1, PT, R2, 0x4, PT ;  /* 0x000000040200780c */ /* 0x000fe20003f26070 */
[----:B------:R-:W-:Y:S01]  /*2820*/  BSSY.RECONVERGENT B2, `(.L_x_55) ;  /* 0x0000018000027945 */ /* 0x000fe20003800200 */
[----:B------:R-:W-:-:S11]  /*2830*/  LOP3.LUT P0, RZ, R5, 0x3, RZ, 0xc0, !PT ;  /* 0x0000000305ff7812 */ /* 0x000fd6000780c0ff */
[----:B------:R-:W-:Y:S05]  /*2840*/  @!P1 BRA `(.L_x_56) ;  /* 0x0000000000549947 */ /* 0x000fea0003800000 */
[----:B------:R-:W-:-:S05]  /*2850*/  IADD3 R2, P1, PT, R4, UR7, RZ ;  /* 0x0000000704027c10 */ /* 0x000fca000ff3e0ff */
[----:B------:R-:W-:Y:S02]  /*2860*/  IMAD.SHL.U32 R20, R2, 0x8, RZ ;  /* 0x0000000802147824 */ /* 0x000fe400078e00ff */
[----:B------:R-:W-:-:S03]  /*2870*/  IMAD.X R5, RZ, RZ, UR12, P1 ;  /* 0x0000000cff057e24 */ /* 0x000fc600088e06ff */
[----:B------:R-:W-:Y:S02]  /*2880*/  IADD3 R18, P1, PT, R20, UR8, RZ ;  /* 0x0000000814127c10 */ /* 0x000fe4000ff3e0ff */
        /* <DEDUP_REMOVED lines=17> */
.L_x_56:
[----:B------:R-:W-:Y:S05]  /*29a0*/  BSYNC.RECONVERGENT B2 ;  /* 0x0000000000027941 */ /* 0x000fea0003800200 */
.L_x_55:
[----:B------:R-:W-:Y:S05]  /*29b0*/  @!P0 BRA `(.L_x_49) ;  /* 0x0000000000688947 */ /* 0x000fea0003800000 */
[----:B------:R-:W-:Y:S02]  /*29c0*/  IADD3 R8, P0, PT, R4, UR5, RZ ;  /* 0x0000000504087c10 */ /* 0x000fe4000ff1e0ff */
[----:B------:R-:W-:-:S03]  /*29d0*/  LOP3.LUT R2, R3, 0xffff, RZ, 0xc0, !PT ;  /* 0x0000ffff03027812 */ /* 0x000fc600078ec0ff */
[----:B------:R-:W-:Y:S01]  /*29e0*/  IMAD.SHL.U32 R7, R8, 0x8, RZ ;  /* 0x0000000808077824 */ /* 0x000fe200078e00ff */
[----:B------:R-:W-:Y:S01]  /*29f0*/  LEA.HI R2, R2, 0x1, RZ, 0x17 ;  /* 0x0000000102027811 */ /* 0x000fe200078fb8ff */
[----:B------:R-:W-:-:S03]  /*2a00*/  IMAD.X R3, RZ, RZ, UR6, P0 ;  /* 0x00000006ff037e24 */ /* 0x000fc600080e06ff */
[----:B------:R-:W-:Y:S02]  /*2a10*/  LOP3.LUT R2, R2, 0x3, RZ, 0xc0, !PT ;  /* 0x0000000302027812 */ /* 0x000fe400078ec0ff */
[C---:B------:R-:W-:Y:S02]  /*2a20*/  IADD3 R9, P0, PT, R7.reuse, UR10, RZ ;  /* 0x0000000a07097c10 */ /* 0x040fe4000ff1e0ff */
[----:B------:R-:W-:Y:S01]  /*2a30*/  SHF.L.U64.HI R8, R8, 0x3, R3 ;  /* 0x0000000308087819 */ /* 0x000fe20000010203 */
[----:B------:R-:W-:Y:S01]  /*2a40*/  IMAD.MOV R6, RZ, RZ, -R2 ;  /* 0x000000ffff067224 */ /* 0x000fe200078e0a02 */
[----:B------:R-:W-:Y:S02]  /*2a50*/  IADD3 R7, P1, PT, R7, UR8, RZ ;  /* 0x0000000807077c10 */ /* 0x000fe4000ff3e0ff */
[C---:B------:R-:W-:Y:S02]  /*2a60*/  IADD3.X R10, PT, PT, R8.reuse, UR11, RZ, P0, !PT ;  /* 0x0000000b080a7c10 */ /* 0x040fe400087fe4ff */
[----:B------:R-:W-:-:S09]  /*2a70*/  IADD3.X R8, PT, PT, R8, UR9, RZ, P1, !PT ;  /* 0x0000000908087c10 */ /* 0x000fd20008ffe4ff */
.L_x_57:
[----:B------:R-:W-:Y:S02]  /*2a80*/  IMAD.MOV.U32 R2, RZ, RZ, R7 ;  /* 0x000000ffff027224 */ /* 0x000fe400078e0007 */
[----:B------:R-:W-:Y:S02]  /*2a90*/  IMAD.MOV.U32 R3, RZ, RZ, R8 ;  /* 0x000000ffff037224 */ /* 0x000fe400078e0008 */
[----:B------:R-:W-:Y:S02]  /*2aa0*/  IMAD.MOV.U32 R4, RZ, RZ, R9 ;  /* 0x000000ffff047224 */ /* 0x000fe400078e0009 */
[----:B------:R-:W-:Y:S02]  /*2ab0*/  IMAD.MOV.U32 R5, RZ, RZ, R10 ;  /* 0x000000ffff057224 */ /* 0x000fe400078e000a */
[----:B------:R-:W2:Y:S04]  /*2ac0*/  LDG.E.64 R2, desc[UR18][R2.64] ;  /* 0x0000001202027981 */ /* 0x000ea8000c1e1b00 */
[----:B------:R-:W2:Y:S01]  /*2ad0*/  LDG.E.64 R4, desc[UR18][R4.64] ;  /* 0x0000001204047981 */ /* 0x000ea2000c1e1b00 */
[----:B------:R-:W-:Y:S01]  /*2ae0*/  VIADD R6, R6, 0x1 ;  /* 0x0000000106067836 */ /* 0x000fe20000000000 */
[----:B------:R-:W-:-:S02]  /*2af0*/  IADD3 R9, P1, PT, R9, 0x1000, RZ ;  /* 0x0000100009097810 */ /* 0x000fc40007f3e0ff */
[----:B------:R-:W-:Y:S02]  /*2b00*/  IADD3 R7, P2, PT, R7, 0x1000, RZ ;  /* 0x0000100007077810 */ /* 0x000fe40007f5e0ff */
[----:B------:R-:W-:Y:S01]  /*2b10*/  ISETP.NE.AND P0, PT, R6, RZ, PT ;  /* 0x000000ff0600720c */ /* 0x000fe20003f05270 */
[----:B------:R-:W-:Y:S02]  /*2b20*/  IMAD.X R10, RZ, RZ, R10, P1 ;  /* 0x000000ffff0a7224 */ /* 0x000fe400008e060a */
[----:B------:R-:W-:Y:S01]  /*2b30*/  IMAD.X R8, RZ, RZ, R8, P2 ;  /* 0x000000ffff087224 */ /* 0x000fe200010e0608 */
[----:B--2---:R-:W-:-:S09]  /*2b40*/  DFMA R22, R2, R4, R22 ;  /* 0x000000040216722b */ /* 0x004fd20000000016 */
[----:B------:R-:W-:Y:S05]  /*2b50*/  @P0 BRA `(.L_x_57) ;  /* 0xfffffffc00c80947 */ /* 0x000fea000383ffff */
.L_x_49:
[----:B------:R-:W-:Y:S05]  /*2b60*/  BSYNC.RECONVERGENT B1 ;  /* 0x0000000000017941 */ /* 0x000fea0003800200 */
.L_x_46:
        /* <DEDUP_REMOVED lines=42> */
[----:B------:R-:W1:Y:S01]  /*2e10*/  S2UR UR5, SR_CgaCtaId ;  /* 0x00000000000579c3 */ /* 0x000e620000008800 */
[----:B------:R-:W-:Y:S02]  /*2e20*/  UMOV UR4, 0x400 ;  /* 0x0000040000047882 */ /* 0x000fe40000000000 */
[----:B-1----:R-:W-:-:S09]  /*2e30*/  ULEA UR4, UR5, UR4, 0x18 ;  /* 0x0000000405047291 */ /* 0x002fd2000f8ec0ff */
[----:B0-----:R-:W0:Y:S04]  /*2e40*/  LDS.64 R8, [UR4+0x18] ;  /* 0x00001804ff087984 */ /* 0x001e280008000a00 */
        /* <DEDUP_REMOVED lines=22> */
.L_x_45:
[----:B------:R-:W-:Y:S05]  /*2fb0*/  BSYNC.RECONVERGENT B0 ;  /* 0x0000000000007941 */ /* 0x000fea0003800200 */
.L_x_30:
[----:B------:R-:W-:Y:S05]  /*2fc0*/  @P0 EXIT ;  /* 0x000000000000094d */ /* 0x000fea0003800000 */
[----:B------:R-:W3:Y:S02]  /*2fd0*/  LDCU.64 UR4, c[0x0][0x398] ;  /* 0x00007300ff0477ac */ /* 0x000ee40008000a00 */
[----:B---3--:R-:W-:-:S06]  /*2fe0*/  UIMAD.WIDE.U32 UR4, UR20, 0x8, UR4 ;  /* 0x00000008140478a5 */ /* 0x008fcc000f8e0004 */
[----:B0-2---:R-:W-:Y:S02]  /*2ff0*/  IMAD.U32 R4, RZ, RZ, UR4 ;  /* 0x00000004ff047e24 */ /* 0x005fe4000f8e00ff */
[----:B------:R-:W-:-:S05]  /*3000*/  IMAD.U32 R5, RZ, RZ, UR5 ;  /* 0x00000005ff057e24 */ /* 0x000fca000f8e00ff */
[----:B------:R-:W-:Y:S01]  /*3010*/  STG.E.64 desc[UR18][R4.64], R2 ;  /* 0x0000000204007986 */ /* 0x000fe2000c101b12 */
[----:B------:R-:W-:Y:S05]  /*3020*/  EXIT ;  /* 0x000000000000794d */ /* 0x000fea0003800000 */
.L_x_58:
        /* <DEDUP_REMOVED lines=13> */
.L_x_293:


//--------------------- .text._ZN3cub18CUB_300001_SM_10006detail6reduce28DeviceReduceSingleTileKernelINS2_10policy_hubIdyN4cuda3std3__44plusIdEEE10Policy1000EN6thrust24THRUST_300001_SM_1000_NS18transform_iteratorINSD_12zip_functionINS7_10multipliesIdEEEENSD_12zip_iteratorINS7_5tupleIJNSD_6detail15normal_iteratorINSD_10device_ptrIKdEEEESQ_EEEEENSD_11use_defaultEST_EEPdyS9_ddNS7_10__identityEEEvT0_T1_T2_T3_T4_T6_ --------------------------
	.section	.text._ZN3cub18CUB_300001_SM_10006detail6reduce28DeviceReduceSingleTileKernelINS2_10policy_hubIdyN4cuda3std3__44plusIdEEE10Policy1000EN6thrust24THRUST_300001_SM_1000_NS18transform_iteratorINSD_12zip_functionINS7_10multipliesIdEEEENSD_12zip_iteratorINS7_5tupleIJNSD_6detail15normal_iteratorINSD_10device_ptrIKdEEEESQ_EEEEENSD_11use_defaultEST_EEPdyS9_ddNS7_10__identityEEEvT0_T1_T2_T3_T4_T6_,"ax",@progbits
	.align	128
        .global         _ZN3cub18CUB_300001_SM_10006detail6reduce28DeviceReduceSingleTileKernelINS2_10policy_hubIdyN4cuda3std3__44plusIdEEE10Policy1000EN6thrust24THRUST_300001_SM_1000_NS18transform_iteratorINSD_12zip_functionINS7_10multipliesIdEEEENSD_12zip_iteratorINS7_5tupleIJNSD_6detail15normal_iteratorINSD_10device_ptrIKdEEEESQ_EEEEENSD_11use_defaultEST_EEPdyS9_ddNS7_10__identityEEEvT0_T1_T2_T3_T4_T6_
        .type           _ZN3cub18CUB_300001_SM_10006detail6reduce28DeviceReduceSingleTileKernelINS2_10policy_hubIdyN4cuda3std3__44plusIdEEE10Policy1000EN6thrust24THRUST_300001_SM_1000_NS18transform_iteratorINSD_12zip_functionINS7_10multipliesIdEEEENSD_12zip_iteratorINS7_5tupleIJNSD_6detail15normal_iteratorINSD_10device_ptrIKdEEEESQ_EEEEENSD_11use_defaultEST_EEPdyS9_ddNS7_10__identityEEEvT0_T1_T2_T3_T4_T6_,@function
        .size           _ZN3cub18CUB_300001_SM_10006detail6reduce28DeviceReduceSingleTileKernelINS2_10policy_hubIdyN4cuda3std3__44plusIdEEE10Policy1000EN6thrust24THRUST_300001_SM_1000_NS18transform_iteratorINSD_12zip_functionINS7_10multipliesIdEEEENSD_12zip_iteratorINS7_5tupleIJNSD_6detail15normal_iteratorINSD_10device_ptrIKdEEEESQ_EEEEENSD_11use_defaultEST_EEPdyS9_ddNS7_10__identityEEEvT0_T1_T2_T3_T4_T6_,(.L_x_294 - _ZN3cub18CUB_300001_SM_10006detail6reduce28DeviceReduceSingleTileKernelINS2_10policy_hubIdyN4cuda3std3__44plusIdEEE10Policy1000EN6thrust24THRUST_300001_SM_1000_NS18transform_iteratorINSD_12zip_functionINS7_10multipliesIdEEEENSD_12zip_iteratorINS7_5tupleIJNSD_6detail15normal_iteratorINSD_10device_ptrIKdEEEESQ_EEEEENSD_11use_defaultEST_EEPdyS9_ddNS7_10__identityEEEvT0_T1_T2_T3_T4_T6_)
        .other          _ZN3cub18CUB_300001_SM_10006detail6reduce28DeviceReduceSingleTileKernelINS2_10policy_hubIdyN4cuda3std3__44plusIdEEE10Policy1000EN6thrust24THRUST_300001_SM_1000_NS18transform_iteratorINSD_12zip_functionINS7_10multipliesIdEEEENSD_12zip_iteratorINS7_5tupleIJNSD_6detail15normal_iteratorINSD_10device_ptrIKdEEEESQ_EEEEENSD_11use_defaultEST_EEPdyS9_ddNS7_10__identityEEEvT0_T1_T2_T3_T4_T6_,@"STO_CUDA_ENTRY STV_DEFAULT"
_ZN3cub18CUB_300001_SM_10006detail6reduce28DeviceReduceSingleTileKernelINS2_10policy_hubIdyN4cuda3std3__44plusIdEEE10Policy1000EN6thrust24THRUST_300001_SM_1000_NS18transform_iteratorINSD_12zip_functionINS7_10multipliesIdEEEENSD_12zip_iteratorINS7_5tupleIJNSD_6detail15normal_iteratorINSD_10device_ptrIKdEEEESQ_EEEEENSD_11use_defaultEST_EEPdyS9_ddNS7_10__identityEEEvT0_T1_T2_T3_T4_T6_:
.text._ZN3cub18CUB_300001_SM_10006detail6reduce28DeviceReduceSingleTileKernelINS2_10policy_hubIdyN4cuda3std3__44plusIdEEE10Policy1000EN6thrust24THRUST_300001_SM_1000_NS18transform_iteratorINSD_12zip_functionINS7_10multipliesIdEEEENSD_12zip_iteratorINS7_5tupleIJNSD_6detail15normal_iteratorINSD_10device_ptrIKdEEEESQ_EEEEENSD_11use_defaultEST_EEPdyS9_ddNS7_10__identityEEEvT0_T1_T2_T3_T4_T6_:
[----:B------:R-:W-:Y:S01]  /*0000*/  LDC R1, c[0x0][0x37c] ;  /* 0x0000df00ff017b82 */ /* 0x000fe20000000800 */
[----:B------:R-:W0:Y:S01]  /*0010*/  LDCU.64 UR4, c[0x0][0x3a0] ;  /* 0x00007400ff0477ac */ /* 0x000e220008000a00 */
[----:B------:R-:W1:Y:S01]  /*0020*/  LDCU.64 UR6, c[0x0][0x358] ;  /* 0x00006b00ff0677ac */ /* 0x000e620008000a00 */
[----:B0-----:R-:W-:Y:S02]  /*0030*/  IMAD.U32 R0, RZ, RZ, UR4 ;  /* 0x00000004ff007e24 */ /* 0x001fe4000f8e00ff */
[----:B------:R-:W-:-:S03]  /*0040*/  IMAD.U32 R2, RZ, RZ, UR5 ;  /* 0x00000005ff027e24 */ /* 0x000fc6000f8e00ff */
[----:B------:R-:W-:-:S04]  /*0050*/  ISETP.NE.U32.AND P0, PT, R0, RZ, PT ;  /* 0x000000ff0000720c */ /* 0x000fc80003f05070 */
[----:B------:R-:W-:-:S13]  /*0060*/  ISETP.NE.AND.EX P0, PT, R2, RZ, PT, P0 ;  /* 0x000000ff0200720c */ /* 0x000fda0003f05300 */
        /* <DEDUP_REMOVED lines=8> */
.L_x_59:
[----:B------:R-:W-:Y:S01]  /*00f0*/  ISETP.GT.U32.AND P0, PT, R0, 0xdff, PT ;  /* 0x00000dff0000780c */ /* 0x000fe20003f04070 */
[----:B------:R-:W-:Y:S03]  /*0100*/  BSSY.RECONVERGENT B0, `(.L_x_60) ;  /* 0x00002c4000007945 */ /* 0x000fe60003800200 */
[----:B------:R-:W-:-:S13]  /*0110*/  ISETP.GT.U32.AND.EX P0, PT, R2, RZ, PT, P0 ;  /* 0x000000ff0200720c */ /* 0x000fda0003f04100 */
[----:B------:R-:W-:Y:S05]  /*0120*/  @P0 BRA `(.L_x_61) ;  /* 0x0000001400e80947 */ /* 0x000fea0003800000 */
[----:B------:R-:W0:Y:S01]  /*0130*/  S2R R3, SR_TID.X ;  /* 0x0000000000037919 */ /* 0x000e220000002100 */
[----:B------:R-:W-:Y:S01]  /*0140*/  BSSY.RECONVERGENT B1, `(.L_x_62) ;  /* 0x000000d000017945 */ /* 0x000fe20003800200 */
[----:B------:R-:W-:Y:S02]  /*0150*/  CS2R R4, SRZ ;  /* 0x0000000000047805 */ /* 0x000fe4000001ff00 */
[----:B0-----:R-:W-:Y:S01]  /*0160*/  ISETP.GE.U32.AND P0, PT, R3, R0, PT ;  /* 0x000000000300720c */ /* 0x001fe20003f06070 */
[----:B------:R-:W-:-:S12]  /*0170*/  IMAD.MOV.U32 R75, RZ, RZ, R3 ;  /* 0x000000ffff4b7224 */ /* 0x000fd800078e0003 */
[----:B------:R-:W-:Y:S05]  /*0180*/  @P0 BRA `(.L_x_63) ;  /* 0x0000000000200947 */ /* 0x000fea0003800000 */
[----:B------:R-:W0:Y:S08]  /*0190*/  LDC.64 R6, c[0x0][0x380] ;  /* 0x0000e000ff067b82 */ /* 0x000e300000000a00 */
[----:B------:R-:W1:Y:S01]  /*01a0*/  LDC.64 R8, c[0x0][0x388] ;  /* 0x0000e200ff087b82 */ /* 0x000e620000000a00 */
[----:B0-----:R-:W-:-:S06]  /*01b0*/  IMAD.WIDE.U32 R6, R3, 0x8, R6 ;  /* 0x0000000803067825 */ /* 0x001fcc00078e0006 */
[----:B------:R-:W2:Y:S01]  /*01c0*/  LDG.E.64 R6, desc[UR6][R6.64] ;  /* 0x0000000606067981 */ /* 0x000ea2000c1e1b00 */
[----:B-1----:R-:W-:-:S06]  /*01d0*/  IMAD.WIDE.U32 R8, R3, 0x8, R8 ;  /* 0x0000000803087825 */ /* 0x002fcc00078e0008 */
[----:B------:R-:W2:Y:S01]  /*01e0*/  LDG.E.64 R8, desc[UR6][R8.64] ;  /* 0x0000000608087981 */ /* 0x000ea2000c1e1b00 */
[----:B------:R-:W-:Y:S01]  /*01f0*/  VIADD R75, R3, 0x200 ;  /* 0x00000200034b7836 */ /* 0x000fe20000000000 */
[----:B--2---:R-:W-:-:S11]  /*0200*/  DMUL R4, R6, R8 ;  /* 0x0000000806047228 */ /* 0x004fd60000000000 */
.L_x_63:
[----:B------:R-:W-:Y:S05]  /*0210*/  BSYNC.RECONVERGENT B1 ;  /* 0x0000000000017941 */ /* 0x000fea0003800200 */
.L_x_62:
[----:B------:R-:W-:Y:S01]  /*0220*/  ISETP.GE.U32.AND P0, PT, R75, R0, PT ;  /* 0x000000004b00720c */ /* 0x000fe20003f06070 */
[----:B------:R-:W-:-:S12]  /*0230*/  BSSY.RECONVERGENT B1, `(.L_x_64) ;  /* 0x0000096000017945 */ /* 0x000fd80003800200 */
[----:B------:R-:W-:Y:S05]  /*0240*/  @P0 BRA `(.L_x_65) ;  /* 0x0000000800500947 */ /* 0x000fea0003800000 */
[----:B------:R-:W-:Y:S01]  /*0250*/  LOP3.LUT R7, RZ, R75, RZ, 0x33, !PT ;  /* 0x0000004bff077212 */ /* 0x000fe200078e33ff */
[----:B------:R-:W-:Y:S04]  /*0260*/  BSSY.RECONVERGENT B2, `(.L_x_66) ;  /* 0x0000049000027945 */ /* 0x000fe80003800200 */
[----:B------:R-:W-:-:S05]  /*0270*/  IMAD.IADD R7, R7, 0x1, R0 ;  /* 0x0000000107077824 */ /* 0x000fca00078e0200 */
[C---:B------:R-:W-:Y:S02]  /*0280*/  ISETP.GE.U32.AND P1, PT, R7.reuse, 0x1e00, PT ;  /* 0x00001e000700780c */ /* 0x040fe40003f26070 */
[----:B------:R-:W-:-:S04]  /*0290*/  LEA.HI R74, R7, 0x1, RZ, 0x17 ;  /* 0x00000001074a7811 */ /* 0x000fc800078fb8ff */
[----:B------:R-:W-:-:S04]  /*02a0*/  LOP3.LUT R77, R74, 0xf, RZ, 0xc0, !PT ;  /* 0x0000000f4a4d7812 */ /* 0x000fc800078ec0ff */
[----:B------:R-:W-:-:S03]  /*02b0*/  ISETP.NE.AND P0, PT, R77, RZ, PT ;  /* 0x000000ff4d00720c */ /* 0x000fc60003f05270 */
[----:B------:R-:W-:Y:S10]  /*02c0*/  @!P1 BRA `(.L_x_67) ;  /* 0x0000000400089947 */ /* 0x000ff40003800000 */
[----:B------:R-:W0:Y:S01]  /*02d0*/  LDCU.128 UR8, c[0x0][0x380] ;  /* 0x00007000ff0877ac */ /* 0x000e220008000c00 */
[----:B------:R-:W-:Y:S01]  /*02e0*/  IMAD.WIDE.U32 R6, R75, 0x8, RZ ;  /* 0x000000084b067825 */ /* 0x000fe200078e00ff */
[----:B------:R-:W-:Y:S02]  /*02f0*/  LOP3.LUT R76, R74, 0xfffff0, RZ, 0xc0, !PT ;  /* 0x00fffff04a4c7812 */ /* 0x000fe400078ec0ff */
[----:B------:R-:W-:-:S03]  /*0300*/  LOP3.LUT R8, R6, 0x8000, RZ, 0xfc, !PT ;  /* 0x0000800006087812 */ /* 0x000fc600078efcff */
[----:B------:R-:W-:Y:S01]  /*0310*/  IMAD.MOV R76, RZ, RZ, -R76 ;  /* 0x000000ffff4c7224 */ /* 0x000fe200078e0a4c */
[C---:B0-----:R-:W-:Y:S02]  /*0320*/  IADD3 R6, P1, PT, R8.reuse, UR8, RZ ;  /* 0x0000000808067c10 */ /* 0x041fe4000ff3e0ff */
[----:B------:R-:W-:Y:S02]  /*0330*/  IADD3 R8, P2, PT, R8, UR10, RZ ;  /* 0x0000000a08087c10 */ /* 0x000fe4000ff5e0ff */
[C---:B------:R-:W-:Y:S02]  /*0340*/  IADD3.X R11, PT, PT, R7.reuse, UR9, RZ, P1, !PT ;  /* 0x00000009070b7c10 */ /* 0x040fe40008ffe4ff */
[----:B------:R-:W-:-:S09]  /*0350*/  IADD3.X R9, PT, PT, R7, UR11, RZ, P2, !PT ;  /* 0x0000000b07097c10 */ /* 0x000fd200097fe4ff */
.L_x_68:
[----:B------:R-:W-:Y:S01]  /*0360*/  IMAD.MOV.U32 R7, RZ, RZ, R11 ;  /* 0x000000ffff077224 */ /* 0x000fe200078e000b */
        /* <DEDUP_REMOVED lines=30> */
[----:B------:R0:W5:Y:S04]  /*0550*/  LDG.E.64 R70, desc[UR6][R6.64+0x7000] ;  /* 0x0070000606467981 */ /* 0x000168000c1e1b00 */
[----:B------:R1:W5:Y:S01]  /*0560*/  LDG.E.64 R72, desc[UR6][R8.64+0x7000] ;  /* 0x0070000608487981 */ /* 0x000362000c1e1b00 */
[----:B------:R-:W-:-:S05]  /*0570*/  VIADD R76, R76, 0x10 ;  /* 0x000000104c4c7836 */ /* 0x000fca0000000000 */
[----:B------:R-:W-:Y:S02]  /*0580*/  ISETP.NE.AND P1, PT, R76, RZ, PT ;  /* 0x000000ff4c00720c */ /* 0x000fe40003f25270 */
[----:B0-----:R-:W-:Y:S02]  /*0590*/  IADD3 R6, P2, PT, R6, 0x10000, RZ ;  /* 0x0001000006067810 */ /* 0x001fe40007f5e0ff */
[----:B-1----:R-:W-:Y:S01]  /*05a0*/  IADD3 R8, P3, PT, R8, 0x10000, RZ ;  /* 0x0001000008087810 */ /* 0x002fe20007f7e0ff */
[----:B------:R-:W-:-:S04]  /*05b0*/  VIADD R75, R75, 0x2000 ;  /* 0x000020004b4b7836 */ /* 0x000fc80000000000 */
[----:B------:R-:W-:Y:S01]  /*05c0*/  IMAD.X R9, RZ, RZ, R9, P3 ;  /* 0x000000ffff097224 */ /* 0x000fe200018e0609 */
[----:B--2---:R-:W-:-:S08]  /*05d0*/  DFMA R10, R10, R12, R4 ;  /* 0x0000000c0a0a722b */ /* 0x004fd00000000004 */
[----:B---3--:R-:W-:-:S08]  /*05e0*/  DFMA R10, R14, R16, R10 ;  /* 0x000000100e0a722b */ /* 0x008fd0000000000a */
[----:B----4-:R-:W-:-:S08]  /*05f0*/  DFMA R10, R18, R20, R10 ;  /* 0x00000014120a722b */ /* 0x010fd0000000000a */
[----:B-----5:R-:W-:-:S08]  /*0600*/  DFMA R10, R22, R24, R10 ;  /* 0x00000018160a722b */ /* 0x020fd0000000000a */
[----:B------:R-:W-:-:S08]  /*0610*/  DFMA R10, R26, R28, R10 ;  /* 0x0000001c1a0a722b */ /* 0x000fd0000000000a */
        /* <DEDUP_REMOVED lines=10> */
[----:B------:R-:W-:Y:S01]  /*06c0*/  DFMA R4, R70, R72, R10 ;  /* 0x000000484604722b */ /* 0x000fe2000000000a */
[----:B------:R-:W-:Y:S01]  /*06d0*/  IMAD.X R11, RZ, RZ, R7, P2 ;  /* 0x000000ffff0b7224 */ /* 0x000fe200010e0607 */
[----:B------:R-:W-:Y:S09]  /*06e0*/  @P1 BRA `(.L_x_68) ;  /* 0xfffffffc001c1947 */ /* 0x000ff2000383ffff */
.L_x_67:
[----:B------:R-:W-:Y:S05]  /*06f0*/  BSYNC.RECONVERGENT B2 ;  /* 0x0000000000027941 */ /* 0x000fea0003800200 */
.L_x_66:
[----:B------:R-:W-:Y:S05]  /*0700*/  @!P0 BRA `(.L_x_65) ;  /* 0x0000000400208947 */ /* 0x000fea0003800000 */
[----:B------:R-:W-:Y:S01]  /*0710*/  ISETP.GE.U32.AND P0, PT, R77, 0x8, PT ;  /* 0x000000084d00780c */ /* 0x000fe20003f06070 */
[----:B------:R-:W-:Y:S01]  /*0720*/  BSSY.RECONVERGENT B2, `(.L_x_69) ;  /* 0x0000021000027945 */ /* 0x000fe20003800200 */
[----:B------:R-:W-:-:S04]  /*0730*/  LOP3.LUT R42, R74, 0x7, RZ, 0xc0, !PT ;  /* 0x000000074a2a7812 */ /* 0x000fc800078ec0ff */
[----:B------:R-:W-:-:S07]  /*0740*/  ISETP.NE.AND P1, PT, R42, RZ, PT ;  /* 0x000000ff2a00720c */ /* 0x000fce0003f25270 */
[----:B------:R-:W-:Y:S06]  /*0750*/  @!P0 BRA `(.L_x_70) ;  /* 0x0000000000748947 */ /* 0x000fec0003800000 */
[----:B------:R-:W0:Y:S08]  /*0760*/  LDC.64 R6, c[0x0][0x380] ;  /* 0x0000e000ff067b82 */ /* 0x000e300000000a00 */
[----:B------:R-:W1:Y:S01]  /*0770*/  LDC.64 R8, c[0x0][0x388] ;  /* 0x0000e200ff087b82 */ /* 0x000e620000000a00 */
[----:B0-----:R-:W-:-:S05]  /*0780*/  IMAD.WIDE R6, R75, 0x8, R6 ;  /* 0x000000084b067825 */ /* 0x001fca00078e0206 */
[----:B------:R-:W2:Y:S01]  /*0790*/  LDG.E.64 R10, desc[UR6][R6.64] ;  /* 0x00000006060a7981 */ /* 0x000ea2000c1e1b00 */
[----:B-1----:R-:W-:-:S03]  /*07a0*/  IMAD.WIDE R8, R75, 0x8, R8 ;  /* 0x000000084b087825 */ /* 0x002fc600078e0208 */
[----:B------:R-:W3:Y:S04]  /*07b0*/  LDG.E.64 R14, desc[UR6][R6.64+0x1000] ;  /* 0x00100006060e7981 */ /* 0x000ee8000c1e1b00 */
[----:B------:R-:W2:Y:S04]  /*07c0*/  LDG.E.64 R12, desc[UR6][R8.64] ;  /* 0x00000006080c7981 */ /* 0x000ea8000c1e1b00 */
        /* <DEDUP_REMOVED lines=12> */
[----:B------:R-:W5:Y:S01]  /*0890*/  LDG.E.64 R40, desc[UR6][R8.64+0x7000] ;  /* 0x0070000608287981 */ /* 0x000f62000c1e1b00 */
[----:B------:R-:W-:Y:S01]  /*08a0*/  VIADD R75, R75, 0x1000 ;  /* 0x000010004b4b7836 */ /* 0x000fe20000000000 */
[----:B--2---:R-:W-:-:S08]  /*08b0*/  DFMA R10, R10, R12, R4 ;  /* 0x0000000c0a0a722b */ /* 0x004fd00000000004 */
[----:B---3--:R-:W-:-:S08]  /*08c0*/  DFMA R10, R14, R16, R10 ;  /* 0x000000100e0a722b */ /* 0x008fd0000000000a */
[----:B----4-:R-:W-:-:S08]  /*08d0*/  DFMA R10, R18, R20, R10 ;  /* 0x00000014120a722b */ /* 0x010fd0000000000a */
[----:B-----5:R-:W-:-:S08]  /*08e0*/  DFMA R10, R22, R24, R10 ;  /* 0x00000018160a722b */ /* 0x020fd0000000000a */
[----:B------:R-:W-:-:S08]  /*08f0*/  DFMA R10, R26, R28, R10 ;  /* 0x0000001c1a0a722b */ /* 0x000fd0000000000a */
[----:B------:R-:W-:-:S08]  /*0900*/  DFMA R10, R30, R32, R10 ;  /* 0x000000201e0a722b */ /* 0x000fd0000000000a */
[----:B------:R-:W-:-:S08]  /*0910*/  DFMA R10, R34, R36, R10 ;  /* 0x00000024220a722b */ /* 0x000fd0000000000a */
[----:B------:R-:W-:-:S11]  /*0920*/  DFMA R4, R38, R40, R10 ;  /* 0x000000282604722b */ /* 0x000fd6000000000a */
.L_x_70:
[----:B------:R-:W-:Y:S05]  /*0930*/  BSYNC.RECONVERGENT B2 ;  /* 0x0000000000027941 */ /* 0x000fea0003800200 */
.L_x_69:
        /* <DEDUP_REMOVED lines=23> */
.L_x_72:
[----:B------:R-:W-:Y:S05]  /*0ab0*/  BSYNC.RECONVERGENT B2 ;  /* 0x0000000000027941 */ /* 0x000fea0003800200 */
.L_x_71:
[----:B------:R-:W-:Y:S05]  /*0ac0*/  @!P1 BRA `(.L_x_65) ;  /* 0x0000000000309947 */ /* 0x000fea0003800000 */
[----:B------:R-:W0:Y:S01]  /*0ad0*/  LDC.64 R12, c[0x0][0x380] ;  /* 0x0000e000ff0c7b82 */ /* 0x000e220000000a00 */
[----:B------:R-:W-:-:S07]  /*0ae0*/  IMAD.MOV R14, RZ, RZ, -R74 ;  /* 0x000000ffff0e7224 */ /* 0x000fce00078e0a4a */
[----:B------:R-:W1:Y:S02]  /*0af0*/  LDC.64 R10, c[0x0][0x388] ;  /* 0x0000e200ff0a7b82 */ /* 0x000e640000000a00 */
.L_x_73:
[----:B-1----:R-:W-:-:S04]  /*0b00*/  IMAD.WIDE R6, R75, 0x8, R10 ;  /* 0x000000084b067825 */ /* 0x002fc800078e020a */
[C---:B0-----:R-:W-:Y:S02]  /*0b10*/  IMAD.WIDE R8, R75.reuse, 0x8, R12 ;  /* 0x000000084b087825 */ /* 0x041fe400078e020c */
[----:B------:R-:W2:Y:S04]  /*0b20*/  LDG.E.64 R6, desc[UR6][R6.64] ;  /* 0x0000000606067981 */ /* 0x000ea8000c1e1b00 */
[----:B------:R-:W2:Y:S01]  /*0b30*/  LDG.E.64 R8, desc[UR6][R8.64] ;  /* 0x0000000608087981 */ /* 0x000ea2000c1e1b00 */
[----:B------:R-:W-:Y:S02]  /*0b40*/  VIADD R14, R14, 0x1 ;  /* 0x000000010e0e7836 */ /* 0x000fe40000000000 */
[----:B------:R-:W-:-:S03]  /*0b50*/  VIADD R75, R75, 0x200 ;  /* 0x000002004b4b7836 */ /* 0x000fc60000000000 */
[----:B------:R-:W-:Y:S01]  /*0b60*/  ISETP.NE.AND P0, PT, R14, RZ, PT ;  /* 0x000000ff0e00720c */ /* 0x000fe20003f05270 */
[----:B--2---:R-:W-:-:S12]  /*0b70*/  DFMA R4, R8, R6, R4 ;  /* 0x000000060804722b */ /* 0x004fd80000000004 */
[----:B------:R-:W-:Y:S05]  /*0b80*/  @P0 BRA `(.L_x_73) ;  /* 0xfffffffc00dc0947 */ /* 0x000fea000383ffff */
.L_x_65:
[----:B------:R-:W-:Y:S05]  /*0b90*/  BSYNC.RECONVERGENT B1 ;  /* 0x0000000000017941 */ /* 0x000fea0003800200 */
.L_x_64:
[----:B------:R-:W-:-:S04]  /*0ba0*/  ISETP.GE.U32.AND P0, PT, R0, 0x200, PT ;  /* 0x000002000000780c */ /* 0x000fc80003f06070 */
[----:B------:R-:W-:-:S13]  /*0bb0*/  ISETP.GE.U32.AND.EX P0, PT, R2, RZ, PT, P0 ;  /* 0x000000ff0200720c */ /* 0x000fda0003f06100 */
        /* <DEDUP_REMOVED lines=33> */
[----:B------:R-:W-:-:S03]  /*0dd0*/  ISETP.GT.AND P0, PT, R12, 0xf, PT ;  /* 0x0000000f0c00780c */ /* 0x000fc60003f04270 */
[----:B------:R-:W0:Y:S01]  /*0de0*/  SHFL.DOWN PT, R5, R7, 0x10, 0x1f ;  /* 0x0a001f0007057f89 */ /* 0x000e2200000e0000 */
[----:B------:R-:W-:Y:S01]  /*0df0*/  @!P1 IMAD.IADD R11, R0, 0x1, R11 ;  /* 0x00000001000b9824 */ /* 0x000fe200078e020b */
[----:B0-----:R-:W-:-:S07]  /*0e00*/  DADD R8, R4, R6 ;  /* 0x0000000004087229 */ /* 0x001fce0000000006 */
[----:B------:R0:W-:Y:S01]  /*0e10*/  @!P1 STS.64 [R11+0x10], R8 ;  /* 0x000010080b009388 */ /* 0x0001e20000000a00 */
[----:B------:R-:W-:Y:S01]  /*0e20*/  BAR.SYNC.DEFER_BLOCKING 0x0 ;  /* 0x0000000000007b1d */ /* 0x000fe20000010000 */
[----:B------:R-:W-:Y:S02]  /*0e30*/  ISETP.NE.AND P1, PT, R3, RZ, PT ;  /* 0x000000ff0300720c */ /* 0x000fe40003f25270 */
[----:B------:R-:W-:Y:S02]  /*0e40*/  FSEL R4, R6, R8, P0 ;  /* 0x0000000806047208 */ /* 0x000fe40000000000 */
[----:B------:R-:W-:-:S09]  /*0e50*/  FSEL R5, R7, R9, P0 ;  /* 0x0000000907057208 */ /* 0x000fd20000000000 */
[----:B0-----:R-:W-:Y:S05]  /*0e60*/  @P1 BRA `(.L_x_75) ;  /* 0x0000001c00b41947 */ /* 0x001fea0003800000 */
        /* <DEDUP_REMOVED lines=27> */
.L_x_74:
[----:B------:R-:W-:Y:S01]  /*1020*/  LOP3.LUT R6, R3, 0x3e0, RZ, 0xc0, !PT ;  /* 0x000003e003067812 */ /* 0x000fe200078ec0ff */
[----:B------:R-:W0:Y:S03]  /*1030*/  S2R R12, SR_LANEID ;  /* 0x00000000000c7919 */ /* 0x000e260000000000 */
[----:B------:R-:W-:Y:S01]  /*1040*/  LOP3.LUT R9, RZ, R6, RZ, 0x33, !PT ;  /* 0x00000006ff097212 */ /* 0x000fe200078e33ff */
[----:B------:R-:W-:-:S04]  /*1050*/  VIADD R7, R6, 0x20 ;  /* 0x0000002006077836 */ /* 0x000fc80000000000 */
[----:B------:R-:W-:Y:S01]  /*1060*/  IMAD.IADD R9, R9, 0x1, R0 ;  /* 0x0000000109097824 */ /* 0x000fe200078e0200 */
[----:B------:R-:W-:-:S04]  /*1070*/  ISETP.GT.U32.AND P0, PT, R7, R0, PT ;  /* 0x000000000700720c */ /* 0x000fc80003f04070 */
[----:B------:R-:W-:-:S05]  /*1080*/  SEL R11, R9, 0x1f, P0 ;  /* 0x0000001f090b7807 */ /* 0x000fca0000000000 */
[----:B------:R-:W-:Y:S04]  /*1090*/  SHFL.DOWN PT, R6, R4, 0x1, R11 ;  /* 0x0820000004067989 */ /* 0x000fe800000e000b */
        /* <DEDUP_REMOVED lines=17> */
[----:B------:R-:W-:-:S03]  /*11b0*/  @!P1 MOV R10, 0x400 ;  /* 0x00000400000a9802 */ /* 0x000fc60000000f00 */
[----:B------:R-:W1:Y:S01]  /*11c0*/  SHFL.DOWN PT, R5, R7, 0x4, R11 ;  /* 0x0880000007057989 */ /* 0x000e6200000e000b */
[----:B0-----:R-:W-:Y:S01]  /*11d0*/  @!P1 LEA R10, R13, R10, 0x18 ;  /* 0x0000000a0d0a9211 */ /* 0x001fe200078ec0ff */
[----:B-1----:R-:W-:-:S10]  /*11e0*/  DADD R4, R4, R6 ;  /* 0x0000000004047229 */ /* 0x002fd40000000006 */
[----:B------:R-:W-:Y:S01]  /*11f0*/  FSEL R8, R6, R4, P0 ;  /* 0x0000000406087208 */ /* 0x000fe20000000000 */
[----:B------:R-:W-:Y:S01]  /*1200*/  VIADD R6, R12, 0x8 ;  /* 0x000000080c067836 */ /* 0x000fe20000000000 */
[----:B------:R-:W-:-:S03]  /*1210*/  FSEL R9, R7, R5, P0 ;  /* 0x0000000507097208 */ /* 0x000fc60000000000 */
[----:B------:R-:W-:Y:S01]  /*1220*/  SHFL.DOWN PT, R4, R8, 0x8, R11 ;  /* 0x0900000008047989 */ /* 0x000fe200000e000b */
[----:B------:R-:W-:-:S03]  /*1230*/  ISETP.GT.AND P0, PT, R6, R11, PT ;  /* 0x0000000b0600720c */ /* 0x000fc60003f04270 */
[----:B------:R-:W0:Y:S02]  /*1240*/  SHFL.DOWN PT, R5, R9, 0x8, R11 ;  /* 0x0900000009057989 */ /* 0x000e2400000e000b */
[----:B0-----:R-:W-:-:S10]  /*1250*/  DADD R4, R4, R8 ;  /* 0x0000000004047229 */ /* 0x001fd40000000008 */
[----:B------:R-:W-:Y:S01]  /*1260*/  FSEL R6, R8, R4, P0 ;  /* 0x0000000408067208 */ /* 0x000fe20000000000 */
[----:B------:R-:W-:Y:S01]  /*1270*/  VIADD R8, R12, 0x10 ;  /* 0x000000100c087836 */ /* 0x000fe20000000000 */
[----:B------:R-:W-:Y:S02]  /*1280*/  FSEL R7, R9, R5, P0 ;  /* 0x0000000509077208 */ /* 0x000fe40000000000 */
[----:B------:R-:W-:Y:S01]  /*1290*/  @!P1 SHF.R.U32.HI R9, RZ, 0x2, R3 ;  /* 0x00000002ff099819 */ /* 0x000fe20000011603 */
[----:B------:R-:W-:Y:S01]  /*12a0*/  SHFL.DOWN PT, R4, R6, 0x10, R11 ;  /* 0x0a00000006047989 */ /* 0x000fe200000e000b */
[----:B------:R-:W-:Y:S02]  /*12b0*/  ISETP.GT.AND P0, PT, R8, R11, PT ;  /* 0x0000000b0800720c */ /* 0x000fe40003f04270 */
[----:B------:R-:W-:Y:S01]  /*12c0*/  @!P1 LOP3.LUT R9, R9, 0xf8, RZ, 0xc0, !PT ;  /* 0x000000f809099812 */ /* 0x000fe200078ec0ff */
[----:B------:R-:W0:Y:S04]  /*12d0*/  SHFL.DOWN PT, R5, R7, 0x10, R11 ;  /* 0x0a00000007057989 */ /* 0x000e2800000e000b */
[----:B------:R-:W-:Y:S01]  /*12e0*/  @!P1 IMAD.IADD R9, R9, 0x1, R10 ;  /* 0x0000000109099824 */ /* 0x000fe200078e020a */
[----:B0-----:R-:W-:-:S10]  /*12f0*/  DADD R4, R4, R6 ;  /* 0x0000000004047229 */ /* 0x001fd40000000006 */
[----:B------:R-:W-:Y:S02]  /*1300*/  FSEL R4, R6, R4, P0 ;  /* 0x0000000406047208 */ /* 0x000fe40000000000 */
[----:B------:R-:W-:-:S05]  /*1310*/  FSEL R5, R7, R5, P0 ;  /* 0x0000000507057208 */ /* 0x000fca0000000000 */
[----:B------:R0:W-:Y:S01]  /*1320*/  @!P1 STS.64 [R9+0x10], R4 ;  /* 0x0000100409009388 */ /* 0x0001e20000000a00 */
[----:B------:R-:W-:Y:S01]  /*1330*/  BAR.SYNC.DEFER_BLOCKING 0x0 ;  /* 0x0000000000007b1d */ /* 0x000fe20000010000 */
[----:B------:R-:W-:-:S13]  /*1340*/  ISETP.NE.AND P1, PT, R3, RZ, PT ;  /* 0x000000ff0300720c */ /* 0x000fda0003f25270 */
[----:B0-----:R-:W-:Y:S05]  /*1350*/  @P1 BRA `(.L_x_75) ;  /* 0x0000001800781947 */ /* 0x001fea0003800000 */
[----:B------:R-:W0:Y:S01]  /*1360*/  S2UR UR5, SR_CgaCtaId ;  /* 0x00000000000579c3 */ /* 0x000e220000008800 */
[----:B------:R-:W-:Y:S01]  /*1370*/  UMOV UR4, 0x400 ;  /* 0x0000040000047882 */ /* 0x000fe20000000000 */
[----:B------:R-:W-:-:S04]  /*1380*/  ISETP.GT.U32.AND P0, PT, R0, 0x20, PT ;  /* 0x000000200000780c */ /* 0x000fc80003f04070 */
[----:B------:R-:W-:Y:S01]  /*1390*/  ISETP.GT.U32.AND.EX P0, PT, R2, RZ, PT, P0 ;  /* 0x000000ff0200720c */ /* 0x000fe20003f04100 */
[----:B0-----:R-:W-:-:S09]  /*13a0*/  ULEA UR4, UR5, UR4, 0x18 ;  /* 0x0000000405047291 */ /* 0x001fd2000f8ec0ff */
[----:B------:R-:W0:Y:S04]  /*13b0*/  LDS.64 R6, [UR4+0x18] ;  /* 0x00001804ff067984 */ /* 0x000e280008000a00 */
[----:B------:R-:W1:Y:S01]  /*13c0*/  LDS.128 R8, [UR4+0x20] ;  /* 0x00002004ff087984 */ /* 0x000e620008000c00 */
[----:B0-----:R-:W-:-:S10]  /*13d0*/  DADD R6, R4, R6 ;  /* 0x0000000004067229 */ /* 0x001fd40000000006 */
[----:B------:R-:W-:Y:S02]  /*13e0*/  FSEL R12, R6, R4, P0 ;  /* 0x00000004060c7208 */ /* 0x000fe40000000000 */
[----:B------:R-:W-:Y:S02]  /*13f0*/  FSEL R13, R7, R5, P0 ;  /* 0x00000005070d7208 */ /* 0x000fe40000000000 */
[----:B------:R-:W0:Y:S01]  /*1400*/  LDS.128 R4, [UR4+0x30] ;  /* 0x00003004ff047984 */ /* 0x000e220008000c00 */
[----:B------:R-:W-:-:S03]  /*1410*/  ISETP.GT.U32.AND P0, PT, R0, 0x40, PT ;  /* 0x000000400000780c */ /* 0x000fc60003f04070 */
[----:B-1----:R-:W-:Y:S01]  /*1420*/  DADD R8, R8, R12 ;  /* 0x0000000008087229 */ /* 0x002fe2000000000c */
[----:B------:R-:W-:-:S09]  /*1430*/  ISETP.GT.U32.AND.EX P0, PT, R2, RZ, PT, P0 ;  /* 0x000000ff0200720c */ /* 0x000fd20003f04100 */
[----:B------:R-:W-:Y:S02]  /*1440*/  FSEL R8, R8, R12, P0 ;  /* 0x0000000c08087208 */ /* 0x000fe40000000000 */
[----:B------:R-:W-:Y:S02]  /*1450*/  FSEL R9, R9, R13, P0 ;  /* 0x0000000d09097208 */ /* 0x000fe40000000000 */
[----:B------:R-:W-:-:S04]  /*1460*/  ISETP.GT.U32.AND P0, PT, R0, 0x60, PT ;  /* 0x000000600000780c */ /* 0x000fc80003f04070 */
[----:B------:R-:W-:Y:S01]  /*1470*/  DADD R10, R8, R10 ;  /* 0x00000000080a7229 */ /* 0x000fe2000000000a */
[----:B------:R-:W-:-:S09]  /*1480*/  ISETP.GT.U32.AND.EX P0, PT, R2, RZ, PT, P0 ;  /* 0x000000ff0200720c */ /* 0x000fd20003f04100 */
[----:B------:R-:W-:Y:S02]  /*1490*/  FSEL R12, R10, R8, P0 ;  /* 0x000000080a0c7208 */ /* 0x000fe40000000000 */
[----:B------:R-:W-:Y:S02]  /*14a0*/  FSEL R13, R11, R9, P0 ;  /* 0x000000090b0d7208 */ /* 0x000fe40000000000 */
[----:B------:R-:W1:Y:S01]  /*14b0*/  LDS.128 R8, [UR4+0x40] ;  /* 0x00004004ff087984 */ /* 0x000e620008000c00 */
[----:B------:R-:W-:-:S03]  /*14c0*/  ISETP.GT.U32.AND P0, PT, R0, 0x80, PT ;  /* 0x000000800000780c */ /* 0x000fc60003f04070 */
[----:B0-----:R-:W-:Y:S01]  /*14d0*/  DADD R4, R4, R12 ;  /* 0x0000000004047229 */ /* 0x001fe2000000000c */
        /* <DEDUP_REMOVED lines=52> */
[----:B------:R-:W-:-:S04]  /*1820*/  ISETP.GT.U32.AND P0, PT, R0, 0x1c0, PT ;  /* 0x000001c00000780c */ /* 0x000fc80003f04070 */
        /* <DEDUP_REMOVED lines=8> */
[----:B------:R-:W-:Y:S01]  /*18b0*/  FSEL R5, R11, R5, P0 ;  /* 0x000000050b057208 */ /* 0x000fe20000000000 */
[----:B------:R-:W-:Y:S06]  /*18c0*/  BRA `(.L_x_75) ;  /* 0x00000014001c7947 */ /* 0x000fec0003800000 */
.L_x_61:
[----:B------:R-:W0:Y:S01]  /*18d0*/  S2R R3, SR_TID.X ;  /* 0x0000000000037919 */ /* 0x000e220000002100 */
[----:B------:R-:W0:Y:S08]  /*18e0*/  LDC.64 R6, c[0x0][0x380] ;  /* 0x0000e000ff067b82 */ /* 0x000e300000000a00 */
[----:B------:R-:W1:Y:S01]  /*18f0*/  LDC.64 R8, c[0x0][0x388] ;  /* 0x0000e200ff087b82 */ /* 0x000e620000000a00 */
[----:B0-----:R-:W-:-:S04]  /*1900*/  IMAD.WIDE.U32 R6, R3, 0x8, R6 ;  /* 0x0000000803067825 */ /* 0x001fc800078e0006 */
[----:B-1----:R-:W-:Y:S01]  /*1910*/  IMAD.WIDE.U32 R8, R3, 0x8, R8 ;  /* 0x0000000803087825 */ /* 0x002fe200078e0008 */
        /* <DEDUP_REMOVED lines=14> */
[----:B------:R-:W-:Y:S01]  /*1a00*/  IADD3 R42, P1, PT, R0, -0xe00, RZ ;  /* 0xfffff200002a7810 */ /* 0x000fe20007f3e0ff */
[----:B------:R-:W-:Y:S01]  /*1a10*/  UMOV UR9, 0xe00 ;  /* 0x00000e0000097882 */ /* 0x000fe20000000000 */
[----:B------:R-:W-:-:S02]  /*1a20*/  UMOV UR4, URZ ;  /* 0x000000ff00047c82 */ /* 0x000fc40008000000 */
[----:B------:R-:W-:Y:S02]  /*1a30*/  ISETP.GE.U32.AND P0, PT, R42, 0xe00, PT ;  /* 0x00000e002a00780c */ /* 0x000fe40003f06070 */
[----:B------:R-:W-:-:S04]  /*1a40*/  IADD3.X R43, PT, PT, R2, -0x1, RZ, P1, !PT ;  /* 0xffffffff022b7810 */ /* 0x000fc80000ffe4ff */
[----:B------:R-:W-:Y:S01]  /*1a50*/  ISETP.GE.U32.AND.EX P0, PT, R43, RZ, PT, P0 ;  /* 0x000000ff2b00720c */ /* 0x000fe20003f06100 */
[----:B--2---:R-:W-:-:S08]  /*1a60*/  DMUL R12, R12, R14 ;  /* 0x0000000e0c0c7228 */ /* 0x004fd00000000000 */
[----:B---3--:R-:W-:-:S08]  /*1a70*/  DFMA R4, R4, R10, R12 ;  /* 0x0000000a0404722b */ /* 0x008fd0000000000c */
[----:B----4-:R-:W-:-:S08]  /*1a80*/  DFMA R4, R16, R18, R4 ;  /* 0x000000121004722b */ /* 0x010fd00000000004 */
[----:B-----5:R-:W-:-:S08]  /*1a90*/  DFMA R4, R20, R22, R4 ;  /* 0x000000161404722b */ /* 0x020fd00000000004 */
[----:B------:R-:W-:-:S08]  /*1aa0*/  DFMA R4, R24, R26, R4 ;  /* 0x0000001a1804722b */ /* 0x000fd00000000004 */
[----:B------:R-:W-:-:S08]  /*1ab0*/  DFMA R4, R28, R30, R4 ;  /* 0x0000001e1c04722b */ /* 0x000fd00000000004 */
[----:B------:R-:W-:Y:S01]  /*1ac0*/  DFMA R4, R32, R34, R4 ;  /* 0x000000222004722b */ /* 0x000fe20000000004 */
[----:B------:R-:W-:Y:S10]  /*1ad0*/  @!P0 BRA `(.L_x_76) ;  /* 0x0000000000ac8947 */ /* 0x000ff40003800000 */
[----:B------:R-:W0:Y:S01]  /*1ae0*/  LDC.64 R44, c[0x0][0x3a0] ;  /* 0x0000e800ff2c7b82 */ /* 0x000e220000000a00 */
[----:B------:R-:W-:Y:S01]  /*1af0*/  UMOV UR9, 0xe00 ;  /* 0x00000e0000097882 */ /* 0x000fe20000000000 */
[----:B------:R-:W-:-:S05]  /*1b00*/  UMOV UR4, URZ ;  /* 0x000000ff00047c82 */ /* 0x000fca0008000000 */
.L_x_78:
[----:B------:R-:W-:Y:S02]  /*1b10*/  USHF.L.U32 UR5, UR9, 0x3, URZ ;  /* 0x0000000309057899 */ /* 0x000fe400080006ff */
[----:B------:R-:W-:-:S04]  /*1b20*/  USHF.L.U64.HI UR8, UR9, 0x3, UR4 ;  /* 0x0000000309087899 */ /* 0x000fc80008010204 */
[----:B------:R-:W-:Y:S02]  /*1b30*/  IADD3 R10, P0, PT, R6, UR5, RZ ;  /* 0x00000005060a7c10 */ /* 0x000fe4000ff1e0ff */
[----:B------:R-:W-:Y:S02]  /*1b40*/  IADD3 R12, P1, PT, R8, UR5, RZ ;  /* 0x00000005080c7c10 */ /* 0x000fe4000ff3e0ff */
[----:B------:R-:W-:Y:S02]  /*1b50*/  IADD3.X R11, PT, PT, R7, UR8, RZ, P0, !PT ;  /* 0x00000008070b7c10 */ /* 0x000fe400087fe4ff */
        /* <DEDUP_REMOVED lines=15> */
[----:B0-----:R-:W-:-:S02]  /*1c50*/  IMAD.MOV.U32 R0, RZ, RZ, R44 ;  /* 0x000000ffff007224 */ /* 0x001fc400078e002c */
[----:B------:R-:W-:Y:S01]  /*1c60*/  IMAD.MOV.U32 R2, RZ, RZ, R45 ;  /* 0x000000ffff027224 */ /* 0x000fe200078e002d */
[----:B--2---:R-:W-:Y:S02]  /*1c70*/  DFMA R14, R14, R16, R4 ;  /* 0x000000100e0e722b */ /* 0x004fe40000000004 */
[----:B------:R-:W-:-:S04]  /*1c80*/  IADD3 R4, P1, PT, R0, -UR9, RZ ;  /* 0x8000000900047c10 */ /* 0x000fc8000ff3e0ff */
[----:B------:R-:W-:Y:S02]  /*1c90*/  ISETP.GE.U32.AND P0, PT, R4, 0xe00, PT ;  /* 0x00000e000400780c */ /* 0x000fe40003f06070 */
[----:B---3--:R-:W-:Y:S01]  /*1ca0*/  DFMA R14, R18, R20, R14 ;  /* 0x00000014120e722b */ /* 0x008fe2000000000e */
[----:B------:R-:W-:-:S04]  /*1cb0*/  IADD3.X R4, PT, PT, R2, ~UR4, RZ, P1, !PT ;  /* 0x8000000402047c10 */ /* 0x000fc80008ffe4ff */
[----:B------:R-:W-:-:S03]  /*1cc0*/  ISETP.GE.U32.AND.EX P0, PT, R4, RZ, PT, P0 ;  /* 0x000000ff0400720c */ /* 0x000fc60003f06100 */
[----:B----4-:R-:W-:-:S08]  /*1cd0*/  DFMA R14, R22, R24, R14 ;  /* 0x00000018160e722b */ /* 0x010fd0000000000e */
[----:B-----5:R-:W-:-:S08]  /*1ce0*/  DFMA R14, R26, R28, R14 ;  /* 0x0000001c1a0e722b */ /* 0x020fd0000000000e */
[----:B------:R-:W-:-:S08]  /*1cf0*/  DFMA R14, R30, R32, R14 ;  /* 0x000000201e0e722b */ /* 0x000fd0000000000e */
[----:B------:R-:W-:-:S08]  /*1d00*/  DFMA R14, R34, R36, R14 ;  /* 0x00000024220e722b */ /* 0x000fd0000000000e */
[----:B------:R-:W-:Y:S01]  /*1d10*/  DFMA R4, R38, R40, R14 ;  /* 0x000000282604722b */ /* 0x000fe2000000000e */
[----:B------:R-:W-:Y:S10]  /*1d20*/  @!P0 BRA `(.L_x_77) ;  /* 0x0000000800ec8947 */ /* 0x000ff40003800000 */
[----:B------:R-:W-:-:S04]  /*1d30*/  UIADD3 UR9, UP0, UPT, UR9, 0xe00, URZ ;  /* 0x00000e0009097890 */ /* 0x000fc8000ff1e0ff */
[----:B------:R-:W-:Y:S02]  /*1d40*/  UIADD3.X UR4, UPT, UPT, URZ, UR4, URZ, UP0, !UPT ;  /* 0x00000004ff047290 */ /* 0x000fe400087fe4ff */
[----:B------:R-:W-:-:S04]  /*1d50*/  ISETP.LT.U32.AND P0, PT, R42, UR9, PT ;  /* 0x000000092a007c0c */ /* 0x000fc8000bf01070 */
[----:B------:R-:W-:-:S05]  /*1d60*/  IMAD.U32 R10, RZ, RZ, UR4 ;  /* 0x00000004ff0a7e24 */ /* 0x000fca000f8e00ff */
[----:B------:R-:W-:-:S13]  /*1d70*/  ISETP.GT.U32.AND.EX P0, PT, R10, R43, PT, P0 ;  /* 0x0000002b0a00720c */ /* 0x000fda0003f04100 */
[----:B------:R-:W-:Y:S05]  /*1d80*/  @!P0 BRA `(.L_x_78) ;  /* 0xfffffffc00608947 */ /* 0x000fea000383ffff */
.L_x_76:
[C---:B------:R-:W-:Y:S01]  /*1d90*/  VIADD R6, R0.reuse, -UR9 ;  /* 0x8000000900067c36 */ /* 0x040fe20008000000 */
[----:B------:R-:W-:Y:S01]  /*1da0*/  ISETP.LE.U32.AND P1, PT, R0, UR9, PT ;  /* 0x0000000900007c0c */ /* 0x000fe2000bf23070 */
[----:B------:R-:W-:Y:S01]  /*1db0*/  IMAD.U32 R7, RZ, RZ, UR4 ;  /* 0x00000004ff077e24 */ /* 0x000fe2000f8e00ff */
[----:B------:R-:W-:Y:S02]  /*1dc0*/  BSSY.RECONVERGENT B1, `(.L_x_77) ;  /* 0x00000b1000017945 */ /* 0x000fe40003800200 */
[----:B------:R-:W-:-:S04]  /*1dd0*/  ISETP.GE.AND P0, PT, R3, R6, PT ;  /* 0x000000060300720c */ /* 0x000fc80003f06270 */
[----:B------:R-:W-:-:S13]  /*1de0*/  ISETP.GE.U32.OR.EX P0, PT, R7, R2, P0, P1 ;  /* 0x000000020700720c */ /* 0x000fda0000706510 */
[----:B------:R-:W-:Y:S05]  /*1df0*/  @P0 BRA `(.L_x_79) ;  /* 0x0000000800b40947 */ /* 0x000fea0003800000 */
[----:B------:R-:W-:Y:S01]  /*1e00*/  LOP3.LUT R7, RZ, R3, RZ, 0x33, !PT ;  /* 0x00000003ff077212 */ /* 0x000fe200078e33ff */
[----:B------:R-:W-:Y:S01]  /*1e10*/  BSSY.RECONVERGENT B2, `(.L_x_80) ;  /* 0x000004c000027945 */ /* 0x000fe20003800200 */
[----:B------:R-:W-:Y:S02]  /*1e20*/  IMAD.MOV.U32 R74, RZ, RZ, R3 ;  /* 0x000000ffff4a7224 */ /* 0x000fe400078e0003 */
[----:B------:R-:W-:-:S04]  /*1e30*/  IADD3 R7, PT, PT, R0, -UR9, R7 ;  /* 0x8000000900077c10 */ /* 0x000fc8000fffe007 */
[C---:B------:R-:W-:Y:S02]  /*1e40*/  ISETP.GE.U32.AND P1, PT, R7.reuse, 0x1e00, PT ;  /* 0x00001e000700780c */ /* 0x040fe40003f26070 */
[----:B------:R-:W-:-:S04]  /*1e50*/  LEA.HI R0, R7, 0x1, RZ, 0x17 ;  /* 0x0000000107007811 */ /* 0x000fc800078fb8ff */
[----:B------:R-:W-:-:S04]  /*1e60*/  LOP3.LUT R75, R0, 0xf, RZ, 0xc0, !PT ;  /* 0x0000000f004b7812 */ /* 0x000fc800078ec0ff */
[----:B------:R-:W-:-:S03]  /*1e70*/  ISETP.NE.AND P0, PT, R75, RZ, PT ;  /* 0x000000ff4b00720c */ /* 0x000fc60003f05270 */
[----:B------:R-:W-:Y:S10]  /*1e80*/  @!P1 BRA `(.L_x_81) ;  /* 0x0000000400109947 */ /* 0x000ff40003800000 */
[----:B------:R-:W0:Y:S01]  /*1e90*/  LDCU.128 UR12, c[0x0][0x380] ;  /* 0x00007000ff0c77ac */ /* 0x000e220008000c00 */
[----:B------:R-:W-:Y:S01]  /*1ea0*/  IADD3 R9, P1, PT, R3, UR9, RZ ;  /* 0x0000000903097c10 */ /* 0x000fe2000ff3e0ff */
[----:B------:R-:W-:-:S04]  /*1eb0*/  IMAD.MOV.U32 R74, RZ, RZ, R3 ;  /* 0x000000ffff4a7224 */ /* 0x000fc800078e0003 */
[----:B------:R-:W-:Y:S01]  /*1ec0*/  IMAD.X R2, RZ, RZ, UR4, P1 ;  /* 0x00000004ff027e24 */ /* 0x000fe200088e06ff */
[----:B------:R-:W-:-:S04]  /*1ed0*/  LEA R8, P1, R9, 0x8000, 0x3 ;  /* 0x0000800009087811 */ /* 0x000fc800078218ff */
[----:B------:R-:W-:Y:S02]  /*1ee0*/  LEA.HI.X R9, R9, RZ, R2, 0x3, P1 ;  /* 0x000000ff09097211 */ /* 0x000fe400008f1c02 */
[----:B------:R-:W-:Y:S02]  /*1ef0*/  LOP3.LUT R2, R0, 0xfffff0, RZ, 0xc0, !PT ;  /* 0x00fffff000027812 */ /* 0x000fe400078ec0ff */
[----:B0-----:R-:W-:-:S03]  /*1f00*/  IADD3 R6, P1, PT, R8, UR12, RZ ;  /* 0x0000000c08067c10 */ /* 0x001fc6000ff3e0ff */
[----:B------:R-:W-:Y:S01]  /*1f10*/  IMAD.MOV R2, RZ, RZ, -R2 ;  /* 0x000000ffff027224 */ /* 0x000fe200078e0a02 */
[----:B------:R-:W-:Y:S02]  /*1f20*/  IADD3 R8, P2, PT, R8, UR14, RZ ;  /* 0x0000000e08087c10 */ /* 0x000fe4000ff5e0ff */
[C---:B------:R-:W-:Y:S02]  /*1f30*/  IADD3.X R7, PT, PT, R9.reuse, UR13, RZ, P1, !PT ;  /* 0x0000000d09077c10 */ /* 0x040fe40008ffe4ff */
[----:B------:R-:W-:-:S09]  /*1f40*/  IADD3.X R9, PT, PT, R9, UR15, RZ, P2, !PT ;  /* 0x0000000f09097c10 */ /* 0x000fd200097fe4ff */
.L_x_82:
        /* <DEDUP_REMOVED lines=32> */
[----:B------:R-:W-:-:S02]  /*2150*/  VIADD R2, R2, 0x10 ;  /* 0x0000001002027836 */ /* 0x000fc40000000000 */
[----:B------:R-:W-:-:S03]  /*2160*/  VIADD R74, R74, 0x2000 ;  /* 0x000020004a4a7836 */ /* 0x000fc60000000000 */
[----:B------:R-:W-:Y:S02]  /*2170*/  ISETP.NE.AND P1, PT, R2, RZ, PT ;  /* 0x000000ff0200720c */ /* 0x000fe40003f25270 */
[----:B0-----:R-:W-:Y:S02]  /*2180*/  IADD3 R6, P2, PT, R6, 0x10000, RZ ;  /* 0x0001000006067810 */ /* 0x001fe40007f5e0ff */
[----:B-1----:R-:W-:-:S03]  /*2190*/  IADD3 R8, P3, PT, R8, 0x10000, RZ ;  /* 0x0001000008087810 */ /* 0x002fc60007f7e0ff */
[----:B------:R-:W-:Y:S02]  /*21a0*/  IMAD.X R7, RZ, RZ, R7, P2 ;  /* 0x000000ffff077224 */ /* 0x000fe400010e0607 */
        /* <DEDUP_REMOVED lines=17> */
[----:B------:R-:W-:Y:S10]  /*22c0*/  @P1 BRA `(.L_x_82) ;  /* 0xfffffffc00201947 */ /* 0x000ff4000383ffff */
.L_x_81:
[----:B------:R-:W-:Y:S05]  /*22d0*/  BSYNC.RECONVERGENT B2 ;  /* 0x0000000000027941 */ /* 0x000fea0003800200 */
.L_x_80:
[----:B------:R-:W-:Y:S05]  /*22e0*/  @!P0 BRA `(.L_x_79) ;  /* 0x0000000400788947 */ /* 0x000fea0003800000 */
[----:B------:R-:W-:Y:S01]  /*22f0*/  ISETP.GE.U32.AND P1, PT, R75, 0x8, PT ;  /* 0x000000084b00780c */ /* 0x000fe20003f26070 */
[----:B------:R-:W-:Y:S01]  /*2300*/  BSSY.RECONVERGENT B2, `(.L_x_83) ;  /* 0x0000026000027945 */ /* 0x000fe20003800200 */
[----:B------:R-:W-:-:S04]  /*2310*/  LOP3.LUT R42, R0, 0x7, RZ, 0xc0, !PT ;  /* 0x00000007002a7812 */ /* 0x000fc800078ec0ff */
[----:B------:R-:W-:-:S07]  /*2320*/  ISETP.NE.AND P0, PT, R42, RZ, PT ;  /* 0x000000ff2a00720c */ /* 0x000fce0003f05270 */
[----:B------:R-:W-:Y:S06]  /*2330*/  @!P1 BRA `(.L_x_84) ;  /* 0x0000000000889947 */ /* 0x000fec0003800000 */
[----:B------:R-:W0:Y:S01]  /*2340*/  LDCU.128 UR12, c[0x0][0x380] ;  /* 0x00007000ff0c77ac */ /* 0x000e220008000c00 */
[----:B------:R-:W-:-:S05]  /*2350*/  IADD3 R2, P1, PT, R74, UR9, RZ ;  /* 0x000000094a027c10 */ /* 0x000fca000ff3e0ff */
[----:B------:R-:W-:Y:S02]  /*2360*/  IMAD.SHL.U32 R8, R2, 0x8, RZ ;  /* 0x0000000802087824 */ /* 0x000fe400078e00ff */
[----:B------:R-:W-:-:S05]  /*2370*/  IMAD.X R7, RZ, RZ, UR4, P1 ;  /* 0x00000004ff077e24 */ /* 0x000fca00088e06ff */
        /* <DEDUP_REMOVED lines=30> */
.L_x_84:
[----:B------:R-:W-:Y:S05]  /*2560*/  BSYNC.RECONVERGENT B2 ;  /* 0x0000000000027941 */ /* 0x000fea0003800200 */
.L_x_83:
        /* <DEDUP_REMOVED lines=28> */
.L_x_86:
[----:B------:R-:W-:Y:S05]  /*2730*/  BSYNC.RECONVERGENT B2 ;  /* 0x0000000000027941 */ /* 0x000fea0003800200 */
.L_x_85:
[----:B------:R-:W-:Y:S05]  /*2740*/  @!P0 BRA `(.L_x_79) ;  /* 0x0000000000608947 */ /* 0x000fea0003800000 */
[----:B------:R-:W0:Y:S01]  /*2750*/  LDCU.128 UR12, c[0x0][0x380] ;  /* 0x00007000ff0c77ac */ /* 0x000e220008000c00 */
[----:B------:R-:W-:-:S05]  /*2760*/  IADD3 R11, P0, PT, R74, UR9, RZ ;  /* 0x000000094a0b7c10 */ /* 0x000fca000ff1e0ff */
[----:B------:R-:W-:Y:S02]  /*2770*/  IMAD.SHL.U32 R2, R11, 0x8, RZ ;  /* 0x000000080b027824 */ /* 0x000fe400078e00ff */
[----:B------:R-:W-:-:S05]  /*2780*/  IMAD.X R0, RZ, RZ, UR4, P0 ;  /* 0x00000004ff007e24 */ /* 0x000fca00080e06ff */
[----:B------:R-:W-:Y:S01]  /*2790*/  SHF.L.U64.HI R11, R11, 0x3, R0 ;  /* 0x000000030b0b7819 */ /* 0x000fe20000010200 */
[----:B------:R-:W-:Y:S01]  /*27a0*/  IMAD.MOV R0, RZ, RZ, -R26 ;  /* 0x000000ffff007224 */ /* 0x000fe200078e0a1a */
[C---:B0-----:R-:W-:Y:S02]  /*27b0*/  IADD3 R10, P0, PT, R2.reuse, UR14, RZ ;  /* 0x0000000e020a7c10 */ /* 0x041fe4000ff1e0ff */
[----:B------:R-:W-:Y:S02]  /*27c0*/  IADD3 R2, P1, PT, R2, UR12, RZ ;  /* 0x0000000c02027c10 */ /* 0x000fe4000ff3e0ff */
[C---:B------:R-:W-:Y:S02]  /*27d0*/  IADD3.X R13, PT, PT, R11.reuse, UR15, RZ, P0, !PT ;  /* 0x0000000f0b0d7c10 */ /* 0x040fe400087fe4ff */
[----:B------:R-:W-:-:S09]  /*27e0*/  IADD3.X R11, PT, PT, R11, UR13, RZ, P1, !PT ;  /* 0x0000000d0b0b7c10 */ /* 0x000fd20008ffe4ff */
.L_x_87:
        /* <DEDUP_REMOVED lines=14> */
.L_x_79:
[----:B------:R-:W-:Y:S05]  /*28d0*/  BSYNC.RECONVERGENT B1 ;  /* 0x0000000000017941 */ /* 0x000fea0003800200 */
.L_x_77:
        /* <DEDUP_REMOVED lines=13> */
[----:B0-----:R-:W-:-:S10]  /*29b0*/  DADD R6, R6, R8 ;  /* 0x0000000006067229 */ /* 0x001fd40000000008 */
[----:B------:R-:W-:Y:S02]  /*29c0*/  FSEL R6, R8, R6, P0 ;  /* 0x0000000608067208 */ /* 0x000fe40000000000 */
[----:B------:R-:W-:Y:S02]  /*29d0*/  FSEL R7, R9, R7, P0 ;  /* 0x0000000709077208 */ /* 0x000fe40000000000 */
[----:B------:R-:W-:Y:S01]  /*29e0*/  ISETP.GT.AND P0, PT, R0, 0x1b, PT ;  /* 0x0000001b0000780c */ /* 0x000fe20003f04270 */
[----:B------:R-:W-:Y:S01]  /*29f0*/  SHFL.DOWN PT, R4, R6, 0x4, 0x1f ;  /* 0x08801f0006047f89 */ /* 0x000fe200000e0000 */
[----:B------:R-:W-:-:S03]  /*2a00*/  @!P1 MOV R8, 0x400 ;  /* 0x0000040000089802 */ /* 0x000fc60000000f00 */
[----:B------:R-:W0:Y:S01]  /*2a10*/  SHFL.DOWN PT, R5, R7, 0x4, 0x1f ;  /* 0x08801f0007057f89 */ /* 0x000e2200000e0000 */
[----:B------:R-:W1:Y:S01]  /*2a20*/  @!P1 S2R R9, SR_CgaCtaId ;  /* 0x0000000000099919 */ /* 0x000e620000008800 */
[----:B0-----:R-:W-:-:S10]  /*2a30*/  DADD R4, R4, R6 ;  /* 0x0000000004047229 */ /* 0x001fd40000000006 */
[----:B------:R-:W-:Y:S02]  /*2a40*/  FSEL R10, R6, R4, P0 ;  /* 0x00000004060a7208 */ /* 0x000fe40000000000 */
[----:B------:R-:W-:Y:S02]  /*2a50*/  FSEL R11, R7, R5, P0 ;  /* 0x00000005070b7208 */ /* 0x000fe40000000000 */
[----:B------:R-:W-:Y:S01]  /*2a60*/  ISETP.GT.AND P0, PT, R0, 0x17, PT ;  /* 0x000000170000780c */ /* 0x000fe20003f04270 */
[----:B------:R-:W-:Y:S01]  /*2a70*/  SHFL.DOWN PT, R4, R10, 0x8, 0x1f ;  /* 0x09001f000a047f89 */ /* 0x000fe200000e0000 */
[----:B-1----:R-:W-:-:S03]  /*2a80*/  @!P1 LEA R9, R9, R8, 0x18 ;  /* 0x0000000809099211 */ /* 0x002fc600078ec0ff */
[----:B------:R-:W0:Y:S02]  /*2a90*/  SHFL.DOWN PT, R5, R11, 0x8, 0x1f ;  /* 0x09001f000b057f89 */ /* 0x000e2400000e0000 */
[----:B------:R-:W-:Y:S01]  /*2aa0*/  @!P1 IMAD.IADD R9, R2, 0x1, R9 ;  /* 0x0000000102099824 */ /* 0x000fe200078e0209 */
[----:B0-----:R-:W-:-:S10]  /*2ab0*/  DADD R4, R4, R10 ;  /* 0x0000000004047229 */ /* 0x001fd4000000000a */
[----:B------:R-:W-:Y:S02]  /*2ac0*/  FSEL R6, R10, R4, P0 ;  /* 0x000000040a067208 */ /* 0x000fe40000000000 */
[----:B------:R-:W-:Y:S02]  /*2ad0*/  FSEL R7, R11, R5, P0 ;  /* 0x000000050b077208 */ /* 0x000fe40000000000 */
[----:B------:R-:W-:Y:S01]  /*2ae0*/  ISETP.GT.AND P0, PT, R0, 0xf, PT ;  /* 0x0000000f0000780c */ /* 0x000fe20003f04270 */
[----:B------:R-:W-:Y:S04]  /*2af0*/  SHFL.DOWN PT, R4, R6, 0x10, 0x1f ;  /* 0x0a001f0006047f89 */ /* 0x000fe800000e0000 */
[----:B------:R-:W0:Y:S02]  /*2b00*/  SHFL.DOWN PT, R5, R7, 0x10, 0x1f ;  /* 0x0a001f0007057f89 */ /* 0x000e2400000e0000 */
[----:B0-----:R-:W-:-:S07]  /*2b10*/  DADD R4, R4, R6 ;  /* 0x0000000004047229 */ /* 0x001fce0000000006 */
[----:B------:R0:W-:Y:S01]  /*2b20*/  @!P1 STS.64 [R9+0x10], R4 ;  /* 0x0000100409009388 */ /* 0x0001e20000000a00 */
[----:B------:R-:W-:Y:S01]  /*2b30*/  BAR.SYNC.DEFER_BLOCKING 0x0 ;  /* 0x0000000000007b1d */ /* 0x000fe20000010000 */
[----:B------:R-:W-:Y:S02]  /*2b40*/  ISETP.NE.AND P1, PT, R3, RZ, PT ;  /* 0x000000ff0300720c */ /* 0x000fe40003f25270 */
[----:B------:R-:W-:Y:S02]  /*2b50*/  FSEL R0, R6, R4, P0 ;  /* 0x0000000406007208 */ /* 0x000fe40000000000 */
[----:B------:R-:W-:-:S03]  /*2b60*/  FSEL R7, R7, R5, P0 ;  /* 0x0000000507077208 */ /* 0x000fc60000000000 */
[----:B0-----:R-:W-:Y:S02]  /*2b70*/  IMAD.MOV.U32 R4, RZ, RZ, R0 ;  /* 0x000000ffff047224 */ /* 0x001fe400078e0000 */
[----:B------:R-:W-:-:S04]  /*2b80*/  IMAD.MOV.U32 R5, RZ, RZ, R7 ;  /* 0x000000ffff057224 */ /* 0x000fc800078e0007 */
[----:B------:R-:W-:Y:S05]  /*2b90*/  @P1 BRA `(.L_x_75) ;  /* 0x0000000000681947 */ /* 0x000fea0003800000 */
        /* <DEDUP_REMOVED lines=26> */
.L_x_75:
[----:B------:R-:W-:Y:S05]  /*2d40*/  BSYNC.RECONVERGENT B0 ;  /* 0x0000000000007941 */ /* 0x000fea0003800200 */
.L_x_60:
[----:B------:R-:W-:Y:S05]  /*2d50*/  @P1 EXIT ;  /* 0x000000000000194d */ /* 0x000fea0003800000 */
[----:B------:R-:W0:Y:S01]  /*2d60*/  LDCU.64 UR4, c[0x0][0x3b0] ;  /* 0x00007600ff0477ac */ /* 0x000e220008000a00 */
[----:B------:R-:W1:Y:S01]  /*2d70*/  LDC.64 R2, c[0x0][0x398] ;  /* 0x0000e600ff027b82 */ /* 0x000e620000000a00 */
[----:B0-----:R-:W-:-:S07]  /*2d80*/  DADD R4, R4, UR4 ;  /* 0x0000000404047e29 */ /* 0x001fce0008000000 */
[----:B-1----:R-:W-:Y:S01]  /*2d90*/  STG.E.64 desc[UR6][R2.64], R4 ;  /* 0x0000000402007986 */ /* 0x002fe2000c101b06 */
[----:B------:R-:W-:Y:S05]  /*2da0*/  EXIT ;  /* 0x000000000000794d */ /* 0x000fea0003800000 */
.L_x_88:
        /* <DEDUP_REMOVED lines=13> */
.L_x_294:


//--------------------- .text._ZN3cub18CUB_300001_SM_10006detail6reduce28DeviceReduceSingleTileKernelINS2_10policy_hubIdjN4cuda3std3__44plusIdEEE10Policy1000EPdSC_iS9_ddNS7_10__identityEEEvT0_T1_T2_T3_T4_T6_ --------------------------
	.section	.text._ZN3cub18CUB_300001_SM_10006detail6reduce28DeviceReduceSingleTileKernelINS2_10policy_hubIdjN4cuda3std3__44plusIdEEE10Policy1000EPdSC_iS9_ddNS7_10__identityEEEvT0_T1_T2_T3_T4_T6_,"ax",@progbits
	.align	128
        .global         _ZN3cub18CUB_300001_SM_10006detail6reduce28DeviceReduceSingleTileKernelINS2_10policy_hubIdjN4cuda3std3__44plusIdEEE10Policy1000EPdSC_iS9_ddNS7_10__identityEEEvT0_T1_T2_T3_T4_T6_
        .type           _ZN3cub18CUB_300001_SM_10006detail6reduce28DeviceReduceSingleTileKernelINS2_10policy_hubIdjN4cuda3std3__44plusIdEEE10Policy1000EPdSC_iS9_ddNS7_10__identityEEEvT0_T1_T2_T3_T4_T6_,@function
        .size           _ZN3cub18CUB_300001_SM_10006detail6reduce28DeviceReduceSingleTileKernelINS2_10policy_hubIdjN4cuda3std3__44plusIdEEE10Policy1000EPdSC_iS9_ddNS7_10__identityEEEvT0_T1_T2_T3_T4_T6_,(.L_x_295 - _ZN3cub18CUB_300001_SM_10006detail6reduce28DeviceReduceSingleTileKernelINS2_10policy_hubIdjN4cuda3std3__44plusIdEEE10Policy1000EPdSC_iS9_ddNS7_10__identityEEEvT0_T1_T2_T3_T4_T6_)
        .other          _ZN3cub18CUB_300001_SM_10006detail6reduce28DeviceReduceSingleTileKernelINS2_10policy_hubIdjN4cuda3std3__44plusIdEEE10Policy1000EPdSC_iS9_ddNS7_10__identityEEEvT0_T1_T2_T3_T4_T6_,@"STO_CUDA_ENTRY STV_DEFAULT"
_ZN3cub18CUB_300001_SM_10006detail6reduce28DeviceReduceSingleTileKernelINS2_10policy_hubIdjN4cuda3std3__44plusIdEEE10Policy1000EPdSC_iS9_ddNS7_10__identityEEEvT0_T1_T2_T3_T4_T6_:
.text._ZN3cub18CUB_300001_SM_10006detail6reduce28DeviceReduceSingleTileKernelINS2_10policy_hubIdjN4cuda3std3__44plusIdEEE10Policy1000EPdSC_iS9_ddNS7_10__identityEEEvT0_T1_T2_T3_T4_T6_:
        /* <DEDUP_REMOVED lines=13> */
.L_x_89:
        /* <DEDUP_REMOVED lines=13> */
.L_x_93:
[----:B------:R-:W-:Y:S05]  /*01a0*/  BSYNC.RECONVERGENT B1 ;  /* 0x0000000000017941 */ /* 0x000fea0003800200 */
.L_x_92:
[----:B------:R-:W-:Y:S01]  /*01b0*/  ISETP.GE.AND P0, PT, R5, R4, PT ;  /* 0x000000040500720c */ /* 0x000fe20003f06270 */
[----:B------:R-:W-:-:S12]  /*01c0*/  BSSY.RECONVERGENT B1, `(.L_x_94) ;  /* 0x0000078000017945 */ /* 0x000fd80003800200 */
[----:B------:R-:W-:Y:S05]  /*01d0*/  @P0 BRA `(.L_x_95) ;  /* 0x0000000400d80947 */ /* 0x000fea0003800000 */
[----:B------:R-:W-:Y:S01]  /*01e0*/  LOP3.LUT R9, RZ, R5, RZ, 0x33, !PT ;  /* 0x00000005ff097212 */ /* 0x000fe200078e33ff */
[----:B------:R-:W-:Y:S04]  /*01f0*/  BSSY.RECONVERGENT B2, `(.L_x_96) ;  /* 0x0000019000027945 */ /* 0x000fe80003800200 */
[----:B------:R-:W-:-:S04]  /*0200*/  IMAD.IADD R9, R9, 0x1, R4 ;  /* 0x0000000109097824 */ /* 0x000fc800078e0204 */
[C---:B------:R-:W-:Y:S01]  /*0210*/  IMAD.HI.U32 R0, R9.reuse, -0x33333333, RZ ;  /* 0xcccccccd09007827 */ /* 0x040fe200078e00ff */
[----:B------:R-:W-:-:S04]  /*0220*/  ISETP.GE.U32.AND P0, PT, R9, 0x780, PT ;  /* 0x000007800900780c */ /* 0x000fc80003f06070 */
[----:B------:R-:W-:-:S04]  /*0230*/  SHF.R.U32.HI R0, RZ, 0x9, R0 ;  /* 0x00000009ff007819 */ /* 0x000fc80000011600 */
[----:B------:R-:W-:-:S04]  /*0240*/  LOP3.LUT R2, R0, 0x3, RZ, 0xc0, !PT ;  /* 0x0000000300027812 */ /* 0x000fc800078ec0ff */
[----:B------:R-:W-:-:S13]  /*0250*/  ISETP.NE.AND P1, PT, R2, 0x3, PT ;  /* 0x000000030200780c */ /* 0x000fda0003f25270 */
[----:B------:R-:W-:Y:S05]  /*0260*/  @!P1 BRA `(.L_x_97) ;  /* 0x0000000000449947 */ /* 0x000fea0003800000 */
[----:B------:R-:W0:Y:S01]  /*0270*/  LDC.64 R8, c[0x0][0x380] ;  /* 0x0000e000ff087b82 */ /* 0x000e220000000a00 */
[----:B------:R-:W-:-:S05]  /*0280*/  VIADD R0, R0, 0x1 ;  /* 0x0000000100007836 */ /* 0x000fca0000000000 */
[----:B------:R-:W-:-:S05]  /*0290*/  LOP3.LUT R0, R0, 0x3, RZ, 0xc0, !PT ;  /* 0x0000000300007812 */ /* 0x000fca00078ec0ff */
[----:B------:R-:W-:Y:S02]  /*02a0*/  IMAD.MOV R0, RZ, RZ, -R0 ;  /* 0x000000ffff007224 */ /* 0x000fe400078e0a00 */
[----:B0-----:R-:W-:-:S04]  /*02b0*/  IMAD.WIDE.U32 R8, R5, 0x8, R8 ;  /* 0x0000000805087825 */ /* 0x001fc800078e0008 */
[----:B------:R-:W-:Y:S02]  /*02c0*/  IMAD.MOV.U32 R2, RZ, RZ, R8 ;  /* 0x000000ffff027224 */ /* 0x000fe400078e0008 */
[----:B------:R-:W-:-:S07]  /*02d0*/  IMAD.MOV.U32 R11, RZ, RZ, R9 ;  /* 0x000000ffff0b7224 */ /* 0x000fce00078e0009 */
.L_x_98:
        /* <DEDUP_REMOVED lines=10> */
.L_x_97:
[----:B------:R-:W-:Y:S05]  /*0380*/  BSYNC.RECONVERGENT B2 ;  /* 0x0000000000027941 */ /* 0x000fea0003800200 */
.L_x_96:
        /* <DEDUP_REMOVED lines=8> */
.L_x_101:
        /* <DEDUP_REMOVED lines=43> */
.L_x_100:
[----:B------:R-:W-:Y:S05]  /*06c0*/  BSYNC.RECONVERGENT B2 ;  /* 0x0000000000027941 */ /* 0x000fea0003800200 */
.L_x_99:
        /* <DEDUP_REMOVED lines=26> */
.L_x_103:
[----:B------:R-:W-:Y:S05]  /*0870*/  BSYNC.RECONVERGENT B2 ;  /* 0x0000000000027941 */ /* 0x000fea0003800200 */
.L_x_102:
        /* <DEDUP_REMOVED lines=12> */
.L_x_95:
[----:B------:R-:W-:Y:S05]  /*0940*/  BSYNC.RECONVERGENT B1 ;  /* 0x0000000000017941 */ /* 0x000fea0003800200 */
.L_x_94:
        /* <DEDUP_REMOVED lines=47> */
[----:B------:R-:W0:Y:S04]  /*0c40*/  LDS.128 R8, [UR4+0x20] ;  /* 0x00002004ff087984 */ /* 0x000e280008000c00 */
[----:B------:R-:W1:Y:S04]  /*0c50*/  LDS.128 R16, [UR4+0x30] ;  /* 0x00003004ff107984 */ /* 0x000e680008000c00 */
[----:B--2---:R-:W2:Y:S01]  /*0c60*/  LDS.128 R4, [UR4+0x40] ;  /* 0x00004004ff047984 */ /* 0x004ea20008000c00 */
[----:B0-----:R-:W-:-:S03]  /*0c70*/  DADD R8, R12, R8 ;  /* 0x000000000c087229 */ /* 0x001fc60000000008 */
[----:B------:R-:W-:Y:S05]  /*0c80*/  LDS.128 R12, [UR4+0x60] ;  /* 0x00006004ff0c7984 */ /* 0x000fea0008000c00 */
[----:B------:R-:W-:Y:S02]  /*0c90*/  DADD R2, R8, R10 ;  /* 0x0000000008027229 */ /* 0x000fe4000000000a */
[----:B------:R-:W0:Y:S06]  /*0ca0*/  LDS.128 R8, [UR4+0x50] ;  /* 0x00005004ff087984 */ /* 0x000e2c0008000c00 */
[----:B-1----:R-:W-:-:S08]  /*0cb0*/  DADD R2, R2, R16 ;  /* 0x0000000002027229 */ /* 0x002fd00000000010 */
[----:B------:R-:W-:-:S08]  /*0cc0*/  DADD R2, R2, R18 ;  /* 0x0000000002027229 */ /* 0x000fd00000000012 */
[----:B--2---:R-:W-:-:S08]  /*0cd0*/  DADD R2, R2, R4 ;  /* 0x0000000002027229 */ /* 0x004fd00000000004 */
[----:B------:R-:W-:Y:S01]  /*0ce0*/  DADD R2, R2, R6 ;  /* 0x0000000002027229 */ /* 0x000fe20000000006 */
[----:B------:R-:W1:Y:S07]  /*0cf0*/  LDS.128 R4, [UR4+0x70] ;  /* 0x00007004ff047984 */ /* 0x000e6e0008000c00 */
[----:B0-----:R-:W-:-:S08]  /*0d00*/  DADD R2, R2, R8 ;  /* 0x0000000002027229 */ /* 0x001fd00000000008 */
[----:B------:R-:W-:Y:S01]  /*0d10*/  DADD R2, R2, R10 ;  /* 0x0000000002027229 */ /* 0x000fe2000000000a */
[----:B------:R-:W0:Y:S07]  /*0d20*/  LDS.128 R8, [UR4+0x80] ;  /* 0x00008004ff087984 */ /* 0x000e2e0008000c00 */
[----:B------:R-:W-:-:S08]  /*0d30*/  DADD R2, R2, R12 ;  /* 0x0000000002027229 */ /* 0x000fd0000000000c */
[----:B------:R-:W-:Y:S01]  /*0d40*/  DADD R2, R2, R14 ;  /* 0x0000000002027229 */ /* 0x000fe2000000000e */
[----:B------:R-:W2:Y:S07]  /*0d50*/  LDS.128 R12, [UR4+0x90] ;  /* 0x00009004ff0c7984 */ /* 0x000eae0008000c00 */
[----:B-1----:R-:W-:-:S08]  /*0d60*/  DADD R2, R2, R4 ;  /* 0x0000000002027229 */ /* 0x002fd00000000004 */
[----:B------:R-:W-:Y:S01]  /*0d70*/  DADD R2, R2, R6 ;  /* 0x0000000002027229 */ /* 0x000fe20000000006 */
[----:B------:R-:W1:Y:S07]  /*0d80*/  LDS.128 R4, [UR4+0xa0] ;  /* 0x0000a004ff047984 */ /* 0x000e6e0008000c00 */
[----:B0-----:R-:W-:Y:S01]  /*0d90*/  DADD R2, R2, R8 ;  /* 0x0000000002027229 */ /* 0x001fe20000000008 */
[----:B------:R-:W0:Y:S07]  /*0da0*/  LDS.64 R8, [UR4+0xb0] ;  /* 0x0000b004ff087984 */ /* 0x000e2e0008000a00 */
[----:B------:R-:W-:-:S08]  /*0db0*/  DADD R2, R2, R10 ;  /* 0x0000000002027229 */ /* 0x000fd0000000000a */
[----:B--2---:R-:W-:-:S08]  /*0dc0*/  DADD R2, R2, R12 ;  /* 0x0000000002027229 */ /* 0x004fd0000000000c */
[----:B------:R-:W-:-:S08]  /*0dd0*/  DADD R2, R2, R14 ;  /* 0x0000000002027229 */ /* 0x000fd0000000000e */
[----:B-1----:R-:W-:-:S08]  /*0de0*/  DADD R2, R2, R4 ;  /* 0x0000000002027229 */ /* 0x002fd00000000004 */
[----:B------:R-:W-:-:S08]  /*0df0*/  DADD R2, R2, R6 ;  /* 0x0000000002027229 */ /* 0x000fd00000000006 */
[----:B0-----:R-:W-:Y:S01]  /*0e00*/  DADD R12, R2, R8 ;  /* 0x00000000020c7229 */ /* 0x001fe20000000008 */
[----:B------:R-:W-:Y:S10]  /*0e10*/  BRA `(.L_x_105) ;  /* 0x0000001800487947 */ /* 0x000ff40003800000 */
.L_x_104:
        /* <DEDUP_REMOVED lines=32> */
[----:B------:R-:W-:Y:S01]  /*1020*/  VIADD R0, R2, 0x10 ;  /* 0x0000001002007836 */ /* 0x000fe20000000000 */
[----:B------:R-:W-:Y:S02]  /*1030*/  @!P1 SHF.R.U32.HI R2, RZ, 0x2, R3 ;  /* 0x00000002ff029819 */ /* 0x000fe40000011603 */
[----:B------:R-:W1:Y:S02]  /*1040*/  SHFL.DOWN PT, R7, R11, 0x8, R5 ;  /* 0x090000000b077989 */ /* 0x000e6400000e0005 */
[----:B------:R-:W-:Y:S01]  /*1050*/  @!P1 LOP3.LUT R2, R2, 0xf8, RZ, 0xc0, !PT ;  /* 0x000000f802029812 */ /* 0x000fe200078ec0ff */
[----:B-1----:R-:W-:-:S10]  /*1060*/  DADD R6, R6, R10 ;  /* 0x0000000006067229 */ /* 0x002fd4000000000a */
[----:B------:R-:W-:Y:S02]  /*1070*/  FSEL R8, R10, R6, P0 ;  /* 0x000000060a087208 */ /* 0x000fe40000000000 */
[----:B------:R-:W-:Y:S02]  /*1080*/  FSEL R9, R11, R7, P0 ;  /* 0x000000070b097208 */ /* 0x000fe40000000000 */
[----:B------:R-:W-:Y:S01]  /*1090*/  @!P1 MOV R10, 0x400 ;  /* 0x00000400000a9802 */ /* 0x000fe20000000f00 */
[----:B------:R-:W-:Y:S01]  /*10a0*/  SHFL.DOWN PT, R6, R8, 0x10, R5 ;  /* 0x0a00000008067989 */ /* 0x000fe200000e0005 */
[----:B------:R-:W-:Y:S02]  /*10b0*/  ISETP.GT.AND P0, PT, R0, R5, PT ;  /* 0x000000050000720c */ /* 0x000fe40003f04270 */
[----:B0-----:R-:W-:Y:S01]  /*10c0*/  @!P1 LEA R11, R13, R10, 0x18 ;  /* 0x0000000a0d0b9211 */ /* 0x001fe200078ec0ff */
[----:B------:R-:W0:Y:S04]  /*10d0*/  SHFL.DOWN PT, R7, R9, 0x10, R5 ;  /* 0x0a00000009077989 */ /* 0x000e2800000e0005 */
[----:B------:R-:W-:Y:S01]  /*10e0*/  @!P1 IMAD.IADD R11, R2, 0x1, R11 ;  /* 0x00000001020b9824 */ /* 0x000fe200078e020b */
        /* <DEDUP_REMOVED lines=11> */
[----:B------:R-:W0:Y:S04]  /*11a0*/  LDS.128 R16, [UR4+0x20] ;  /* 0x00002004ff107984 */ /* 0x000e280008000c00 */
[----:B-1----:R-:W1:Y:S01]  /*11b0*/  LDS.128 R8, [UR4+0x30] ;  /* 0x00003004ff087984 */ /* 0x002e620008000c00 */
[----:B0-----:R-:W-:-:S10]  /*11c0*/  DADD R16, R12, R16 ;  /* 0x000000000c107229 */ /* 0x001fd40000000010 */
[----:B------:R-:W-:Y:S02]  /*11d0*/  FSEL R2, R16, R12, P1 ;  /* 0x0000000c10027208 */ /* 0x000fe40000800000 */
[----:B------:R-:W-:Y:S02]  /*11e0*/  FSEL R3, R17, R13, P1 ;  /* 0x0000000d11037208 */ /* 0x000fe40000800000 */
[----:B------:R-:W-:Y:S01]  /*11f0*/  ISETP.GT.AND P1, PT, R4, 0x40, PT ;  /* 0x000000400400780c */ /* 0x000fe20003f24270 */
[----:B------:R-:W0:Y:S03]  /*1200*/  LDS.128 R12, [UR4+0x40] ;  /* 0x00004004ff0c7984 */ /* 0x000e260008000c00 */
        /* <DEDUP_REMOVED lines=65> */
[----:B------:R-:W1:Y:S01]  /*1620*/  LDS.64 R2, [UR4+0xb0] ;  /* 0x0000b004ff027984 */ /* 0x000e620008000a00 */
        /* <DEDUP_REMOVED lines=11> */
[----:B------:R-:W-:Y:S01]  /*16e0*/  FSEL R13, R3, R7, P1 ;  /* 0x00000007030d7208 */ /* 0x000fe20000800000 */
[----:B------:R-:W-:Y:S06]  /*16f0*/  BRA `(.L_x_105) ;  /* 0x0000001000107947 */ /* 0x000fec0003800000 */
.L_x_91:
[----:B------:R-:W0:Y:S01]  /*1700*/  S2R R0, SR_TID.X ;  /* 0x0000000000007919 */ /* 0x000e220000002100 */
[----:B------:R-:W0:Y:S02]  /*1710*/  LDC.64 R6, c[0x0][0x380] ;  /* 0x0000e000ff067b82 */ /* 0x000e240000000a00 */
[----:B0-----:R-:W-:-:S05]  /*1720*/  IMAD.WIDE.U32 R6, R0, 0x8, R6 ;  /* 0x0000000800067825 */ /* 0x001fca00078e0006 */
[----:B------:R-:W2:Y:S04]  /*1730*/  LDG.E.64.CONSTANT R20, desc[UR6][R6.64] ;  /* 0x0000000606147981 */ /* 0x000ea8000c1e9b00 */
[----:B------:R-:W2:Y:S04]  /*1740*/  LDG.E.64.CONSTANT R2, desc[UR6][R6.64+0x1400] ;  /* 0x0014000606027981 */ /* 0x000ea8000c1e9b00 */
[----:B------:R-:W3:Y:S04]  /*1750*/  LDG.E.64.CONSTANT R8, desc[UR6][R6.64+0x2800] ;  /* 0x0028000606087981 */ /* 0x000ee8000c1e9b00 */
[----:B------:R-:W4:Y:S04]  /*1760*/  LDG.E.64.CONSTANT R10, desc[UR6][R6.64+0x3c00] ;  /* 0x003c0006060a7981 */ /* 0x000f28000c1e9b00 */
[----:B------:R-:W5:Y:S04]  /*1770*/  LDG.E.64.CONSTANT R12, desc[UR6][R6.64+0x5000] ;  /* 0x00500006060c7981 */ /* 0x000f68000c1e9b00 */
[----:B------:R-:W5:Y:S04]  /*1780*/  LDG.E.64.CONSTANT R14, desc[UR6][R6.64+0x6400] ;  /* 0x00640006060e7981 */ /* 0x000f68000c1e9b00 */
[----:B------:R-:W5:Y:S04]  /*1790*/  LDG.E.64.CONSTANT R16, desc[UR6][R6.64+0x7800] ;  /* 0x0078000606107981 */ /* 0x000f68000c1e9b00 */
[----:B------:R-:W5:Y:S01]  /*17a0*/  LDG.E.64.CONSTANT R18, desc[UR6][R6.64+0x8c00] ;  /* 0x008c000606127981 */ /* 0x000f62000c1e9b00 */
[----:B------:R-:W-:Y:S01]  /*17b0*/  ISETP.GE.U32.AND P0, PT, R4, 0x2800, PT ;  /* 0x000028000400780c */ /* 0x000fe20003f06070 */
[----:B--2---:R-:W-:-:S08]  /*17c0*/  DADD R2, R20, R2 ;  /* 0x0000000014027229 */ /* 0x004fd00000000002 */
[----:B---3--:R-:W-:Y:S01]  /*17d0*/  DADD R2, R8, R2 ;  /* 0x0000000008027229 */ /* 0x008fe20000000002 */
[----:B------:R-:W-:-:S07]  /*17e0*/  IMAD.MOV.U32 R9, RZ, RZ, 0x1400 ;  /* 0x00001400ff097424 */ /* 0x000fce00078e00ff */
[----:B----4-:R-:W-:-:S08]  /*17f0*/  DADD R2, R10, R2 ;  /* 0x000000000a027229 */ /* 0x010fd00000000002 */
[----:B-----5:R-:W-:-:S08]  /*1800*/  DADD R2, R12, R2 ;  /* 0x000000000c027229 */ /* 0x020fd00000000002 */
[----:B------:R-:W-:-:S08]  /*1810*/  DADD R2, R14, R2 ;  /* 0x000000000e027229 */ /* 0x000fd00000000002 */
[----:B------:R-:W-:-:S08]  /*1820*/  DADD R2, R16, R2 ;  /* 0x0000000010027229 */ /* 0x000fd00000000002 */
[----:B------:R-:W-:Y:S01]  /*1830*/  DADD R2, R18, R2 ;  /* 0x0000000012027229 */ /* 0x000fe20000000002 */
[----:B------:R-:W-:Y:S10]  /*1840*/  @!P0 BRA `(.L_x_106) ;  /* 0x00000000006c8947 */ /* 0x000ff40003800000 */
[----:B------:R-:W0:Y:S01]  /*1850*/  LDC R26, c[0x0][0x390] ;  /* 0x0000e400ff1a7b82 */ /* 0x000e220000000800 */
[----:B------:R-:W-:Y:S02]  /*1860*/  VIADD R8, R4, 0xffffec00 ;  /* 0xffffec0004087836 */ /* 0x000fe40000000000 */
[----:B------:R-:W-:-:S07]  /*1870*/  IMAD.MOV.U32 R9, RZ, RZ, 0x1400 ;  /* 0x00001400ff097424 */ /* 0x000fce00078e00ff */
.L_x_108:
[----:B------:R-:W-:-:S05]  /*1880*/  IMAD.WIDE R12, R9, 0x8, R6 ;  /* 0x00000008090c7825 */ /* 0x000fca00078e0206 */
[----:B------:R-:W2:Y:S04]  /*1890*/  LDG.E.64.CONSTANT R4, desc[UR6][R12.64] ;  /* 0x000000060c047981 */ /* 0x000ea8000c1e9b00 */
[----:B------:R-:W3:Y:S04]  /*18a0*/  LDG.E.64.CONSTANT R14, desc[UR6][R12.64+0x1400] ;  /* 0x001400060c0e7981 */ /* 0x000ee8000c1e9b00 */
[----:B------:R-:W4:Y:S04]  /*18b0*/  LDG.E.64.CONSTANT R16, desc[UR6][R12.64+0x2800] ;  /* 0x002800060c107981 */ /* 0x000f28000c1e9b00 */
[----:B------:R-:W5:Y:S04]  /*18c0*/  LDG.E.64.CONSTANT R18, desc[UR6][R12.64+0x3c00] ;  /* 0x003c00060c127981 */ /* 0x000f68000c1e9b00 */
        /* <DEDUP_REMOVED lines=8> */
[----:B------:R-:W-:-:S08]  /*1950*/  DADD R4, R20, R4 ;  /* 0x0000000014047229 */ /* 0x000fd00000000004 */
[----:B------:R-:W-:Y:S01]  /*1960*/  DADD R22, R22, R4 ;  /* 0x0000000016167229 */ /* 0x000fe20000000004 */
[----:B0-----:R-:W-:-:S04]  /*1970*/  IMAD.MOV.U32 R4, RZ, RZ, R26 ;  /* 0x000000ffff047224 */ /* 0x001fc800078e001a */
[----:B------:R-:W-:-:S03]  /*1980*/  IMAD.IADD R2, R4, 0x1, -R9 ;  /* 0x0000000104027824 */ /* 0x000fc600078e0a09 */
[----:B------:R-:W-:Y:S02]  /*1990*/  DADD R22, R24, R22 ;  /* 0x0000000018167229 */ /* 0x000fe40000000016 */
[----:B------:R-:W-:-:S06]  /*19a0*/  ISETP.GE.AND P0, PT, R2, 0x1400, PT ;  /* 0x000014000200780c */ /* 0x000fcc0003f06270 */
[----:B------:R-:W-:-:S07]  /*19b0*/  DADD R2, R10, R22 ;  /* 0x000000000a027229 */ /* 0x000fce0000000016 */
[----:B------:R-:W-:Y:S05]  /*19c0*/  @!P0 BRA `(.L_x_107) ;  /* 0x0000000800348947 */ /* 0x000fea0003800000 */
[----:B------:R-:W-:-:S05]  /*19d0*/  VIADD R9, R9, 0x1400 ;  /* 0x0000140009097836 */ /* 0x000fca0000000000 */
[----:B------:R-:W-:-:S13]  /*19e0*/  ISETP.GT.AND P0, PT, R9, R8, PT ;  /* 0x000000080900720c */ /* 0x000fda0003f04270 */
[----:B------:R-:W-:Y:S05]  /*19f0*/  @!P0 BRA `(.L_x_108) ;  /* 0xfffffffc00a08947 */ /* 0x000fea000383ffff */
.L_x_106:
[----:B------:R-:W-:-:S13]  /*1a00*/  ISETP.GE.AND P0, PT, R9, R4, PT ;  /* 0x000000040900720c */ /* 0x000fda0003f06270 */
[----:B------:R-:W-:Y:S05]  /*1a10*/  @P0 BRA `(.L_x_107) ;  /* 0x0000000800200947 */ /* 0x000fea0003800000 */
[----:B------:R-:W-:Y:S01]  /*1a20*/  IMAD.IADD R39, R4, 0x1, -R9 ;  /* 0x0000000104277824 */ /* 0x000fe200078e0a09 */
[----:B------:R-:W-:Y:S04]  /*1a30*/  BSSY.RECONVERGENT B1, `(.L_x_107) ;  /* 0x0000086000017945 */ /* 0x000fe80003800200 */
[----:B------:R-:W-:-:S13]  /*1a40*/  ISETP.GE.AND P0, PT, R0, R39, PT ;  /* 0x000000270000720c */ /* 0x000fda0003f06270 */
[----:B------:R-:W-:Y:S05]  /*1a50*/  @P0 BRA `(.L_x_109) ;  /* 0x00000008000c0947 */ /* 0x000fea0003800000 */
[----:B------:R-:W-:Y:S01]  /*1a60*/  LOP3.LUT R5, RZ, R0, RZ, 0x33, !PT ;  /* 0x00000000ff057212 */ /* 0x000fe200078e33ff */
[----:B------:R-:W-:Y:S01]  /*1a70*/  BSSY.RECONVERGENT B2, `(.L_x_110) ;  /* 0x0000017000027945 */ /* 0x000fe20003800200 */
[----:B------:R-:W-:Y:S02]  /*1a80*/  IMAD.MOV.U32 R38, RZ, RZ, R0 ;  /* 0x000000ffff267224 */ /* 0x000fe400078e0000 */
[----:B------:R-:W-:-:S04]  /*1a90*/  IADD3 R5, PT, PT, -R9, R4, R5 ;  /* 0x0000000409057210 */ /* 0x000fc80007ffe105 */
[C---:B------:R-:W-:Y:S01]  /*1aa0*/  ISETP.GE.U32.AND P1, PT, R5.reuse, 0x780, PT ;  /* 0x000007800500780c */ /* 0x040fe20003f26070 */
[----:B------:R-:W-:-:S05]  /*1ab0*/  IMAD.HI.U32 R4, R5, -0x33333333, RZ ;  /* 0xcccccccd05047827 */ /* 0x000fca00078e00ff */
[----:B------:R-:W-:-:S04]  /*1ac0*/  SHF.R.U32.HI R4, RZ, 0x9, R4 ;  /* 0x00000009ff047819 */ /* 0x000fc80000011604 */
[----:B------:R-:W-:-:S04]  /*1ad0*/  LOP3.LUT R6, R4, 0x3, RZ, 0xc0, !PT ;  /* 0x0000000304067812 */ /* 0x000fc800078ec0ff */
[----:B------:R-:W-:-:S13]  /*1ae0*/  ISETP.NE.AND P0, PT, R6, 0x3, PT ;  /* 0x000000030600780c */ /* 0x000fda0003f05270 */
[----:B------:R-:W-:Y:S05]  /*1af0*/  @!P0 BRA `(.L_x_111) ;  /* 0x0000000000388947 */ /* 0x000fea0003800000 */
[----:B------:R-:W0:Y:S01]  /*1b00*/  LDC.64 R6, c[0x0][0x380] ;  /* 0x0000e000ff067b82 */ /* 0x000e220000000a00 */
[----:B------:R-:W-:Y:S02]  /*1b10*/  VIADD R4, R4, 0x1 ;  /* 0x0000000104047836 */ /* 0x000fe40000000000 */
[----:B------:R-:W-:Y:S02]  /*1b20*/  IMAD.IADD R11, R0, 0x1, R9 ;  /* 0x00000001000b7824 */ /* 0x000fe400078e0209 */
[----:B------:R-:W-:Y:S01]  /*1b30*/  IMAD.MOV.U32 R38, RZ, RZ, R0 ;  /* 0x000000ffff267224 */ /* 0x000fe200078e0000 */
[----:B------:R-:W-:-:S05]  /*1b40*/  LOP3.LUT R4, R4, 0x3, RZ, 0xc0, !PT ;  /* 0x0000000304047812 */ /* 0x000fca00078ec0ff */
[----:B------:R-:W-:-:S07]  /*1b50*/  IMAD.MOV R8, RZ, RZ, -R4 ;  /* 0x000000ffff087224 */ /* 0x000fce00078e0a04 */
.L_x_112:
[----:B0-----:R-:W-:-:S06]  /*1b60*/  IMAD.WIDE.U32 R4, R11, 0x8, R6 ;  /* 0x000000080b047825 */ /* 0x001fcc00078e0006 */
[----:B------:R-:W2:Y:S01]  /*1b70*/  LDG.E.64.CONSTANT R4, desc[UR6][R4.64] ;  /* 0x0000000604047981 */ /* 0x000ea2000c1e9b00 */
[----:B------:R-:W-:Y:S02]  /*1b80*/  VIADD R8, R8, 0x1 ;  /* 0x0000000108087836 */ /* 0x000fe40000000000 */
[----:B------:R-:W-:Y:S02]  /*1b90*/  VIADD R38, R38, 0x280 ;  /* 0x0000028026267836 */ /* 0x000fe40000000000 */
[----:B------:R-:W-:Y:S01]  /*1ba0*/  VIADD R11, R11, 0x280 ;  /* 0x000002800b0b7836 */ /* 0x000fe20000000000 */
[----:B------:R-:W-:Y:S01]  /*1bb0*/  ISETP.NE.AND P0, PT, R8, RZ, PT ;  /* 0x000000ff0800720c */ /* 0x000fe20003f05270 */
[----:B--2---:R-:W-:-:S12]  /*1bc0*/  DADD R2, R4, R2 ;  /* 0x0000000004027229 */ /* 0x004fd80000000002 */
[----:B------:R-:W-:Y:S05]  /*1bd0*/  @P0 BRA `(.L_x_112) ;  /* 0xfffffffc00e00947 */ /* 0x000fea000383ffff */
.L_x_111:
[----:B------:R-:W-:Y:S05]  /*1be0*/  BSYNC.RECONVERGENT B2 ;  /* 0x0000000000027941 */ /* 0x000fea0003800200 */
.L_x_110:
[----:B------:R-:W-:Y:S05]  /*1bf0*/  @!P1 BRA `(.L_x_109) ;  /* 0x0000000400a49947 */ /* 0x000fea0003800000 */
[----:B------:R-:W0:Y:S01]  /*1c00*/  LDCU.64 UR4, c[0x0][0x380] ;  /* 0x00007000ff0477ac */ /* 0x000e220008000a00 */
[----:B------:R-:W-:Y:S01]  /*1c10*/  IMAD.IADD R7, R39, 0x1, -R38 ;  /* 0x0000000127077824 */ /* 0x000fe200078e0a26 */
[C---:B------:R-:W-:Y:S01]  /*1c20*/  IADD3 R5, P0, PT, R38.reuse, R9, RZ ;  /* 0x0000000926057210 */ /* 0x040fe20007f1e0ff */
[----:B------:R-:W-:Y:S01]  /*1c30*/  BSSY.RECONVERGENT B2, `(.L_x_113) ;  /* 0x000003a000027945 */ /* 0x000fe20003800200 */
[----:B------:R-:W-:Y:S02]  /*1c40*/  IMAD.IADD R40, R38, 0x1, R9 ;  /* 0x0000000126287824 */ /* 0x000fe400078e0209 */
        /* <DEDUP_REMOVED lines=10> */
.L_x_115:
[----:B------:R-:W0:Y:S01]  /*1cf0*/  LDC.64 R30, c[0x0][0x380] ;  /* 0x0000e000ff1e7b82 */ /* 0x000e220000000a00 */
[----:B------:R-:W2:Y:S04]  /*1d00*/  LDG.E.64.CONSTANT R8, desc[UR6][R4.64+-0x1400] ;  /* 0xffec000604087981 */ /* 0x000ea8000c1e9b00 */
[----:B------:R-:W3:Y:S01]  /*1d10*/  LDG.E.64.CONSTANT R10, desc[UR6][R4.64] ;  /* 0x00000006040a7981 */ /* 0x000ee2000c1e9b00 */
[----:B------:R-:W-:-:S03]  /*1d20*/  VIADD R15, R40, 0xa00 ;  /* 0x00000a00280f7836 */ /* 0x000fc60000000000 */
[----:B------:R-:W4:Y:S04]  /*1d30*/  LDG.E.64.CONSTANT R12, desc[UR6][R4.64+0x1400] ;  /* 0x00140006040c7981 */ /* 0x000f28000c1e9b00 */
[----:B------:R-:W5:Y:S04]  /*1d40*/  LDG.E.64.CONSTANT R16, desc[UR6][R4.64+0x3c00] ;  /* 0x003c000604107981 */ /* 0x000f68000c1e9b00 */
[----:B------:R-:W5:Y:S01]  /*1d50*/  LDG.E.64.CONSTANT R18, desc[UR6][R4.64+0x5000] ;  /* 0x0050000604127981 */ /* 0x000f62000c1e9b00 */
[----:B------:R-:W-:-:S03]  /*1d60*/  VIADD R23, R40, 0x1400 ;  /* 0x0000140028177836 */ /* 0x000fc60000000000 */
[----:B------:R-:W5:Y:S01]  /*1d70*/  LDG.E.64.CONSTANT R20, desc[UR6][R4.64+0x6400] ;  /* 0x0064000604147981 */ /* 0x000f62000c1e9b00 */
[----:B0-----:R-:W-:-:S03]  /*1d80*/  IMAD.WIDE.U32 R6, R40, 0x8, R30 ;  /* 0x0000000828067825 */ /* 0x001fc600078e001e */
[----:B------:R-:W5:Y:S04]  /*1d90*/  LDG.E.64.CONSTANT R24, desc[UR6][R4.64+0x8c00] ;  /* 0x008c000604187981 */ /* 0x000f68000c1e9b00 */
[----:B------:R-:W5:Y:S04]  /*1da0*/  LDG.E.64.CONSTANT R26, desc[UR6][R4.64+0xa000] ;  /* 0x00a00006041a7981 */ /* 0x000f68000c1e9b00 */
[----:B------:R-:W2:Y:S01]  /*1db0*/  LDG.E.64.CONSTANT R6, desc[UR6][R6.64] ;  /* 0x0000000606067981 */ /* 0x000ea2000c1e9b00 */
[----:B------:R-:W-:-:S03]  /*1dc0*/  IMAD.WIDE.U32 R14, R15, 0x8, R30 ;  /* 0x000000080f0e7825 */ /* 0x000fc600078e001e */
[----:B------:R-:W5:Y:S04]  /*1dd0*/  LDG.E.64.CONSTANT R28, desc[UR6][R4.64+0xb400] ;  /* 0x00b40006041c7981 */ /* 0x000f68000c1e9b00 */
[----:B------:R-:W5:Y:S01]  /*1de0*/  LDG.E.64.CONSTANT R14, desc[UR6][R14.64] ;  /* 0x000000060e0e7981 */ /* 0x000f62000c1e9b00 */
[----:B------:R-:W-:-:S03]  /*1df0*/  IMAD.WIDE.U32 R22, R23, 0x8, R30 ;  /* 0x0000000817167825 */ /* 0x000fc600078e001e */
[----:B------:R-:W5:Y:S04]  /*1e00*/  LDG.E.64.CONSTANT R34, desc[UR6][R4.64+0xf000] ;  /* 0x00f0000604227981 */ /* 0x000f68000c1e9b00 */
[----:B------:R-:W5:Y:S01]  /*1e10*/  LDG.E.64.CONSTANT R22, desc[UR6][R22.64] ;  /* 0x0000000616167981 */ /* 0x000f62000c1e9b00 */
[----:B------:R-:W-:-:S03]  /*1e20*/  VIADD R33, R40, 0x1e00 ;  /* 0x00001e0028217836 */ /* 0x000fc60000000000 */
[----:B------:R-:W5:Y:S01]  /*1e30*/  LDG.E.64.CONSTANT R36, desc[UR6][R4.64+0x10400] ;  /* 0x0104000604247981 */ /* 0x000f62000c1e9b00 */
[----:B------:R-:W-:-:S03]  /*1e40*/  IMAD.WIDE.U32 R30, R33, 0x8, R30 ;  /* 0x00000008211e7825 */ /* 0x000fc600078e001e */
[----:B------:R0:W5:Y:S04]  /*1e50*/  LDG.E.64.CONSTANT R32, desc[UR6][R4.64+0xdc00] ;  /* 0x00dc000604207981 */ /* 0x000168000c1e9b00 */
[----:B------:R-:W5:Y:S01]  /*1e60*/  LDG.E.64.CONSTANT R30, desc[UR6][R30.64] ;  /* 0x000000061e1e7981 */ /* 0x000f62000c1e9b00 */
[----:B------:R-:W-:-:S05]  /*1e70*/  VIADD R38, R38, 0x2800 ;  /* 0x0000280026267836 */ /* 0x000fca0000000000 */
[----:B------:R-:W-:Y:S02]  /*1e80*/  ISETP.GE.AND P1, PT, R38, R41, PT ;  /* 0x000000292600720c */ /* 0x000fe40003f26270 */
[----:B0-----:R-:W-:Y:S01]  /*1e90*/  IADD3 R4, P2, PT, R4, 0x14000, RZ ;  /* 0x0001400004047810 */ /* 0x001fe20007f5e0ff */
[----:B------:R-:W-:-:S04]  /*1ea0*/  VIADD R40, R40, 0x2800 ;  /* 0x0000280028287836 */ /* 0x000fc80000000000 */
[----:B------:R-:W-:Y:S01]  /*1eb0*/  IMAD.X R5, RZ, RZ, R5, P2 ;  /* 0x000000ffff057224 */ /* 0x000fe200010e0605 */
[----:B--2---:R-:W-:-:S08]  /*1ec0*/  DADD R6, R6, R2 ;  /* 0x0000000006067229 */ /* 0x004fd00000000002 */
[----:B------:R-:W-:-:S08]  /*1ed0*/  DADD R6, R6, R8 ;  /* 0x0000000006067229 */ /* 0x000fd00000000008 */
[----:B---3--:R-:W-:-:S08]  /*1ee0*/  DADD R6, R6, R10 ;  /* 0x0000000006067229 */ /* 0x008fd0000000000a */
[----:B----4-:R-:W-:-:S08]  /*1ef0*/  DADD R6, R6, R12 ;  /* 0x0000000006067229 */ /* 0x010fd0000000000c */
        /* <DEDUP_REMOVED lines=13> */
.L_x_114:
[----:B------:R-:W-:Y:S05]  /*1fd0*/  BSYNC.RECONVERGENT B2 ;  /* 0x0000000000027941 */ /* 0x000fea0003800200 */
.L_x_113:
[----:B------:R-:W-:Y:S01]  /*1fe0*/  IMAD.IADD R6, R39, 0x1, -R38 ;  /* 0x0000000127067824 */ /* 0x000fe200078e0a26 */
[----:B------:R-:W-:Y:S04]  /*1ff0*/  BSSY.RECONVERGENT B2, `(.L_x_116) ;  /* 0x000001d000027945 */ /* 0x000fe80003800200 */
[----:B------:R-:W-:-:S13]  /*2000*/  ISETP.GT.AND P1, PT, R6, 0xa00, PT ;  /* 0x00000a000600780c */ /* 0x000fda0003f24270 */
[----:B------:R-:W-:Y:S05]  /*2010*/  @!P1 BRA `(.L_x_117) ;  /* 0x0000000000689947 */ /* 0x000fea0003800000 */
[----:B------:R-:W0:Y:S01]  /*2020*/  LDC.64 R14, c[0x0][0x380] ;  /* 0x0000e000ff0e7b82 */ /* 0x000e220000000a00 */
[----:B------:R-:W2:Y:S04]  /*2030*/  LDG.E.64.CONSTANT R8, desc[UR6][R4.64+-0x1400] ;  /* 0xffec000604087981 */ /* 0x000ea8000c1e9b00 */
[----:B------:R-:W3:Y:S01]  /*2040*/  LDG.E.64.CONSTANT R10, desc[UR6][R4.64] ;  /* 0x00000006040a7981 */ /* 0x000ee2000c1e9b00 */
[----:B------:R-:W-:-:S03]  /*2050*/  VIADD R17, R40, 0xa00 ;  /* 0x00000a0028117836 */ /* 0x000fc60000000000 */
[----:B------:R-:W4:Y:S04]  /*2060*/  LDG.E.64.CONSTANT R12, desc[UR6][R4.64+0x1400] ;  /* 0x00140006040c7981 */ /* 0x000f28000c1e9b00 */
[----:B------:R-:W5:Y:S04]  /*2070*/  LDG.E.64.CONSTANT R18, desc[UR6][R4.64+0x5000] ;  /* 0x0050000604127981 */ /* 0x000f68000c1e9b00 */
[----:B------:R1:W5:Y:S01]  /*2080*/  LDG.E.64.CONSTANT R20, desc[UR6][R4.64+0x6400] ;  /* 0x0064000604147981 */ /* 0x000362000c1e9b00 */
[----:B0-----:R-:W-:-:S06]  /*2090*/  IMAD.WIDE.U32 R6, R40, 0x8, R14 ;  /* 0x0000000828067825 */ /* 0x001fcc00078e000e */
[----:B------:R-:W2:Y:S01]  /*20a0*/  LDG.E.64.CONSTANT R6, desc[UR6][R6.64] ;  /* 0x0000000606067981 */ /* 0x000ea2000c1e9b00 */
[----:B------:R-:W-:-:S03]  /*20b0*/  IMAD.WIDE.U32 R14, R17, 0x8, R14 ;  /* 0x00000008110e7825 */ /* 0x000fc600078e000e */
[----:B------:R-:W5:Y:S04]  /*20c0*/  LDG.E.64.CONSTANT R16, desc[UR6][R4.64+0x3c00] ;  /* 0x003c000604107981 */ /* 0x000f68000c1e9b00 */
[----:B------:R-:W5:Y:S01]  /*20d0*/  LDG.E.64.CONSTANT R14, desc[UR6][R14.64] ;  /* 0x000000060e0e7981 */ /* 0x000f62000c1e9b00 */
[----:B------:R-:W-:Y:S01]  /*20e0*/  PLOP3.LUT P0, PT, PT, PT, PT, 0x8, 0x80 ;  /* 0x000000000080781c */ /* 0x000fe20003f0e170 */
[----:B------:R-:W-:Y:S02]  /*20f0*/  VIADD R38, R38, 0x1400 ;  /* 0x0000140026267836 */ /* 0x000fe40000000000 */
[----:B------:R-:W-:Y:S01]  /*2100*/  VIADD R40, R40, 0x1400 ;  /* 0x0000140028287836 */ /* 0x000fe20000000000 */
[----:B--2---:R-:W-:-:S08]  /*2110*/  DADD R2, R2, R6 ;  /* 0x0000000002027229 */ /* 0x004fd00000000006 */
[----:B------:R-:W-:-:S08]  /*2120*/  DADD R2, R2, R8 ;  /* 0x0000000002027229 */ /* 0x000fd00000000008 */
[----:B---3--:R-:W-:-:S08]  /*2130*/  DADD R2, R2, R10 ;  /* 0x0000000002027229 */ /* 0x008fd0000000000a */
[----:B----4-:R-:W-:-:S08]  /*2140*/  DADD R2, R2, R12 ;  /* 0x0000000002027229 */ /* 0x010fd0000000000c */
[----:B-----5:R-:W-:-:S08]  /*2150*/  DADD R2, R2, R14 ;  /* 0x0000000002027229 */ /* 0x020fd0000000000e */
[----:B------:R-:W-:Y:S01]  /*2160*/  DADD R2, R2, R16 ;  /* 0x0000000002027229 */ /* 0x000fe20000000010 */
[----:B------:R-:W-:-:S07]  /*2170*/  IADD3 R6, P1, PT, R4, 0xa000, RZ ;  /* 0x0000a00004067810 */ /* 0x000fce0007f3e0ff */
[----:B------:R-:W-:Y:S01]  /*2180*/  DADD R2, R2, R18 ;  /* 0x0000000002027229 */ /* 0x000fe20000000012 */
[----:B-1----:R-:W-:Y:S02]  /*2190*/  IMAD.X R5, RZ, RZ, R5, P1 ;  /* 0x000000ffff057224 */ /* 0x002fe400008e0605 */
[----:B------:R-:W-:-:S05]  /*21a0*/  IMAD.MOV.U32 R4, RZ, RZ, R6 ;  /* 0x000000ffff047224 */ /* 0x000fca00078e0006 */
[----:B------:R-:W-:-:S11]  /*21b0*/  DADD R2, R2, R20 ;  /* 0x0000000002027229 */ /* 0x000fd60000000014 */
.L_x_117:
[----:B------:R-:W-:Y:S05]  /*21c0*/  BSYNC.RECONVERGENT B2 ;  /* 0x0000000000027941 */ /* 0x000fea0003800200 */
.L_x_116:
[----:B------:R-:W-:-:S13]  /*21d0*/  ISETP.LT.OR P0, PT, R38, R39, P0 ;  /* 0x000000272600720c */ /* 0x000fda0000701670 */
[----:B------:R-:W-:Y:S05]  /*21e0*/  @!P0 BRA `(.L_x_109) ;  /* 0x0000000000288947 */ /* 0x000fea0003800000 */
[----:B------:R-:W0:Y:S01]  /*21f0*/  LDC.64 R6, c[0x0][0x380] ;  /* 0x0000e000ff067b82 */ /* 0x000e220000000a00 */
[----:B------:R-:W2:Y:S04]  /*2200*/  LDG.E.64.CONSTANT R8, desc[UR6][R4.64] ;  /* 0x0000000604087981 */ /* 0x000ea8000c1e9b00 */
[----:B------:R-:W3:Y:S01]  /*2210*/  LDG.E.64.CONSTANT R10, desc[UR6][R4.64+0x1400] ;  /* 0x00140006040a7981 */ /* 0x000ee2000c1e9b00 */
[----:B0-----:R-:W-:-:S03]  /*2220*/  IMAD.WIDE.U32 R40, R40, 0x8, R6 ;  /* 0x0000000828287825 */ /* 0x001fc600078e0006 */
[----:B------:R-:W4:Y:S04]  /*2230*/  LDG.E.64.CONSTANT R6, desc[UR6][R4.64+-0x1400] ;  /* 0xffec000604067981 */ /* 0x000f28000c1e9b00 */
[----:B------:R-:W5:Y:S02]  /*2240*/  LDG.E.64.CONSTANT R40, desc[UR6][R40.64] ;  /* 0x0000000628287981 */ /* 0x000f64000c1e9b00 */
[----:B-----5:R-:W-:-:S08]  /*2250*/  DADD R2, R2, R40 ;  /* 0x0000000002027229 */ /* 0x020fd00000000028 */
[----:B----4-:R-:W-:-:S08]  /*2260*/  DADD R2, R2, R6 ;  /* 0x0000000002027229 */ /* 0x010fd00000000006 */
[----:B--2---:R-:W-:-:S08]  /*2270*/  DADD R2, R2, R8 ;  /* 0x0000000002027229 */ /* 0x004fd00000000008 */
[----:B---3--:R-:W-:-:S11]  /*2280*/  DADD R2, R2, R10 ;  /* 0x0000000002027229 */ /* 0x008fd6000000000a */
.L_x_109:
[----:B------:R-:W-:Y:S05]  /*2290*/  BSYNC.RECONVERGENT B1 ;  /* 0x0000000000017941 */ /* 0x000fea0003800200 */
.L_x_107:
        /* <DEDUP_REMOVED lines=16> */
[----:B------:R-:W-:Y:S01]  /*23a0*/  SHFL.DOWN PT, R2, R4, 0x4, 0x1f ;  /* 0x08801f0004027f89 */ /* 0x000fe200000e0000 */
[----:B------:R-:W-:Y:S02]  /*23b0*/  @!P1 MOV R7, 0x400 ;  /* 0x0000040000079802 */ /* 0x000fe40000000f00 */
[----:B------:R-:W-:Y:S01]  /*23c0*/  @!P1 SHF.R.U32.HI R6, RZ, 0x2, R0 ;  /* 0x00000002ff069819 */ /* 0x000fe20000011600 */
[----:B------:R-:W0:Y:S01]  /*23d0*/  SHFL.DOWN PT, R3, R5, 0x4, 0x1f ;  /* 0x08801f0005037f89 */ /* 0x000e2200000e0000 */
[----:B-1----:R-:W-:-:S02]  /*23e0*/  @!P1 LEA R7, R12, R7, 0x18 ;  /* 0x000000070c079211 */ /* 0x002fc400078ec0ff */
[----:B------:R-:W-:-:S05]  /*23f0*/  @!P1 LOP3.LUT R6, R6, 0xf8, RZ, 0xc0, !PT ;  /* 0x000000f806069812 */ /* 0x000fca00078ec0ff */
[----:B------:R-:W-:Y:S01]  /*2400*/  @!P1 IMAD.IADD R7, R6, 0x1, R7 ;  /* 0x0000000106079824 */ /* 0x000fe200078e0207 */
        /* <DEDUP_REMOVED lines=22> */
[----:B------:R-:W1:Y:S04]  /*2570*/  LDS.128 R8, [UR4+0x20] ;  /* 0x00002004ff087984 */ /* 0x000e680008000c00 */
[----:B------:R-:W2:Y:S04]  /*2580*/  LDS.128 R16, [UR4+0x30] ;  /* 0x00003004ff107984 */ /* 0x000ea80008000c00 */
[----:B0-----:R-:W0:Y:S01]  /*2590*/  LDS.128 R4, [UR4+0x40] ;  /* 0x00004004ff047984 */ /* 0x001e220008000c00 */
[----:B-1----:R-:W-:-:S03]  /*25a0*/  DADD R8, R12, R8 ;  /* 0x000000000c087229 */ /* 0x002fc60000000008 */
[----:B------:R-:W-:Y:S05]  /*25b0*/  LDS.128 R12, [UR4+0x60] ;  /* 0x00006004ff0c7984 */ /* 0x000fea0008000c00 */
[----:B------:R-:W-:Y:S02]  /*25c0*/  DADD R2, R8, R10 ;  /* 0x0000000008027229 */ /* 0x000fe4000000000a */
[----:B------:R-:W1:Y:S06]  /*25d0*/  LDS.128 R8, [UR4+0x50] ;  /* 0x00005004ff087984 */ /* 0x000e6c0008000c00 */
[----:B--2---:R-:W-:-:S08]  /*25e0*/  DADD R2, R2, R16 ;  /* 0x0000000002027229 */ /* 0x004fd00000000010 */
[----:B------:R-:W-:-:S08]  /*25f0*/  DADD R2, R2, R18 ;  /* 0x0000000002027229 */ /* 0x000fd00000000012 */
[----:B0-----:R-:W-:-:S08]  /*2600*/  DADD R2, R2, R4 ;  /* 0x0000000002027229 */ /* 0x001fd00000000004 */
[----:B------:R-:W-:Y:S01]  /*2610*/  DADD R2, R2, R6 ;  /* 0x0000000002027229 */ /* 0x000fe20000000006 */
[----:B------:R-:W0:Y:S07]  /*2620*/  LDS.128 R4, [UR4+0x70] ;  /* 0x00007004ff047984 */ /* 0x000e2e0008000c00 */
[----:B-1----:R-:W-:-:S08]  /*2630*/  DADD R2, R2, R8 ;  /* 0x0000000002027229 */ /* 0x002fd00000000008 */
[----:B------:R-:W-:Y:S01]  /*2640*/  DADD R2, R2, R10 ;  /* 0x0000000002027229 */ /* 0x000fe2000000000a */
[----:B------:R-:W1:Y:S07]  /*2650*/  LDS.128 R8, [UR4+0x80] ;  /* 0x00008004ff087984 */ /* 0x000e6e0008000c00 */
[----:B------:R-:W-:-:S08]  /*2660*/  DADD R2, R2, R12 ;  /* 0x0000000002027229 */ /* 0x000fd0000000000c */
[----:B------:R-:W-:Y:S01]  /*2670*/  DADD R2, R2, R14 ;  /* 0x0000000002027229 */ /* 0x000fe2000000000e */
[----:B------:R-:W2:Y:S07]  /*2680*/  LDS.128 R12, [UR4+0x90] ;  /* 0x00009004ff0c7984 */ /* 0x000eae0008000c00 */
[----:B0-----:R-:W-:-:S08]  /*2690*/  DADD R2, R2, R4 ;  /* 0x0000000002027229 */ /* 0x001fd00000000004 */
[----:B------:R-:W-:Y:S01]  /*26a0*/  DADD R2, R2, R6 ;  /* 0x0000000002027229 */ /* 0x000fe20000000006 */
[----:B------:R-:W0:Y:S07]  /*26b0*/  LDS.128 R4, [UR4+0xa0] ;  /* 0x0000a004ff047984 */ /* 0x000e2e0008000c00 */
[----:B-1----:R-:W-:Y:S01]  /*26c0*/  DADD R2, R2, R8 ;  /* 0x0000000002027229 */ /* 0x002fe20000000008 */
[----:B------:R-:W1:Y:S07]  /*26d0*/  LDS.64 R8, [UR4+0xb0] ;  /* 0x0000b004ff087984 */ /* 0x000e6e0008000a00 */
[----:B------:R-:W-:-:S08]  /*26e0*/  DADD R2, R2, R10 ;  /* 0x0000000002027229 */ /* 0x000fd0000000000a */
[----:B--2---:R-:W-:-:S08]  /*26f0*/  DADD R2, R2, R12 ;  /* 0x0000000002027229 */ /* 0x004fd0000000000c */
[----:B------:R-:W-:-:S08]  /*2700*/  DADD R2, R2, R14 ;  /* 0x0000000002027229 */ /* 0x000fd0000000000e */
[----:B0-----:R-:W-:-:S08]  /*2710*/  DADD R2, R2, R4 ;  /* 0x0000000002027229 */ /* 0x001fd00000000004 */
[----:B------:R-:W-:-:S08]  /*2720*/  DADD R2, R2, R6 ;  /* 0x0000000002027229 */ /* 0x000fd00000000006 */
[----:B-1----:R-:W-:-:S11]  /*2730*/  DADD R12, R2, R8 ;  /* 0x00000000020c7229 */ /* 0x002fd60000000008 */
.L_x_105:
[----:B------:R-:W-:Y:S05]  /*2740*/  BSYNC.RECONVERGENT B0 ;  /* 0x0000000000007941 */ /* 0x000fea0003800200 */
.L_x_90:
[----:B------:R-:W-:Y:S05]  /*2750*/  @P0 EXIT ;  /* 0x000000000000094d */ /* 0x000fea0003800000 */
[----:B------:R-:W1:Y:S01]  /*2760*/  LDCU.64 UR4, c[0x0][0x398] ;  /* 0x00007300ff0477ac */ /* 0x000e620008000a00 */
[----:B0-----:R-:W0:Y:S01]  /*2770*/  LDC.64 R2, c[0x0][0x388] ;  /* 0x0000e200ff027b82 */ /* 0x001e220000000a00 */
[----:B-1----:R-:W-:-:S07]  /*2780*/  DADD R12, R12, UR4 ;  /* 0x000000040c0c7e29 */ /* 0x002fce0008000000 */
[----:B0-----:R-:W-:Y:S01]  /*2790*/  STG.E.64 desc[UR6][R2.64], R12 ;  /* 0x0000000c02007986 */ /* 0x001fe2000c101b06 */
[----:B------:R-:W-:Y:S05]  /*27a0*/  EXIT ;  /* 0x000000000000794d */ /* 0x000fea0003800000 */
.L_x_118:
        /* <DEDUP_REMOVED lines=13> */
.L_x_295:


//--------------------- .text._ZN3cub18CUB_300001_SM_10006detail6reduce18DeviceReduceKernelINS2_10policy_hubIdjN4cuda3std3__44plusIdEEE10Policy1000EN6thrust24THRUST_300001_SM_1000_NS18transform_iteratorINSD_12zip_functionINS7_10multipliesIdEEEENSD_12zip_iteratorINS7_5tupleIJNSD_6detail15normal_iteratorINSD_10device_ptrIKdEEEESQ_EEEEENSD_11use_defaultEST_EEjS9_dNS7_10__identityEEEvT0_PT3_T1_NS0_13GridEvenShareISZ_EET2_T4_ --------------------------
	.section	.text._ZN3cub18CUB_300001_SM_10006detail6reduce18DeviceReduceKernelINS2_10policy_hubIdjN4cuda3std3__44plusIdEEE10Policy1000EN6thrust24THRUST_300001_SM_1000_NS18transform_iteratorINSD_12zip_functionINS7_10multipliesIdEEEENSD_12zip_iteratorINS7_5tupleIJNSD_6detail15normal_iteratorINSD_10device_ptrIKdEEEESQ_EEEEENSD_11use_defaultEST_EEjS9_dNS7_10__identityEEEvT0_PT3_T1_NS0_13GridEvenShareISZ_EET2_T4_,"ax",@progbits
	.align	128
        .global         _ZN3cub18CUB_300001_SM_10006detail6reduce18DeviceReduceKernelINS2_10policy_hubIdjN4cuda3std3__44plusIdEEE10Policy1000EN6thrust24THRUST_300001_SM_1000_NS18transform_iteratorINSD_12zip_functionINS7_10multipliesIdEEEENSD_12zip_iteratorINS7_5tupleIJNSD_6detail15normal_iteratorINSD_10device_ptrIKdEEEESQ_EEEEENSD_11use_defaultEST_EEjS9_dNS7_10__identityEEEvT0_PT3_T1_NS0_13GridEvenShareISZ_EET2_T4_
        .type           _ZN3cub18CUB_300001_SM_10006detail6reduce18DeviceReduceKernelINS2_10policy_hubIdjN4cuda3std3__44plusIdEEE10Policy1000EN6thrust24THRUST_300001_SM_1000_NS18transform_iteratorINSD_12zip_functionINS7_10multipliesIdEEEENSD_12zip_iteratorINS7_5tupleIJNSD_6detail15normal_iteratorINSD_10device_ptrIKdEEEESQ_EEEEENSD_11use_defaultEST_EEjS9_dNS7_10__identityEEEvT0_PT3_T1_NS0_13GridEvenShareISZ_EET2_T4_,@function
        .size           _ZN3cub18CUB_300001_SM_10006detail6reduce18DeviceReduceKernelINS2_10policy_hubIdjN4cuda3std3__44plusIdEEE10Policy1000EN6thrust24THRUST_300001_SM_1000_NS18transform_iteratorINSD_12zip_functionINS7_10multipliesIdEEEENSD_12zip_iteratorINS7_5tupleIJNSD_6detail15normal_iteratorINSD_10device_ptrIKdEEEESQ_EEEEENSD_11use_defaultEST_EEjS9_dNS7_10__identityEEEvT0_PT3_T1_NS0_13GridEvenShareISZ_EET2_T4_,(.L_x_296 - _ZN3cub18CUB_300001_SM_10006detail6reduce18DeviceReduceKernelINS2_10policy_hubIdjN4cuda3std3__44plusIdEEE10Policy1000EN6thrust24THRUST_300001_SM_1000_NS18transform_iteratorINSD_12zip_functionINS7_10multipliesIdEEEENSD_12zip_iteratorINS7_5tupleIJNSD_6detail15normal_iteratorINSD_10device_ptrIKdEEEESQ_EEEEENSD_11use_defaultEST_EEjS9_dNS7_10__identityEEEvT0_PT3_T1_NS0_13GridEvenShareISZ_EET2_T4_)
        .other          _ZN3cub18CUB_300001_SM_10006detail6reduce18DeviceReduceKernelINS2_10policy_hubIdjN4cuda3std3__44plusIdEEE10Policy1000EN6thrust24THRUST_300001_SM_1000_NS18transform_iteratorINSD_12zip_functionINS7_10multipliesIdEEEENSD_12zip_iteratorINS7_5tupleIJNSD_6detail15normal_iteratorINSD_10device_ptrIKdEEEESQ_EEEEENSD_11use_defaultEST_EEjS9_dNS7_10__identityEEEvT0_PT3_T1_NS0_13GridEvenShareISZ_EET2_T4_,@"STO_CUDA_ENTRY STV_DEFAULT"
_ZN3cub18CUB_300001_SM_10006detail6reduce18DeviceReduceKernelINS2_10policy_hubIdjN4cuda3std3__44plusIdEEE10Policy1000EN6thrust24THRUST_300001_SM_1000_NS18transform_iteratorINSD_12zip_functionINS7_10multipliesIdEEEENSD_12zip_iteratorINS7_5tupleIJNSD_6detail15normal_iteratorINSD_10device_ptrIKdEEEESQ_EEEEENSD_11use_defaultEST_EEjS9_dNS7_10__identityEEEvT0_PT3_T1_NS0_13GridEvenShareISZ_EET2_T4_:
.text._ZN3cub18CUB_300001_SM_10006detail6reduce18DeviceReduceKernelINS2_10policy_hubIdjN4cuda3std3__44plusIdEEE10Policy1000EN6thrust24THRUST_300001_SM_1000_NS18transform_iteratorINSD_12zip_functionINS7_10multipliesIdEEEENSD_12zip_iteratorINS7_5tupleIJNSD_6detail15normal_iteratorINSD_10device_ptrIKdEEEESQ_EEEEENSD_11use_defaultEST_EEjS9_dNS7_10__identityEEEvT0_PT3_T1_NS0_13GridEvenShareISZ_EET2_T4_:
[----:B------:R-:W-:Y:S08]  /*0000*/  LDC R1, c[0x0][0x37c] ;  /* 0x0000df00ff017b82 */ /* 0x000ff00000000800 */
[----:B------:R-:W0:Y:S01]  /*0010*/  S2UR UR9, SR_CTAID.X ;  /* 0x00000000000979c3 */ /* 0x000e220000002500 */
[----:B------:R-:W1:Y:S01]  /*0020*/  LDCU UR5, c[0x0][0x3b8] ;  /* 0x00007700ff0577ac */ /* 0x000e620008000800 */
[----:B------:R-:W-:Y:S01]  /*0030*/  BSSY.RECONVERGENT B0, `(.L_x_119) ;  /* 0x0000368000007945 */ /* 0x000fe20003800200 */
[----:B------:R-:W2:Y:S01]  /*0040*/  LDCU.64 UR10, c[0x0][0x358] ;  /* 0x00006b00ff0a77ac */ /* 0x000ea20008000a00 */
[----:B-1----:R-:W-:Y:S01]  /*0050*/  IMAD.U32 R14, RZ, RZ, UR5 ;  /* 0x00000005ff0e7e24 */ /* 0x002fe2000f8e00ff */
[----:B0-----:R-:W-:-:S06]  /*0060*/  UIMAD UR4, UR9, 0x1400, URZ ;  /* 0x00001400090478a4 */ /* 0x001fcc000f8e02ff */
[----:B------:R-:W-:-:S05]  /*0070*/  VIADD R0, R14, -UR4 ;  /* 0x800000040e007c36 */ /* 0x000fca0008000000 */
[----:B------:R-:W-:-:S13]  /*0080*/  ISETP.GT.U32.AND P0, PT, R0, 0x13ff, PT ;  /* 0x000013ff0000780c */ /* 0x000fda0003f04070 */
[----:B--2---:R-:W-:Y:S05]  /*0090*/  @P0 BRA `(.L_x_120) ;  /* 0x0000001c00400947 */ /* 0x004fea0003800000 */
[----:B------:R-:W0:Y:S01]  /*00a0*/  S2R R3, SR_TID.X ;  /* 0x0000000000037919 */ /* 0x000e220000002100 */
[----:B------:R-:W-:Y:S01]  /*00b0*/  BSSY.RECONVERGENT B1, `(.L_x_121) ;  /* 0x000000e000017945 */ /* 0x000fe20003800200 */
[----:B------:R-:W-:Y:S02]  /*00c0*/  CS2R R16, SRZ ;  /* 0x0000000000107805 */ /* 0x000fe4000001ff00 */
[----:B0-----:R-:W-:Y:S01]  /*00d0*/  ISETP.GE.U32.AND P0, PT, R3, R0, PT ;  /* 0x000000000300720c */ /* 0x001fe20003f06070 */
[----:B------:R-:W-:-:S12]  /*00e0*/  IMAD.MOV.U32 R7, RZ, RZ, R3 ;  /* 0x000000ffff077224 */ /* 0x000fd800078e0003 */
[----:B------:R-:W-:Y:S05]  /*00f0*/  @P0 BRA `(.L_x_122) ;  /* 0x0000000000240947 */ /* 0x000fea0003800000 */
[----:B------:R-:W0:Y:S01]  /*0100*/  LDC.64 R4, c[0x0][0x380] ;  /* 0x0000e000ff047b82 */ /* 0x000e220000000a00 */
[----:B------:R-:W-:-:S07]  /*0110*/  IADD3 R7, PT, PT, R3, UR4, RZ ;  /* 0x0000000403077c10 */ /* 0x000fce000fffe0ff */
[----:B------:R-:W1:Y:S01]  /*0120*/  LDC.64 R8, c[0x0][0x388] ;  /* 0x0000e200ff087b82 */ /* 0x000e620000000a00 */
[----:B0-----:R-:W-:-:S06]  /*0130*/  IMAD.WIDE.U32 R4, R7, 0x8, R4 ;  /* 0x0000000807047825 */ /* 0x001fcc00078e0004 */
[----:B------:R-:W2:Y:S01]  /*0140*/  LDG.E.64 R4, desc[UR10][R4.64] ;  /* 0x0000000a04047981 */ /* 0x000ea2000c1e1b00 */
[----:B-1----:R-:W-:-:S06]  /*0150*/  IMAD.WIDE.U32 R8, R7, 0x8, R8 ;  /* 0x0000000807087825 */ /* 0x002fcc00078e0008 */
[----:B------:R-:W2:Y:S01]  /*0160*/  LDG.E.64 R8, desc[UR10][R8.64] ;  /* 0x0000000a08087981 */ /* 0x000ea2000c1e1b00 */
[----:B------:R-:W-:Y:S01]  /*0170*/  VIADD R7, R3, 0x280 ;  /* 0x0000028003077836 */ /* 0x000fe20000000000 */
[----:B--2---:R-:W-:-:S11]  /*0180*/  DMUL R16, R4, R8 ;  /* 0x0000000804107228 */ /* 0x004fd60000000000 */
.L_x_122:
[----:B------:R-:W-:Y:S05]  /*0190*/  BSYNC.RECONVERGENT B1 ;  /* 0x0000000000017941 */ /* 0x000fea0003800200 */
.L_x_121:
[----:B------:R-:W-:Y:S01]  /*01a0*/  ISETP.GE.U32.AND P0, PT, R7, R0, PT ;  /* 0x000000000700720c */ /* 0x000fe20003f06070 */
[----:B------:R-:W-:-:S12]  /*01b0*/  BSSY.RECONVERGENT B1, `(.L_x_123) ;  /* 0x00000e3000017945 */ /* 0x000fd80003800200 */
[----:B------:R-:W-:Y:S05]  /*01c0*/  @P0 BRA `(.L_x_124) ;  /* 0x0000000c00840947 */ /* 0x000fea0003800000 */
[----:B------:R-:W-:Y:S01]  /*01d0*/  LOP3.LUT R5, RZ, R7, RZ, 0x33, !PT ;  /* 0x00000007ff057212 */ /* 0x000fe200078e33ff */
[----:B------:R-:W-:Y:S03]  /*01e0*/  BSSY.RECONVERGENT B2, `(.L_x_125) ;  /* 0x0000074000027945 */ /* 0x000fe60003800200 */
[----:B------:R-:W-:-:S04]  /*01f0*/  IADD3 R5, PT, PT, R14, -UR4, R5 ;  /* 0x800000040e057c10 */ /* 0x000fc8000fffe005 */
[C---:B------:R-:W-:Y:S01]  /*0200*/  ISETP.GE.U32.AND P0, PT, R5.reuse, 0x2580, PT ;  /* 0x000025800500780c */ /* 0x040fe20003f06070 */
[----:B------:R-:W-:-:S05]  /*0210*/  IMAD.HI.U32 R4, R5, -0x33333333, RZ ;  /* 0xcccccccd05047827 */ /* 0x000fca00078e00ff */
[----:B------:R-:W-:-:S04]  /*0220*/  LEA.HI R4, R4, 0x1, RZ, 0x17 ;  /* 0x0000000104047811 */ /* 0x000fc800078fb8ff */
[----:B------:R-:W-:-:S03]  /*0230*/  LOP3.LUT R5, R4, 0xf, RZ, 0xc0, !PT ;  /* 0x0000000f04057812 */ /* 0x000fc600078ec0ff */
[----:B------:R-:W-:Y:S05]  /*0240*/  @!P0 BRA `(.L_x_126) ;  /* 0x0000000400b48947 */ /* 0x000fea0003800000 */
[----:B------:R-:W-:Y:S01]  /*0250*/  LOP3.LUT R24, R4, 0xfffff0, RZ, 0xc0, !PT ;  /* 0x00fffff004187812 */ /* 0x000fe200078ec0ff */
[----:B------:R-:W-:Y:S01]  /*0260*/  BSSY.RECONVERGENT B3, `(.L_x_127) ;  /* 0x000006a000037945 */ /* 0x000fe20003800200 */
[C---:B------:R-:W-:Y:S02]  /*0270*/  VIADD R2, R7.reuse, 0x1400 ;  /* 0x0000140007027836 */ /* 0x040fe40000000000 */
[----:B------:R-:W-:Y:S01]  /*0280*/  VIADD R25, R7, UR4 ;  /* 0x0000000407197c36 */ /* 0x000fe20008000000 */
[----:B------:R-:W-:-:S07]  /*0290*/  IADD3 R24, PT, PT, -R24, RZ, RZ ;  /* 0x000000ff18187210 */ /* 0x000fce0007ffe1ff */
.L_x_128:
[----:B------:R-:W0:Y:S01]  /*02a0*/  LDC.64 R22, c[0x0][0x380] ;  /* 0x0000e000ff167b82 */ /* 0x000e220000000a00 */
[----:B------:R-:W-:-:S07]  /*02b0*/  VIADD R13, R25, 0x280 ;  /* 0x00000280190d7836 */ /* 0x000fce0000000000 */
[----:B------:R-:W1:Y:S01]  /*02c0*/  LDC.64 R20, c[0x0][0x388] ;  /* 0x0000e200ff147b82 */ /* 0x000e620000000a00 */
[C---:B------:R-:W-:Y:S02]  /*02d0*/  VIADD R7, R25.reuse, 0x500 ;  /* 0x0000050019077836 */ /* 0x040fe40000000000 */
[----:B0-----:R-:W-:-:S04]  /*02e0*/  IMAD.WIDE.U32 R14, R25, 0x8, R22 ;  /* 0x00000008190e7825 */ /* 0x001fc800078e0016 */
[----:B------:R-:W-:Y:S02]  /*02f0*/  IMAD.WIDE.U32 R28, R13, 0x8, R22 ;  /* 0x000000080d1c7825 */ /* 0x000fe400078e0016 */
[----:B------:R-:W2:Y:S02]  /*0300*/  LDG.E.64 R14, desc[UR10][R14.64] ;  /* 0x0000000a0e0e7981 */ /* 0x000ea4000c1e1b00 */
[--C-:B-1----:R-:W-:Y:S02]  /*0310*/  IMAD.WIDE.U32 R8, R25, 0x8, R20.reuse ;  /* 0x0000000819087825 */ /* 0x102fe400078e0014 */
[----:B------:R0:W3:Y:S02]  /*0320*/  LDG.E.64 R10, desc[UR10][R28.64] ;  /* 0x0000000a1c0a7981 */ /* 0x0000e4000c1e1b00 */
[----:B------:R-:W-:Y:S02]  /*0330*/  IMAD.WIDE.U32 R12, R13, 0x8, R20 ;  /* 0x000000080d0c7825 */ /* 0x000fe400078e0014 */
[----:B------:R-:W2:Y:S02]  /*0340*/  LDG.E.64 R8, desc[UR10][R8.64] ;  /* 0x0000000a08087981 */ /* 0x000ea4000c1e1b00 */
[----:B------:R-:W-:-:S02]  /*0350*/  IMAD.WIDE.U32 R26, R7, 0x8, R22 ;  /* 0x00000008071a7825 */ /* 0x000fc400078e0016 */
[----:B------:R-:W3:Y:S02]  /*0360*/  LDG.E.64 R12, desc[UR10][R12.64] ;  /* 0x0000000a0c0c7981 */ /* 0x000ee4000c1e1b00 */
[----:B------:R-:W-:Y:S02]  /*0370*/  IMAD.WIDE.U32 R6, R7, 0x8, R20 ;  /* 0x0000000807067825 */ /* 0x000fe400078e0014 */
[----:B------:R-:W4:Y:S04]  /*0380*/  LDG.E.64 R18, desc[UR10][R26.64] ;  /* 0x0000000a1a127981 */ /* 0x000f28000c1e1b00 */
[----:B------:R-:W4:Y:S01]  /*0390*/  LDG.E.64 R6, desc[UR10][R6.64] ;  /* 0x0000000a06067981 */ /* 0x000f22000c1e1b00 */
[C---:B0-----:R-:W-:Y:S01]  /*03a0*/  IADD3 R29, PT, PT, R25.reuse, 0xa00, RZ ;  /* 0x00000a00191d7810 */ /* 0x041fe20007ffe0ff */
[----:B--2---:R-:W-:Y:S01]  /*03b0*/  DFMA R8, R14, R8, R16 ;  /* 0x000000080e08722b */ /* 0x004fe20000000010 */
[----:B------:R-:W-:-:S04]  /*03c0*/  VIADD R17, R25, 0x780 ;  /* 0x0000078019117836 */ /* 0x000fc80000000000 */
[----:B------:R-:W-:-:S03]  /*03d0*/  IMAD.WIDE.U32 R14, R17, 0x8, R22 ;  /* 0x00000008110e7825 */ /* 0x000fc600078e0016 */
[----:B---3--:R-:W-:Y:S01]  /*03e0*/  DFMA R10, R10, R12, R8 ;  /* 0x0000000c0a0a722b */ /* 0x008fe20000000008 */
[----:B------:R-:W-:Y:S02]  /*03f0*/  IMAD.WIDE.U32 R8, R17, 0x8, R20 ;  /* 0x0000000811087825 */ /* 0x000fe400078e0014 */
[----:B------:R-:W2:Y:S04]  /*0400*/  LDG.E.64 R14, desc[UR10][R14.64] ;  /* 0x0000000a0e0e7981 */ /* 0x000ea8000c1e1b00 */
[----:B------:R-:W2:Y:S01]  /*0410*/  LDG.E.64 R8, desc[UR10][R8.64] ;  /* 0x0000000a08087981 */ /* 0x000ea2000c1e1b00 */
[----:B----4-:R-:W-:Y:S01]  /*0420*/  DFMA R18, R18, R6, R10 ;  /* 0x000000061212722b */ /* 0x010fe2000000000a */
[----:B------:R-:W-:-:S04]  /*0430*/  IMAD.WIDE.U32 R10, R29, 0x8, R22 ;  /* 0x000000081d0a7825 */ /* 0x000fc800078e0016 */
[----:B------:R-:W-:Y:S02]  /*0440*/  IMAD.WIDE.U32 R28, R29, 0x8, R20 ;  /* 0x000000081d1c7825 */ /* 0x000fe400078e0014 */
[----:B------:R-:W3:Y:S02]  /*0450*/  LDG.E.64 R10, desc[UR10][R10.64] ;  /* 0x0000000a0a0a7981 */ /* 0x000ee4000c1e1b00 */
[----:B------:R-:W-:Y:S02]  /*0460*/  VIADD R7, R25, 0xc80 ;  /* 0x00000c8019077836 */ /* 0x000fe40000000000 */
[----:B------:R-:W3:Y:S02]  /*0470*/  LDG.E.64 R12, desc[UR10][R28.64] ;  /* 0x0000000a1c0c7981 */ /* 0x000ee4000c1e1b00 */
[----:B------:R-:W-:-:S04]  /*0480*/  IMAD.WIDE.U32 R26, R7, 0x8, R22 ;  /* 0x00000008071a7825 */ /* 0x000fc800078e0016 */
[----:B------:R-:W-:Y:S01]  /*0490*/  IMAD.WIDE.U32 R6, R7, 0x8, R20 ;  /* 0x0000000807067825 */ /* 0x000fe200078e0014 */
[----:B------:R-:W4:Y:S05]  /*04a0*/  LDG.E.64 R16, desc[UR10][R26.64] ;  /* 0x0000000a1a107981 */ /* 0x000f2a000c1e1b00 */
[----:B------:R-:W4:Y:S01]  /*04b0*/  LDG.E.64 R6, desc[UR10][R6.64] ;  /* 0x0000000a06067981 */ /* 0x000f22000c1e1b00 */
[----:B--2---:R-:W-:Y:S01]  /*04c0*/  DFMA R8, R14, R8, R18 ;  /* 0x000000080e08722b */ /* 0x004fe20000000012 */
[----:B------:R-:W-:-:S04]  /*04d0*/  VIADD R19, R25, 0xf00 ;  /* 0x00000f0019137836 */ /* 0x000fc80000000000 */
[----:B------:R-:W-:-:S06]  /*04e0*/  IMAD.WIDE.U32 R14, R19, 0x8, R22 ;  /* 0x00000008130e7825 */ /* 0x000fcc00078e0016 */
[----:B------:R-:W2:Y:S01]  /*04f0*/  LDG.E.64 R14, desc[UR10][R14.64] ;  /* 0x0000000a0e0e7981 */ /* 0x000ea2000c1e1b00 */
[----:B---3--:R-:W-:Y:S01]  /*0500*/  DFMA R10, R10, R12, R8 ;  /* 0x0000000c0a0a722b */ /* 0x008fe20000000008 */
[----:B------:R-:W-:-:S04]  /*0510*/  IMAD.WIDE.U32 R8, R19, 0x8, R20 ;  /* 0x0000000813087825 */ /* 0x000fc800078e0014 */
[----:B------:R-:W-:Y:S02]  /*0520*/  VIADD R13, R25, 0x1180 ;  /* 0x00001180190d7836 */ /* 0x000fe40000000000 */
[----:B------:R-:W2:Y:S02]  /*0530*/  LDG.E.64 R8, desc[UR10][R8.64] ;  /* 0x0000000a08087981 */ /* 0x000ea4000c1e1b00 */
[----:B------:R-:W-:Y:S01]  /*0540*/  IMAD.WIDE.U32 R28, R13, 0x8, R22 ;  /* 0x000000080d1c7825 */ /* 0x000fe200078e0016 */
[----:B----4-:R-:W-:-:S03]  /*0550*/  DFMA R16, R16, R6, R10 ;  /* 0x000000061010722b */ /* 0x010fc6000000000a */
[----:B------:R-:W-:Y:S01]  /*0560*/  IMAD.WIDE.U32 R12, R13, 0x8, R20 ;  /* 0x000000080d0c7825 */ /* 0x000fe200078e0014 */
[----:B------:R-:W-:Y:S01]  /*0570*/  IADD3 R7, PT, PT, R25, 0x1400, RZ ;  /* 0x0000140019077810 */ /* 0x000fe20007ffe0ff */
[----:B------:R0:W3:Y:S04]  /*0580*/  LDG.E.64 R10, desc[UR10][R28.64] ;  /* 0x0000000a1c0a7981 */ /* 0x0000e8000c1e1b00 */
[----:B------:R-:W3:Y:S01]  /*0590*/  LDG.E.64 R12, desc[UR10][R12.64] ;  /* 0x0000000a0c0c7981 */ /* 0x000ee2000c1e1b00 */
[----:B------:R-:W-:-:S04]  /*05a0*/  IMAD.WIDE.U32 R26, R7, 0x8, R22 ;  /* 0x00000008071a7825 */ /* 0x000fc800078e0016 */
[----:B------:R-:W-:Y:S01]  /*05b0*/  IMAD.WIDE.U32 R6, R7, 0x8, R20 ;  /* 0x0000000807067825 */ /* 0x000fe200078e0014 */
[----:B------:R-:W4:Y:S05]  /*05c0*/  LDG.E.64 R18, desc[UR10][R26.64] ;  /* 0x0000000a1a127981 */ /* 0x000f2a000c1e1b00 */
[----:B------:R-:W4:Y:S01]  /*05d0*/  LDG.E.64 R6, desc[UR10][R6.64] ;  /* 0x0000000a06067981 */ /* 0x000f22000c1e1b00 */
[C---:B0-----:R-:W-:Y:S01]  /*05e0*/  VIADD R29, R25.reuse, 0x1900 ;  /* 0x00001900191d7836 */ /* 0x041fe20000000000 */
[----:B--2---:R-:W-:Y:S01]  /*05f0*/  DFMA R8, R14, R8, R16 ;  /* 0x000000080e08722b */ /* 0x004fe20000000010 */
[----:B------:R-:W-:-:S04]  /*0600*/  VIADD R15, R25, 0x1680 ;  /* 0x00001680190f7836 */ /* 0x000fc80000000000 */
[----:B------:R-:W-:-:S03]  /*0610*/  IMAD.WIDE.U32 R16, R15, 0x8, R22 ;  /* 0x000000080f107825 */ /* 0x000fc600078e0016 */
[----:B---3--:R-:W-:-:S03]  /*0620*/  DFMA R12, R10, R12, R8 ;  /* 0x0000000c0a0c722b */ /* 0x008fc60000000008 */
[----:B------:R-:W2:Y:S01]  /*0630*/  LDG.E.64 R16, desc[UR10][R16.64] ;  /* 0x0000000a10107981 */ /* 0x000ea2000c1e1b00 */
[----:B------:R-:W-:-:S06]  /*0640*/  IMAD.WIDE.U32 R10, R15, 0x8, R20 ;  /* 0x000000080f0a7825 */ /* 0x000fcc00078e0014 */
        /* <DEDUP_REMOVED lines=9> */
[----:B------:R0:W4:Y:S05]  /*06e0*/  LDG.E.64 R6, desc[UR10][R26.64] ;  /* 0x0000000a1a067981 */ /* 0x00012a000c1e1b00 */
[----:B------:R-:W4:Y:S01]  /*06f0*/  LDG.E.64 R8, desc[UR10][R8.64] ;  /* 0x0000000a08087981 */ /* 0x000f22000c1e1b00 */
[C---:B0-----:R-:W-:Y:S01]  /*0700*/  VIADD R27, R25.reuse, 0x2580 ;  /* 0x00002580191b7836 */ /* 0x041fe20000000000 */
[----:B--2---:R-:W-:Y:S01]  /*0710*/  DFMA R10, R16, R10, R18 ;  /* 0x0000000a100a722b */ /* 0x004fe20000000012 */
[----:B------:R-:W-:-:S05]  /*0720*/  IADD3 R19, PT, PT, R25, 0x1e00, RZ ;  /* 0x00001e0019137810 */ /* 0x000fca0007ffe0ff */
[----:B------:R-:W-:-:S04]  /*0730*/  IMAD.WIDE.U32 R16, R19, 0x8, R22 ;  /* 0x0000000813107825 */ /* 0x000fc800078e0016 */
[----:B------:R-:W-:Y:S02]  /*0740*/  IMAD.WIDE.U32 R18, R19, 0x8, R20 ;  /* 0x0000000813127825 */ /* 0x000fe400078e0014 */
[----:B------:R-:W2:Y:S01]  /*0750*/  LDG.E.64 R16, desc[UR10][R16.64] ;  /* 0x0000000a10107981 */ /* 0x000ea2000c1e1b00 */
[----:B---3--:R-:W-:Y:S01]  /*0760*/  DFMA R12, R12, R14, R10 ;  /* 0x0000000e0c0c722b */ /* 0x008fe2000000000a */
[C---:B------:R-:W-:Y:S02]  /*0770*/  VIADD R15, R25.reuse, 0x2080 ;  /* 0x00002080190f7836 */ /* 0x040fe40000000000 */
[----:B------:R-:W2:Y:S01]  /*0780*/  LDG.E.64 R18, desc[UR10][R18.64] ;  /* 0x0000000a12127981 */ /* 0x000ea2000c1e1b00 */
[----:B------:R-:W-:-:S04]  /*0790*/  VIADD R11, R25, 0x2300 ;  /* 0x00002300190b7836 */ /* 0x000fc80000000000 */
[----:B----4-:R-:W-:Y:S01]  /*07a0*/  DFMA R6, R6, R8, R12 ;  /* 0x000000080606722b */ /* 0x010fe2000000000c */
[----:B------:R-:W-:-:S04]  /*07b0*/  IMAD.WIDE.U32 R12, R15, 0x8, R22 ;  /* 0x000000080f0c7825 */ /* 0x000fc800078e0016 */
[----:B------:R-:W-:Y:S02]  /*07c0*/  IMAD.WIDE.U32 R14, R15, 0x8, R20 ;  /* 0x000000080f0e7825 */ /* 0x000fe400078e0014 */
[----:B------:R-:W3:Y:S02]  /*07d0*/  LDG.E.64 R12, desc[UR10][R12.64] ;  /* 0x0000000a0c0c7981 */ /* 0x000ee4000c1e1b00 */
[C---:B------:R-:W-:Y:S02]  /*07e0*/  IMAD.WIDE.U32 R8, R11.reuse, 0x8, R22 ;  /* 0x000000080b087825 */ /* 0x040fe400078e0016 */
[----:B------:R-:W3:Y:S02]  /*07f0*/  LDG.E.64 R14, desc[UR10][R14.64] ;  /* 0x0000000a0e0e7981 */ /* 0x000ee4000c1e1b00 */
[----:B------:R-:W-:Y:S02]  /*0800*/  IMAD.WIDE.U32 R10, R11, 0x8, R20 ;  /* 0x000000080b0a7825 */ /* 0x000fe400078e0014 */
[----:B------:R-:W4:Y:S02]  /*0810*/  LDG.E.64 R8, desc[UR10][R8.64] ;  /* 0x0000000a08087981 */ /* 0x000f24000c1e1b00 */
[----:B------:R-:W-:-:S02]  /*0820*/  IMAD.WIDE.U32 R22, R27, 0x8, R22 ;  /* 0x000000081b167825 */ /* 0x000fc400078e0016 */
[----:B------:R-:W4:Y:S02]  /*0830*/  LDG.E.64 R10, desc[UR10][R10.64] ;  /* 0x0000000a0a0a7981 */ /* 0x000f24000c1e1b00 */
[----:B------:R-:W-:Y:S02]  /*0840*/  IMAD.WIDE.U32 R20, R27, 0x8, R20 ;  /* 0x000000081b147825 */ /* 0x000fe400078e0014 */
[----:B------:R-:W5:Y:S04]  /*0850*/  LDG.E.64 R22, desc[UR10][R22.64] ;  /* 0x0000000a16167981 */ /* 0x000f68000c1e1b00 */
[----:B------:R-:W5:Y:S01]  /*0860*/  LDG.E.64 R20, desc[UR10][R20.64] ;  /* 0x0000000a14147981 */ /* 0x000f62000c1e1b00 */
[----:B------:R-:W-:-:S04]  /*0870*/  IADD3 R24, PT, PT, R24, 0x10, RZ ;  /* 0x0000001018187810 */ /* 0x000fc80007ffe0ff */
[----:B------:R-:W-:Y:S01]  /*0880*/  ISETP.NE.AND P0, PT, R24, RZ, PT ;  /* 0x000000ff1800720c */ /* 0x000fe20003f05270 */
[----:B------:R-:W-:Y:S02]  /*0890*/  VIADD R2, R2, 0x2800 ;  /* 0x0000280002027836 */ /* 0x000fe40000000000 */
[----:B------:R-:W-:Y:S01]  /*08a0*/  VIADD R25, R25, 0x2800 ;  /* 0x0000280019197836 */ /* 0x000fe20000000000 */
[----:B--2---:R-:W-:-:S08]  /*08b0*/  DFMA R6, R16, R18, R6 ;  /* 0x000000121006722b */ /* 0x004fd00000000006 */
[----:B---3--:R-:W-:-:S08]  /*08c0*/  DFMA R6, R12, R14, R6 ;  /* 0x0000000e0c06722b */ /* 0x008fd00000000006 */
[----:B----4-:R-:W-:-:S08]  /*08d0*/  DFMA R6, R8, R10, R6 ;  /* 0x0000000a0806722b */ /* 0x010fd00000000006 */
[----:B-----5:R-:W-:Y:S01]  /*08e0*/  DFMA R16, R22, R20, R6 ;  /* 0x000000141610722b */ /* 0x020fe20000000006 */
[----:B------:R-:W-:Y:S10]  /*08f0*/  @P0 BRA `(.L_x_128) ;  /* 0xfffffff800680947 */ /* 0x000ff4000383ffff */
[----:B------:R-:W-:Y:S05]  /*0900*/  BSYNC.RECONVERGENT B3 ;  /* 0x0000000000037941 */ /* 0x000fea0003800200 */
.L_x_127:
[----:B------:R-:W-:-:S07]  /*0910*/  IADD3 R7, PT, PT, R2, -0x1400, RZ ;  /* 0xffffec0002077810 */ /* 0x000fce0007ffe0ff */
.L_x_126:
[----:B------:R-:W-:Y:S05]  /*0920*/  BSYNC.RECONVERGENT B2 ;  /* 0x0000000000027941 */ /* 0x000fea0003800200 */
.L_x_125:
[----:B------:R-:W-:-:S13]  /*0930*/  ISETP.NE.AND P0, PT, R5, RZ, PT ;  /* 0x000000ff0500720c */ /* 0x000fda0003f05270 */
[----:B------:R-:W-:Y:S05]  /*0940*/  @!P0 BRA `(.L_x_124) ;  /* 0x0000000400a48947 */ /* 0x000fea0003800000 */
[----:B------:R-:W-:Y:S01]  /*0950*/  ISETP.GE.U32.AND P0, PT, R5, 0x8, PT ;  /* 0x000000080500780c */ /* 0x000fe20003f06070 */
[----:B------:R-:W-:Y:S01]  /*0960*/  BSSY.RECONVERGENT B2, `(.L_x_129) ;  /* 0x0000037000027945 */ /* 0x000fe20003800200 */
[----:B------:R-:W-:-:S04]  /*0970*/  LOP3.LUT R2, R4, 0x7, RZ, 0xc0, !PT ;  /* 0x0000000704027812 */ /* 0x000fc800078ec0ff */
[----:B------:R-:W-:-:S07]  /*0980*/  ISETP.NE.AND P1, PT, R2, RZ, PT ;  /* 0x000000ff0200720c */ /* 0x000fce0003f25270 */
[----:B------:R-:W-:Y:S06]  /*0990*/  @!P0 BRA `(.L_x_130) ;  /* 0x0000000000cc8947 */ /* 0x000fec0003800000 */
[----:B------:R-:W0:Y:S01]  /*09a0*/  LDC.64 R10, c[0x0][0x380] ;  /* 0x0000e000ff0a7b82 */ /* 0x000e220000000a00 */
[----:B------:R-:W-:-:S07]  /*09b0*/  VIADD R5, R7, UR4 ;  /* 0x0000000407057c36 */ /* 0x000fce0008000000 */
[----:B------:R-:W1:Y:S01]  /*09c0*/  LDC.64 R8, c[0x0][0x388] ;  /* 0x0000e200ff087b82 */ /* 0x000e620000000a00 */
[----:B0-----:R-:W-:-:S06]  /*09d0*/  IMAD.WIDE.U32 R22, R5, 0x8, R10 ;  /* 0x0000000805167825 */ /* 0x001fcc00078e000a */
[----:B------:R-:W2:Y:S01]  /*09e0*/  LDG.E.64 R22, desc[UR10][R22.64] ;  /* 0x0000000a16167981 */ /* 0x000ea2000c1e1b00 */
[----:B-1----:R-:W-:-:S06]  /*09f0*/  IMAD.WIDE.U32 R12, R5, 0x8, R8 ;  /* 0x00000008050c7825 */ /* 0x002fcc00078e0008 */
[----:B------:R-:W2:Y:S01]  /*0a00*/  LDG.E.64 R12, desc[UR10][R12.64] ;  /* 0x0000000a0c0c7981 */ /* 0x000ea2000c1e1b00 */
[C---:B------:R-:W-:Y:S01]  /*0a10*/  VIADD R19, R5.reuse, 0x280 ;  /* 0x0000028005137836 */ /* 0x040fe20000000000 */
[----:B------:R-:W-:-:S03]  /*0a20*/  IADD3 R15, PT, PT, R5, 0x500, RZ ;  /* 0x00000500050f7810 */ /* 0x000fc60007ffe0ff */
[----:B------:R-:W-:-:S04]  /*0a30*/  IMAD.WIDE.U32 R20, R19, 0x8, R10 ;  /* 0x0000000813147825 */ /* 0x000fc800078e000a */
[----:B------:R-:W-:Y:S02]  /*0a40*/  IMAD.WIDE.U32 R18, R19, 0x8, R8 ;  /* 0x0000000813127825 */ /* 0x000fe400078e0008 */
[----:B------:R-:W3:Y:S02]  /*0a50*/  LDG.E.64 R20, desc[UR10][R20.64] ;  /* 0x0000000a14147981 */ /* 0x000ee4000c1e1b00 */
[C---:B------:R-:W-:Y:S02]  /*0a60*/  IMAD.WIDE.U32 R26, R15.reuse, 0x8, R10 ;  /* 0x000000080f1a7825 */ /* 0x040fe400078e000a */
[----:B------:R-:W3:Y:S02]  /*0a70*/  LDG.E.64 R18, desc[UR10][R18.64] ;  /* 0x0000000a12127981 */ /* 0x000ee4000c1e1b00 */
[----:B------:R-:W-:Y:S02]  /*0a80*/  IMAD.WIDE.U32 R14, R15, 0x8, R8 ;  /* 0x000000080f0e7825 */ /* 0x000fe400078e0008 */
[----:B------:R-:W4:Y:S02]  /*0a90*/  LDG.E.64 R24, desc[UR10][R26.64] ;  /* 0x0000000a1a187981 */ /* 0x000f24000c1e1b00 */
[----:B------:R-:W-:-:S02]  /*0aa0*/  VIADD R29, R5, 0x780 ;  /* 0x00000780051d7836 */ /* 0x000fc40000000000 */
[----:B------:R-:W4:Y:S01]  /*0ab0*/  LDG.E.64 R14, desc[UR10][R14.64] ;  /* 0x0000000a0e0e7981 */ /* 0x000f22000c1e1b00 */
[----:B--2---:R-:W-:Y:S01]  /*0ac0*/  DFMA R16, R22, R12, R16 ;  /* 0x0000000c1610722b */ /* 0x004fe20000000010 */
[----:B------:R-:W-:-:S04]  /*0ad0*/  IMAD.WIDE.U32 R22, R29, 0x8, R10 ;  /* 0x000000081d167825 */ /* 0x000fc800078e000a */
[----:B------:R-:W-:Y:S02]  /*0ae0*/  IMAD.WIDE.U32 R12, R29, 0x8, R8 ;  /* 0x000000081d0c7825 */ /* 0x000fe400078e0008 */
[----:B------:R-:W2:Y:S04]  /*0af0*/  LDG.E.64 R22, desc[UR10][R22.64] ;  /* 0x0000000a16167981 */ /* 0x000ea8000c1e1b00 */
[----:B------:R-:W2:Y:S01]  /*0b00*/  LDG.E.64 R12, desc[UR10][R12.64] ;  /* 0x0000000a0c0c7981 */ /* 0x000ea2000c1e1b00 */
[----:B---3--:R-:W-:Y:S01]  /*0b10*/  DFMA R16, R20, R18, R16 ;  /* 0x000000121410722b */ /* 0x008fe20000000010 */
[----:B------:R-:W-:-:S04]  /*0b20*/  VIADD R21, R5, 0xa00 ;  /* 0x00000a0005157836 */ /* 0x000fc80000000000 */
[----:B------:R-:W-:-:S03]  /*0b30*/  IMAD.WIDE.U32 R18, R21, 0x8, R10 ;  /* 0x0000000815127825 */ /* 0x000fc600078e000a */
[----:B----4-:R-:W-:Y:S01]  /*0b40*/  DFMA R24, R24, R14, R16 ;  /* 0x0000000e1818722b */ /* 0x010fe20000000010 */
[----:B------:R-:W-:Y:S01]  /*0b50*/  IMAD.WIDE.U32 R20, R21, 0x8, R8 ;  /* 0x0000000815147825 */ /* 0x000fe200078e0008 */
[----:B------:R-:W-:Y:S01]  /*0b60*/  IADD3 R17, PT, PT, R5, 0xc80, RZ ;  /* 0x00000c8005117810 */ /* 0x000fe20007ffe0ff */
[----:B------:R-:W3:Y:S04]  /*0b70*/  LDG.E.64 R18, desc[UR10][R18.64] ;  /* 0x0000000a12127981 */ /* 0x000ee8000c1e1b00 */
[----:B------:R-:W3:Y:S01]  /*0b80*/  LDG.E.64 R20, desc[UR10][R20.64] ;  /* 0x0000000a14147981 */ /* 0x000ee2000c1e1b00 */
[----:B------:R-:W-:-:S04]  /*0b90*/  IMAD.WIDE.U32 R14, R17, 0x8, R10 ;  /* 0x00000008110e7825 */ /* 0x000fc800078e000a */
[----:B------:R-:W-:Y:S02]  /*0ba0*/  IMAD.WIDE.U32 R16, R17, 0x8, R8 ;  /* 0x0000000811107825 */ /* 0x000fe400078e0008 */
[----:B------:R-:W4:Y:S04]  /*0bb0*/  LDG.E.64 R14, desc[UR10][R14.64] ;  /* 0x0000000a0e0e7981 */ /* 0x000f28000c1e1b00 */
[----:B------:R-:W4:Y:S01]  /*0bc0*/  LDG.E.64 R16, desc[UR10][R16.64] ;  /* 0x0000000a10107981 */ /* 0x000f22000c1e1b00 */
[----:B--2---:R-:W-:Y:S01]  /*0bd0*/  DFMA R12, R22, R12, R24 ;  /* 0x0000000c160c722b */ /* 0x004fe20000000018 */
[----:B------:R-:W-:-:S04]  /*0be0*/  VIADD R25, R5, 0xf00 ;  /* 0x00000f0005197836 */ /* 0x000fc80000000000 */
[----:B------:R-:W-:-:S04]  /*0bf0*/  IMAD.WIDE.U32 R22, R25, 0x8, R10 ;  /* 0x0000000819167825 */ /* 0x000fc800078e000a */
[----:B------:R-:W-:Y:S02]  /*0c00*/  IMAD.WIDE.U32 R24, R25, 0x8, R8 ;  /* 0x0000000819187825 */ /* 0x000fe400078e0008 */
[----:B------:R-:W2:Y:S02]  /*0c10*/  LDG.E.64 R22, desc[UR10][R22.64] ;  /* 0x0000000a16167981 */ /* 0x000ea4000c1e1b00 */
[----:B------:R-:W-:Y:S02]  /*0c20*/  VIADD R5, R5, 0x1180 ;  /* 0x0000118005057836 */ /* 0x000fe40000000000 */
[----:B------:R-:W2:Y:S02]  /*0c30*/  LDG.E.64 R24, desc[UR10][R24.64] ;  /* 0x0000000a18187981 */ /* 0x000ea4000c1e1b00 */
[----:B------:R-:W-:-:S04]  /*0c40*/  IMAD.WIDE.U32 R10, R5, 0x8, R10 ;  /* 0x00000008050a7825 */ /* 0x000fc800078e000a */
[----:B------:R-:W-:Y:S02]  /*0c50*/  IMAD.WIDE.U32 R8, R5, 0x8, R8 ;  /* 0x0000000805087825 */ /* 0x000fe400078e0008 */
[----:B------:R-:W5:Y:S04]  /*0c60*/  LDG.E.64 R10, desc[UR10][R10.64] ;  /* 0x0000000a0a0a7981 */ /* 0x000f68000c1e1b00 */
[----:B------:R-:W5:Y:S01]  /*0c70*/  LDG.E.64 R8, desc[UR10][R8.64] ;  /* 0x0000000a08087981 */ /* 0x000f62000c1e1b00 */
[----:B---3--:R-:W-:-:S08]  /*0c80*/  DFMA R12, R18, R20, R12 ;  /* 0x00000014120c722b */ /* 0x008fd0000000000c */
[----:B----4-:R-:W-:Y:S01]  /*0c90*/  DFMA R12, R14, R16, R12 ;  /* 0x000000100e0c722b */ /* 0x010fe2000000000c */
[----:B------:R-:W-:-:S07]  /*0ca0*/  IADD3 R7, PT, PT, R7, 0x1400, RZ ;  /* 0x0000140007077810 */ /* 0x000fce0007ffe0ff */
[----:B--2---:R-:W-:-:S08]  /*0cb0*/  DFMA R12, R22, R24, R12 ;  /* 0x00000018160c722b */ /* 0x004fd0000000000c */
[----:B-----5:R-:W-:-:S11]  /*0cc0*/  DFMA R16, R10, R8, R12 ;  /* 0x000000080a10722b */ /* 0x020fd6000000000c */
.L_x_130:
[----:B------:R-:W-:Y:S05]  /*0cd0*/  BSYNC.RECONVERGENT B2 ;  /* 0x0000000000027941 */ /* 0x000fea0003800200 */
.L_x_129:
[----:B------:R-:W-:Y:S05]  /*0ce0*/  @!P1 BRA `(.L_x_124) ;  /* 0x0000000000bc9947 */ /* 0x000fea0003800000 */
[----:B------:R-:W-:Y:S01]  /*0cf0*/  ISETP.GE.U32.AND P0, PT, R2, 0x4, PT ;  /* 0x000000040200780c */ /* 0x000fe20003f06070 */
[----:B------:R-:W-:Y:S01]  /*0d00*/  BSSY.RECONVERGENT B2, `(.L_x_131) ;  /* 0x000001f000027945 */ /* 0x000fe20003800200 */
[----:B------:R-:W-:-:S04]  /*0d10*/  LOP3.LUT R6, R4, 0x3, RZ, 0xc0, !PT ;  /* 0x0000000304067812 */ /* 0x000fc800078ec0ff */
[----:B------:R-:W-:-:S07]  /*0d20*/  ISETP.NE.AND P1, PT, R6, RZ, PT ;  /* 0x000000ff0600720c */ /* 0x000fce0003f25270 */
[----:B------:R-:W-:Y:S06]  /*0d30*/  @!P0 BRA `(.L_x_132) ;  /* 0x00000000006c8947 */ /* 0x000fec0003800000 */
[----:B------:R-:W0:Y:S01]  /*0d40*/  LDC.64 R8, c[0x0][0x380] ;  /* 0x0000e000ff087b82 */ /* 0x000e220000000a00 */
[----:B------:R-:W-:-:S04]  /*0d50*/  VIADD R21, R7, UR4 ;  /* 0x0000000407157c36 */ /* 0x000fc80008000000 */
[----:B------:R-:W-:-:S03]  /*0d60*/  VIADD R19, R21, 0x280 ;  /* 0x0000028015137836 */ /* 0x000fc60000000000 */
[----:B------:R-:W1:Y:S01]  /*0d70*/  LDC.64 R4, c[0x0][0x388] ;  /* 0x0000e200ff047b82 */ /* 0x000e620000000a00 */
[C---:B------:R-:W-:Y:S01]  /*0d80*/  IADD3 R23, PT, PT, R21.reuse, 0x500, RZ ;  /* 0x0000050015177810 */ /* 0x040fe20007ffe0ff */
[----:B0-----:R-:W-:-:S04]  /*0d90*/  IMAD.WIDE.U32 R10, R21, 0x8, R8 ;  /* 0x00000008150a7825 */ /* 0x001fc800078e0008 */
[----:B------:R-:W-:Y:S02]  /*0da0*/  IMAD.WIDE.U32 R14, R19, 0x8, R8 ;  /* 0x00000008130e7825 */ /* 0x000fe400078e0008 */
[----:B------:R-:W2:Y:S02]  /*0db0*/  LDG.E.64 R10, desc[UR10][R10.64] ;  /* 0x0000000a0a0a7981 */ /* 0x000ea4000c1e1b00 */
[--C-:B-1----:R-:W-:Y:S02]  /*0dc0*/  IMAD.WIDE.U32 R12, R21, 0x8, R4.reuse ;  /* 0x00000008150c7825 */ /* 0x102fe400078e0004 */
[----:B------:R-:W3:Y:S02]  /*0dd0*/  LDG.E.64 R14, desc[UR10][R14.64] ;  /* 0x0000000a0e0e7981 */ /* 0x000ee4000c1e1b00 */
[----:B------:R-:W-:Y:S02]  /*0de0*/  IMAD.WIDE.U32 R18, R19, 0x8, R4 ;  /* 0x0000000813127825 */ /* 0x000fe400078e0004 */
[----:B------:R-:W2:Y:S02]  /*0df0*/  LDG.E.64 R12, desc[UR10][R12.64] ;  /* 0x0000000a0c0c7981 */ /* 0x000ea4000c1e1b00 */
[----:B------:R-:W-:-:S02]  /*0e00*/  IMAD.WIDE.U32 R24, R23, 0x8, R8 ;  /* 0x0000000817187825 */ /* 0x000fc400078e0008 */
[----:B------:R-:W3:Y:S02]  /*0e10*/  LDG.E.64 R18, desc[UR10][R18.64] ;  /* 0x0000000a12127981 */ /* 0x000ee4000c1e1b00 */
[----:B------:R-:W-:-:S04]  /*0e20*/  IMAD.WIDE.U32 R22, R23, 0x8, R4 ;  /* 0x0000000817167825 */ /* 0x000fc800078e0004 */
[----:B------:R-:W-:Y:S02]  /*0e30*/  VIADD R29, R21, 0x780 ;  /* 0x00000780151d7836 */ /* 0x000fe40000000000 */
[----:B------:R-:W4:Y:S02]  /*0e40*/  LDG.E.64 R20, desc[UR10][R24.64] ;  /* 0x0000000a18147981 */ /* 0x000f24000c1e1b00 */
[C---:B------:R-:W-:Y:S02]  /*0e50*/  IMAD.WIDE.U32 R26, R29.reuse, 0x8, R8 ;  /* 0x000000081d1a7825 */ /* 0x040fe400078e0008 */
[----:B------:R-:W4:Y:S02]  /*0e60*/  LDG.E.64 R22, desc[UR10][R22.64] ;  /* 0x0000000a16167981 */ /* 0x000f24000c1e1b00 */
[----:B------:R-:W-:Y:S02]  /*0e70*/  IMAD.WIDE.U32 R8, R29, 0x8, R4 ;  /* 0x000000081d087825 */ /* 0x000fe400078e0004 */
[----:B------:R-:W5:Y:S04]  /*0e80*/  LDG.E.64 R4, desc[UR10][R26.64] ;  /* 0x0000000a1a047981 */ /* 0x000f68000c1e1b00 */
[----:B------:R-:W5:Y:S01]  /*0e90*/  LDG.E.64 R8, desc[UR10][R8.64] ;  /* 0x0000000a08087981 */ /* 0x000f62000c1e1b00 */
[----:B------:R-:W-:Y:S01]  /*0ea0*/  VIADD R7, R7, 0xa00 ;  /* 0x00000a0007077836 */ /* 0x000fe20000000000 */
[----:B--2---:R-:W-:-:S08]  /*0eb0*/  DFMA R10, R10, R12, R16 ;  /* 0x0000000c0a0a722b */ /* 0x004fd00000000010 */
[----:B---3--:R-:W-:-:S08]  /*0ec0*/  DFMA R10, R14, R18, R10 ;  /* 0x000000120e0a722b */ /* 0x008fd0000000000a */
[----:B----4-:R-:W-:-:S08]  /*0ed0*/  DFMA R10, R20, R22, R10 ;  /* 0x00000016140a722b */ /* 0x010fd0000000000a */
[----:B-----5:R-:W-:-:S11]  /*0ee0*/  DFMA R16, R4, R8, R10 ;  /* 0x000000080410722b */ /* 0x020fd6000000000a */
.L_x_132:
[----:B------:R-:W-:Y:S05]  /*0ef0*/  BSYNC.RECONVERGENT B2 ;  /* 0x0000000000027941 */ /* 0x000fea0003800200 */
.L_x_131:
[----:B------:R-:W-:Y:S05]  /*0f00*/  @!P1 BRA `(.L_x_124) ;  /* 0x0000000000349947 */ /* 0x000fea0003800000 */
[----:B------:R-:W0:Y:S01]  /*0f10*/  LDC.64 R8, c[0x0][0x380] ;  /* 0x0000e000ff087b82 */ /* 0x000e220000000a00 */
[----:B------:R-:W-:Y:S01]  /*0f20*/  IADD3 R13, PT, PT, R7, UR4, RZ ;  /* 0x00000004070d7c10 */ /* 0x000fe2000fffe0ff */
[----:B------:R-:W-:-:S06]  /*0f30*/  IMAD.MOV R2, RZ, RZ, -R6 ;  /* 0x000000ffff027224 */ /* 0x000fcc00078e0a06 */
[----:B------:R-:W1:Y:S02]  /*0f40*/  LDC.64 R10, c[0x0][0x388] ;  /* 0x0000e200ff0a7b82 */ /* 0x000e640000000a00 */
.L_x_133:
[----:B0-----:R-:W-:-:S04]  /*0f50*/  IMAD.WIDE.U32 R4, R13, 0x8, R8 ;  /* 0x000000080d047825 */ /* 0x001fc800078e0008 */
[C---:B-1----:R-:W-:Y:S02]  /*0f60*/  IMAD.WIDE.U32 R6, R13.reuse, 0x8, R10 ;  /* 0x000000080d067825 */ /* 0x042fe400078e000a */
[----:B------:R-:W2:Y:S04]  /*0f70*/  LDG.E.64 R4, desc[UR10][R4.64] ;  /* 0x0000000a04047981 */ /* 0x000ea8000c1e1b00 */
[----:B------:R-:W2:Y:S01]  /*0f80*/  LDG.E.64 R6, desc[UR10][R6.64] ;  /* 0x0000000a06067981 */ /* 0x000ea2000c1e1b00 */
[----:B------:R-:W-:Y:S01]  /*0f90*/  VIADD R2, R2, 0x1 ;  /* 0x0000000102027836 */ /* 0x000fe20000000000 */
[----:B------:R-:W-:-:S04]  /*0fa0*/  IADD3 R13, PT, PT, R13, 0x280, RZ ;  /* 0x000002800d0d7810 */ /* 0x000fc80007ffe0ff */
[----:B------:R-:W-:Y:S01]  /*0fb0*/  ISETP.NE.AND P0, PT, R2, RZ, PT ;  /* 0x000000ff0200720c */ /* 0x000fe20003f05270 */
[----:B--2---:R-:W-:-:S12]  /*0fc0*/  DFMA R16, R4, R6, R16 ;  /* 0x000000060410722b */ /* 0x004fd80000000010 */
[----:B------:R-:W-:Y:S05]  /*0fd0*/  @P0 BRA `(.L_x_133) ;  /* 0xfffffffc00dc0947 */ /* 0x000fea000383ffff */
.L_x_124:
[----:B------:R-:W-:Y:S05]  /*0fe0*/  BSYNC.RECONVERGENT B1 ;  /* 0x0000000000017941 */ /* 0x000fea0003800200 */
.L_x_123:
[----:B------:R-:W-:-:S13]  /*0ff0*/  ISETP.GE.U32.AND P0, PT, R0, 0x280, PT ;  /* 0x000002800000780c */ /* 0x000fda0003f06070 */
        /* <DEDUP_REMOVED lines=50> */
[----:B------:R-:W1:Y:S05]  /*1320*/  LDS.128 R4, [UR4+0x50] ;  /* 0x00005004ff047984 */ /* 0x000e6a0008000c00 */
[----:B------:R-:W-:-:S08]  /*1330*/  DADD R16, R16, R18 ;  /* 0x0000000010107229 */ /* 0x000fd00000000012 */
[----:B--2---:R-:W-:-:S08]  /*1340*/  DADD R12, R16, R12 ;  /* 0x00000000100c7229 */ /* 0x004fd0000000000c */
[----:B------:R-:W-:Y:S02]  /*1350*/  DADD R2, R12, R14 ;  /* 0x000000000c027229 */ /* 0x000fe4000000000e */
[----:B------:R-:W2:Y:S06]  /*1360*/  LDS.128 R12, [UR4+0x60] ;  /* 0x00006004ff0c7984 */ /* 0x000eac0008000c00 */
[----:B0-----:R-:W-:-:S08]  /*1370*/  DADD R2, R2, R8 ;  /* 0x0000000002027229 */ /* 0x001fd00000000008 */
[----:B------:R-:W-:Y:S01]  /*1380*/  DADD R2, R2, R10 ;  /* 0x0000000002027229 */ /* 0x000fe2000000000a */
[----:B------:R-:W0:Y:S07]  /*1390*/  LDS.128 R8, [UR4+0x70] ;  /* 0x00007004ff087984 */ /* 0x000e2e0008000c00 */
        /* <DEDUP_REMOVED lines=16> */
[----:B-1----:R-:W-:Y:S01]  /*14a0*/  DADD R4, R2, R4 ;  /* 0x0000000002047229 */ /* 0x002fe20000000004 */
[----:B------:R-:W-:Y:S10]  /*14b0*/  BRA `(.L_x_135) ;  /* 0x00000020007c7947 */ /* 0x000ff40003800000 */
.L_x_134:
[----:B------:R-:W-:-:S04]  /*14c0*/  LOP3.LUT R2, R3, 0x3e0, RZ, 0xc0, !PT ;  /* 0x000003e003027812 */ /* 0x000fc800078ec0ff */
[----:B------:R-:W-:Y:S01]  /*14d0*/  LOP3.LUT R7, RZ, R2, RZ, 0x33, !PT ;  /* 0x00000002ff077212 */ /* 0x000fe200078e33ff */
[----:B------:R-:W-:Y:S02]  /*14e0*/  VIADD R5, R2, 0x20 ;  /* 0x0000002002057836 */ /* 0x000fe40000000000 */
[----:B------:R-:W0:Y:S01]  /*14f0*/  S2R R2, SR_LANEID ;  /* 0x0000000000027919 */ /* 0x000e220000000000 */
[----:B------:R-:W-:Y:S02]  /*1500*/  IADD3 R7, PT, PT, R0, R7, RZ ;  /* 0x0000000700077210 */ /* 0x000fe40007ffe0ff */
[----:B------:R-:W-:-:S04]  /*1510*/  ISETP.GT.U32.AND P0, PT, R5, R0, PT ;  /* 0x000000000500720c */ /* 0x000fc80003f04070 */
[----:B------:R-:W-:-:S05]  /*1520*/  SEL R7, R7, 0x1f, P0 ;  /* 0x0000001f07077807 */ /* 0x000fca0000000000 */
[----:B------:R-:W-:Y:S04]  /*1530*/  SHFL.DOWN PT, R4, R16, 0x1, R7 ;  /* 0x0820000010047989 */ /* 0x000fe800000e0007 */
[----:B------:R-:W1:Y:S01]  /*1540*/  SHFL.DOWN PT, R5, R17, 0x1, R7 ;  /* 0x0820000011057989 */ /* 0x000e6200000e0007 */
[C---:B0-----:R-:W-:Y:S01]  /*1550*/  ISETP.GE.AND P0, PT, R2.reuse, R7, PT ;  /* 0x000000070200720c */ /* 0x041fe20003f06270 */
[----:B------:R-:W-:Y:S01]  /*1560*/  VIADD R6, R2, 0x2 ;  /* 0x0000000202067836 */ /* 0x000fe20000000000 */
[----:B-1----:R-:W-:-:S10]  /*1570*/  DADD R4, R4, R16 ;  /* 0x0000000004047229 */ /* 0x002fd40000000010 */
[----:B------:R-:W-:Y:S02]  /*1580*/  FSEL R8, R4, R16, !P0 ;  /* 0x0000001004087208 */ /* 0x000fe40004000000 */
[----:B------:R-:W-:Y:S02]  /*1590*/  FSEL R9, R5, R17, !P0 ;  /* 0x0000001105097208 */ /* 0x000fe40004000000 */
[----:B------:R-:W-:Y:S01]  /*15a0*/  ISETP.GT.AND P0, PT, R6, R7, PT ;  /* 0x000000070600720c */ /* 0x000fe20003f04270 */
[----:B------:R-:W-:Y:S01]  /*15b0*/  SHFL.DOWN PT, R4, R8, 0x2, R7 ;  /* 0x0840000008047989 */ /* 0x000fe200000e0007 */
[----:B------:R-:W-:-:S03]  /*15c0*/  VIADD R6, R2, 0x4 ;  /* 0x0000000402067836 */ /* 0x000fc60000000000 */
[----:B------:R-:W0:Y:S02]  /*15d0*/  SHFL.DOWN PT, R5, R9, 0x2, R7 ;  /* 0x0840000009057989 */ /* 0x000e2400000e0007 */
[----:B0-----:R-:W-:-:S10]  /*15e0*/  DADD R4, R4, R8 ;  /* 0x0000000004047229 */ /* 0x001fd40000000008 */
[----:B------:R-:W-:Y:S02]  /*15f0*/  FSEL R10, R8, R4, P0 ;  /* 0x00000004080a7208 */ /* 0x000fe40000000000 */
[----:B------:R-:W-:Y:S02]  /*1600*/  FSEL R11, R9, R5, P0 ;  /* 0x00000005090b7208 */ /* 0x000fe40000000000 */
[----:B------:R-:W-:Y:S01]  /*1610*/  ISETP.GT.AND P0, PT, R6, R7, PT ;  /* 0x000000070600720c */ /* 0x000fe20003f04270 */
[----:B------:R-:W-:Y:S01]  /*1620*/  SHFL.DOWN PT, R4, R10, 0x4, R7 ;  /* 0x088000000a047989 */ /* 0x000fe200000e0007 */
[----:B------:R-:W-:-:S03]  /*1630*/  IADD3 R6, PT, PT, R2, 0x8, RZ ;  /* 0x0000000802067810 */ /* 0x000fc60007ffe0ff */
[----:B------:R-:W0:Y:S01]  /*1640*/  SHFL.DOWN PT, R5, R11, 0x4, R7 ;  /* 0x088000000b057989 */ /* 0x000e2200000e0007 */
[----:B------:R-:W-:Y:S01]  /*1650*/  ISETP.GT.AND P1, PT, R6, R7, PT ;  /* 0x000000070600720c */ /* 0x000fe20003f24270 */
[----:B0-----:R-:W-:-:S10]  /*1660*/  DADD R4, R4, R10 ;  /* 0x0000000004047229 */ /* 0x001fd4000000000a */
[----:B------:R-:W-:Y:S02]  /*1670*/  FSEL R8, R10, R4, P0 ;  /* 0x000000040a087208 */ /* 0x000fe40000000000 */
[----:B------:R-:W-:Y:S02]  /*1680*/  FSEL R9, R11, R5, P0 ;  /* 0x000000050b097208 */ /* 0x000fe40000000000 */
[C---:B------:R-:W-:Y:S01]  /*1690*/  ISETP.NE.AND P0, PT, R2.reuse, RZ, PT ;  /* 0x000000ff0200720c */ /* 0x040fe20003f05270 */
[----:B------:R-:W-:Y:S01]  /*16a0*/  SHFL.DOWN PT, R4, R8, 0x8, R7 ;  /* 0x0900000008047989 */ /* 0x000fe200000e0007 */
[----:B------:R-:W-:-:S03]  /*16b0*/  VIADD R2, R2, 0x10 ;  /* 0x0000001002027836 */ /* 0x000fc60000000000 */
[----:B------:R-:W0:Y:S08]  /*16c0*/  SHFL.DOWN PT, R5, R9, 0x8, R7 ;  /* 0x0900000009057989 */ /* 0x000e3000000e0007 */
[----:B------:R-:W1:Y:S01]  /*16d0*/  @!P0 S2R R13, SR_CgaCtaId ;  /* 0x00000000000d8919 */ /* 0x000e620000008800 */
[----:B------:R-:W-:-:S04]  /*16e0*/  @!P0 SHF.R.U32.HI R6, RZ, 0x2, R3 ;  /* 0x00000002ff068819 */ /* 0x000fc80000011603 */
[----:B------:R-:W-:Y:S01]  /*16f0*/  @!P0 LOP3.LUT R6, R6, 0xf8, RZ, 0xc0, !PT ;  /* 0x000000f806068812 */ /* 0x000fe200078ec0ff */
[----:B0-----:R-:W-:-:S10]  /*1700*/  DADD R4, R4, R8 ;  /* 0x0000000004047229 */ /* 0x001fd40000000008 */
[----:B------:R-:W-:Y:S02]  /*1710*/  FSEL R10, R8, R4, P1 ;  /* 0x00000004080a7208 */ /* 0x000fe40000800000 */
[----:B------:R-:W-:Y:S02]  /*1720*/  FSEL R11, R9, R5, P1 ;  /* 0x00000005090b7208 */ /* 0x000fe40000800000 */
[----:B------:R-:W-:Y:S01]  /*1730*/  @!P0 MOV R8, 0x400 ;  /* 0x0000040000088802 */ /* 0x000fe20000000f00 */
[----:B------:R-:W-:Y:S01]  /*1740*/  SHFL.DOWN PT, R4, R10, 0x10, R7 ;  /* 0x0a0000000a047989 */ /* 0x000fe200000e0007 */
[----:B------:R-:W-:Y:S02]  /*1750*/  ISETP.GT.AND P1, PT, R2, R7, PT ;  /* 0x000000070200720c */ /* 0x000fe40003f24270 */
[----:B-1----:R-:W-:Y:S01]  /*1760*/  @!P0 LEA R13, R13, R8, 0x18 ;  /* 0x000000080d0d8211 */ /* 0x002fe200078ec0ff */
        /* <DEDUP_REMOVED lines=11> */
[----:B------:R-:W-:Y:S01]  /*1820*/  ISETP.GT.U32.AND P1, PT, R0, 0x20, PT ;  /* 0x000000200000780c */ /* 0x000fe20003f24070 */
[----:B0-----:R-:W-:-:S09]  /*1830*/  ULEA UR4, UR5, UR4, 0x18 ;  /* 0x0000000405047291 */ /* 0x001fd2000f8ec0ff */
[----:B------:R-:W0:Y:S04]  /*1840*/  LDS.128 R12, [UR4+0x20] ;  /* 0x00002004ff0c7984 */ /* 0x000e280008000c00 */
[----:B------:R-:W1:Y:S01]  /*1850*/  LDS.128 R8, [UR4+0x30] ;  /* 0x00003004ff087984 */ /* 0x000e620008000c00 */
[----:B0-----:R-:W-:-:S10]  /*1860*/  DADD R12, R4, R12 ;  /* 0x00000000040c7229 */ /* 0x001fd4000000000c */
[----:B------:R-:W-:Y:S02]  /*1870*/  FSEL R2, R12, R4, P1 ;  /* 0x000000040c027208 */ /* 0x000fe40000800000 */
[----:B------:R-:W-:Y:S02]  /*1880*/  FSEL R3, R13, R5, P1 ;  /* 0x000000050d037208 */ /* 0x000fe40000800000 */
[----:B------:R-:W-:Y:S01]  /*1890*/  ISETP.GT.U32.AND P1, PT, R0, 0x40, PT ;  /* 0x000000400000780c */ /* 0x000fe20003f24070 */
[----:B------:R-:W0:Y:S03]  /*18a0*/  LDS.128 R4, [UR4+0x40] ;  /* 0x00004004ff047984 */ /* 0x000e260008000c00 */
[----:B------:R-:W-:-:S10]  /*18b0*/  DADD R14, R2, R14 ;  /* 0x00000000020e7229 */ /* 0x000fd4000000000e */
[----:B------:R-:W-:Y:S02]  /*18c0*/  FSEL R2, R14, R2, P1 ;  /* 0x000000020e027208 */ /* 0x000fe40000800000 */
[----:B------:R-:W-:Y:S02]  /*18d0*/  FSEL R3, R15, R3, P1 ;  /* 0x000000030f037208 */ /* 0x000fe40000800000 */
[----:B------:R-:W-:-:S04]  /*18e0*/  ISETP.GT.U32.AND P1, PT, R0, 0x60, PT ;  /* 0x000000600000780c */ /* 0x000fc80003f24070 */
[----:B-1----:R-:W-:-:S10]  /*18f0*/  DADD R8, R8, R2 ;  /* 0x0000000008087229 */ /* 0x002fd40000000002 */
[----:B------:R-:W-:Y:S02]  /*1900*/  FSEL R2, R8, R2, P1 ;  /* 0x0000000208027208 */ /* 0x000fe40000800000 */
[----:B------:R-:W-:Y:S02]  /*1910*/  FSEL R3, R9, R3, P1 ;  /* 0x0000000309037208 */ /* 0x000fe40000800000 */
[----:B------:R-:W-:-:S04]  /*1920*/  ISETP.GT.U32.AND P1, PT, R0, 0x80, PT ;  /* 0x000000800000780c */ /* 0x000fc80003f24070 */
[----:B------:R-:W-:-:S10]  /*1930*/  DADD R10, R2, R10 ;  /* 0x00000000020a7229 */ /* 0x000fd4000000000a */
[----:B------:R-:W-:Y:S02]  /*1940*/  FSEL R2, R10, R2, P1 ;  /* 0x000000020a027208 */ /* 0x000fe40000800000 */
[----:B------:R-:W-:Y:S02]  /*1950*/  FSEL R3, R11, R3, P1 ;  /* 0x000000030b037208 */ /* 0x000fe40000800000 */
[----:B------:R-:W1:Y:S01]  /*1960*/  LDS.128 R8, [UR4+0x50] ;  /* 0x00005004ff087984 */ /* 0x000e620008000c00 */
[----:B------:R-:W-:-:S03]  /*1970*/  ISETP.GT.U32.AND P1, PT, R0, 0xa0, PT ;  /* 0x000000a00000780c */ /* 0x000fc60003f24070 */
[----:B0-----:R-:W-:-:S10]  /*1980*/  DADD R4, R4, R2 ;  /* 0x0000000004047229 */ /* 0x001fd40000000002 */
[----:B------:R-:W-:Y:S02]  /*1990*/  FSEL R2, R4, R2, P1 ;  /* 0x0000000204027208 */ /* 0x000fe40000800000 */
[----:B------:R-:W-:Y:S02]  /*19a0*/  FSEL R3, R5, R3, P1 ;  /* 0x0000000305037208 */ /* 0x000fe40000800000 */
[----:B------:R-:W-:-:S04]  /*19b0*/  ISETP.GT.U32.AND P1, PT, R0, 0xc0, PT ;  /* 0x000000c00000780c */ /* 0x000fc80003f24070 */
[----:B------:R-:W-:-:S10]  /*19c0*/  DADD R6, R2, R6 ;  /* 0x0000000002067229 */ /* 0x000fd40000000006 */
[----:B------:R-:W-:Y:S02]  /*19d0*/  FSEL R2, R6, R2, P1 ;  /* 0x0000000206027208 */ /* 0x000fe40000800000 */
[----:B------:R-:W-:Y:S02]  /*19e0*/  FSEL R3, R7, R3, P1 ;  /* 0x0000000307037208 */ /* 0x000fe40000800000 */
[----:B------:R-:W0:Y:S01]  /*19f0*/  LDS.128 R4, [UR4+0x60] ;  /* 0x00006004ff047984 */ /* 0x000e220008000c00 */
[----:B------:R-:W-:-:S03]  /*1a00*/  ISETP.GT.U32.AND P1, PT, R0, 0xe0, PT ;  /* 0x000000e00000780c */ /* 0x000fc60003f24070 */
        /* <DEDUP_REMOVED lines=43> */
[----:B------:R-:W1:Y:S01]  /*1cc0*/  LDS.64 R2, [UR4+0xb0] ;  /* 0x0000b004ff027984 */ /* 0x000e620008000a00 */
        /* <DEDUP_REMOVED lines=8> */
[----:B------:R-:W-:-:S04]  /*1d50*/  ISETP.GT.U32.AND P1, PT, R0, 0x260, PT ;  /* 0x000002600000780c */ /* 0x000fc80003f24070 */
[----:B-1----:R-:W-:-:S10]  /*1d60*/  DADD R2, R2, R4 ;  /* 0x0000000002027229 */ /* 0x002fd40000000004 */
[----:B------:R-:W-:Y:S02]  /*1d70*/  FSEL R4, R2, R4, P1 ;  /* 0x0000000402047208 */ /* 0x000fe40000800000 */
[----:B------:R-:W-:Y:S01]  /*1d80*/  FSEL R5, R3, R5, P1 ;  /* 0x0000000503057208 */ /* 0x000fe20000800000 */
[----:B------:R-:W-:Y:S06]  /*1d90*/  BRA `(.L_x_135) ;  /* 0x0000001800447947 */ /* 0x000fec0003800000 */
.L_x_120:
[----:B------:R-:W0:Y:S01]  /*1da0*/  S2R R2, SR_TID.X ;  /* 0x0000000000027919 */ /* 0x000e220000002100 */
[----:B------:R-:W1:Y:S01]  /*1db0*/  LDCU.128 UR12, c[0x0][0x380] ;  /* 0x00007000ff0c77ac */ /* 0x000e620008000c00 */
[----:B------:R-:W2:Y:S01]  /*1dc0*/  LDCU UR6, c[0x0][0x3bc] ;  /* 0x00007780ff0677ac */ /* 0x000ea20008000800 */
[----:B-1----:R-:W-:Y:S01]  /*1dd0*/  IMAD.U32 R4, RZ, RZ, UR12 ;  /* 0x0000000cff047e24 */ /* 0x002fe2000f8e00ff */
[----:B------:R-:W-:Y:S01]  /*1de0*/  MOV R8, UR14 ;  /* 0x0000000e00087c02 */ /* 0x000fe20008000f00 */
[----:B------:R-:W-:Y:S02]  /*1df0*/  IMAD.U32 R5, RZ, RZ, UR13 ;  /* 0x0000000dff057e24 */ /* 0x000fe4000f8e00ff */
[----:B------:R-:W-:Y:S01]  /*1e00*/  IMAD.U32 R9, RZ, RZ, UR15 ;  /* 0x0000000fff097e24 */ /* 0x000fe2000f8e00ff */
[----:B0-----:R-:W-:-:S05]  /*1e10*/  IADD3 R7, PT, PT, R2, UR4, RZ ;  /* 0x0000000402077c10 */ /* 0x001fca000fffe0ff */
[----:B------:R-:W-:-:S04]  /*1e20*/  IMAD.WIDE.U32 R12, R7, 0x8, R4 ;  /* 0x00000008070c7825 */ /* 0x000fc800078e0004 */
[----:B------:R-:W-:Y:S01]  /*1e30*/  IMAD.WIDE.U32 R6, R7, 0x8, R8 ;  /* 0x0000000807067825 */ /* 0x000fe200078e0008 */
[----:B------:R-:W3:Y:S04]  /*1e40*/  LDG.E.64 R22, desc[UR10][R12.64+0x1400] ;  /* 0x0014000a0c167981 */ /* 0x000ee8000c1e1b00 */
[----:B------:R-:W3:Y:S04]  /*1e50*/  LDG.E.64 R24, desc[UR10][R6.64+0x1400] ;  /* 0x0014000a06187981 */ /* 0x000ee8000c1e1b00 */
[----:B------:R-:W4:Y:S04]  /*1e60*/  LDG.E.64 R18, desc[UR10][R12.64] ;  /* 0x0000000a0c127981 */ /* 0x000f28000c1e1b00 */
[----:B------:R-:W4:Y:S04]  /*1e70*/  LDG.E.64 R20, desc[UR10][R6.64] ;  /* 0x0000000a06147981 */ /* 0x000f28000c1e1b00 */
[----:B------:R-:W5:Y:S04]  /*1e80*/  LDG.E.64 R10, desc[UR10][R12.64+0x2800] ;  /* 0x0028000a0c0a7981 */ /* 0x000f68000c1e1b00 */
[----:B------:R-:W5:Y:S04]  /*1e90*/  LDG.E.64 R16, desc[UR10][R6.64+0x2800] ;  /* 0x0028000a06107981 */ /* 0x000f68000c1e1b00 */
[----:B------:R-:W2:Y:S01]  /*1ea0*/  LDG.E.64 R28, desc[UR10][R12.64+0x8c00] ;  /* 0x008c000a0c1c7981 */ /* 0x000ea2000c1e1b00 */
[----:B---3--:R-:W-:-:S03]  /*1eb0*/  DMUL R26, R22, R24 ;  /* 0x00000018161a7228 */ /* 0x008fc60000000000 */
[----:B------:R-:W3:Y:S04]  /*1ec0*/  LDG.E.64 R22, desc[UR10][R12.64+0x3c00] ;  /* 0x003c000a0c167981 */ /* 0x000ee8000c1e1b00 */
[----:B------:R-:W3:Y:S01]  /*1ed0*/  LDG.E.64 R24, desc[UR10][R6.64+0x3c00] ;  /* 0x003c000a06187981 */ /* 0x000ee2000c1e1b00 */
[----:B----4-:R-:W-:-:S03]  /*1ee0*/  DFMA R26, R18, R20, R26 ;  /* 0x00000014121a722b */ /* 0x010fc6000000001a */
[----:B------:R-:W4:Y:S04]  /*1ef0*/  LDG.E.64 R18, desc[UR10][R12.64+0x5000] ;  /* 0x0050000a0c127981 */ /* 0x000f28000c1e1b00 */
[----:B------:R-:W4:Y:S01]  /*1f00*/  LDG.E.64 R20, desc[UR10][R6.64+0x5000] ;  /* 0x0050000a06147981 */ /* 0x000f22000c1e1b00 */
[----:B-----5:R-:W-:-:S03]  /*1f10*/  DFMA R26, R10, R16, R26 ;  /* 0x000000100a1a722b */ /* 0x020fc6000000001a */
[----:B------:R-:W5:Y:S04]  /*1f20*/  LDG.E.64 R10, desc[UR10][R12.64+0x6400] ;  /* 0x0064000a0c0a7981 */ /* 0x000f68000c1e1b00 */
[----:B------:R-:W5:Y:S01]  /*1f30*/  LDG.E.64 R16, desc[UR10][R6.64+0x6400] ;  /* 0x0064000a06107981 */ /* 0x000f62000c1e1b00 */
[----:B---3--:R-:W-:-:S03]  /*1f40*/  DFMA R22, R22, R24, R26 ;  /* 0x000000181616722b */ /* 0x008fc6000000001a */
[----:B------:R-:W3:Y:S04]  /*1f50*/  LDG.E.64 R24, desc[UR10][R12.64+0x7800] ;  /* 0x0078000a0c187981 */ /* 0x000ee8000c1e1b00 */
[----:B------:R-:W3:Y:S04]  /*1f60*/  LDG.E.64 R26, desc[UR10][R6.64+0x7800] ;  /* 0x0078000a061a7981 */ /* 0x000ee8000c1e1b00 */
[----:B------:R-:W3:Y:S01]  /*1f70*/  LDG.E.64 R6, desc[UR10][R6.64+0x8c00] ;  /* 0x008c000a06067981 */ /* 0x000ee2000c1e1b00 */
[----:B----4-:R-:W-:Y:S01]  /*1f80*/  DFMA R18, R18, R20, R22 ;  /* 0x000000141212722b */ /* 0x010fe20000000016 */
[----:B--2---:R-:W-:-:S07]  /*1f90*/  UIMAD UR7, UR6, 0x1400, URZ ;  /* 0x00001400060778a4 */ /* 0x004fce000f8e02ff */
[----:B-----5:R-:W-:Y:S01]  /*1fa0*/  DFMA R10, R10, R16, R18 ;  /* 0x000000100a0a722b */ /* 0x020fe20000000012 */
[----:B------:R-:W-:-:S07]  /*1fb0*/  ISETP.GE.U32.AND P0, PT, R0, UR7, PT ;  /* 0x0000000700007c0c */ /* 0x000fce000bf06070 */
[----:B---3--:R-:W-:-:S08]  /*1fc0*/  DFMA R10, R24, R26, R10 ;  /* 0x0000001a180a722b */ /* 0x008fd0000000000a */
[----:B------:R-:W-:Y:S01]  /*1fd0*/  DFMA R10, R28, R6, R10 ;  /* 0x000000061c0a722b */ /* 0x000fe2000000000a */
[----:B------:R-:W-:Y:S10]  /*1fe0*/  @!P0 BRA `(.L_x_136) ;  /* 0x0000001000808947 */ /* 0x000ff40003800000 */
[----:B------:R-:W-:Y:S01]  /*1ff0*/  UIMAD UR12, UR6, 0x1400, UR4 ;  /* 0x00001400060c78a4 */ /* 0x000fe2000f8e0204 */
[----:B------:R-:W-:Y:S01]  /*2000*/  VIADD R0, R14, 0xffffec00 ;  /* 0xffffec000e007836 */ /* 0x000fe20000000000 */
[----:B------:R-:W-:Y:S01]  /*2010*/  UIADD3 UR5, UPT, UPT, UR9, UR6, URZ ;  /* 0x0000000609057290 */ /* 0x000fe2000fffe0ff */
[----:B------:R-:W-:-:S03]  /*2020*/  LOP3.LUT R3, RZ, R2, RZ, 0x33, !PT ;  /* 0x00000002ff037212 */ /* 0x000fc600078e33ff */
[----:B------:R-:W-:Y:S01]  /*2030*/  ISETP.LT.U32.AND P0, PT, R0, UR12, PT ;  /* 0x0000000c00007c0c */ /* 0x000fe2000bf01070 */
[----:B------:R-:W-:Y:S01]  /*2040*/  UIMAD UR5, UR5, 0x1400, URZ ;  /* 0x00001400050578a4 */ /* 0x000fe2000f8e02ff */
[----:B------:R-:W-:-:S05]  /*2050*/  IADD3 R3, PT, PT, R14, -UR7, R3 ;  /* 0x800000070e037c10 */ /* 0x000fca000fffe003 */
[----:B------:R-:W-:Y:S01]  /*2060*/  MOV R25, UR5 ;  /* 0x0000000500197c02 */ /* 0x000fe20008000f00 */
[----:B------:R-:W-:Y:S01]  /*2070*/  VIADD R3, R3, -UR4 ;  /* 0x8000000403037c36 */ /* 0x000fe20008000000 */
[----:B------:R-:W-:Y:S02]  /*2080*/  UMOV UR4, URZ ;  /* 0x000000ff00047c82 */ /* 0x000fe40008000000 */
[----:B------:R-:W-:Y:S02]  /*2090*/  IADD3 R25, PT, PT, R25, 0x1400, R2 ;  /* 0x0000140019197810 */ /* 0x000fe40007ffe002 */
[----:B------:R-:W-:Y:S05]  /*20a0*/  @P0 BRA `(.L_x_137) ;  /* 0x0000000000ac0947 */ /* 0x000fea0003800000 */
[----:B------:R-:W0:Y:S01]  /*20b0*/  LDC.64 R4, c[0x0][0x380] ;  /* 0x0000e000ff047b82 */ /* 0x000e220000000a00 */
[----:B------:R-:W1:Y:S07]  /*20c0*/  LDCU.64 UR14, c[0x0][0x3b8] ;  /* 0x00007700ff0e77ac */ /* 0x000e6e0008000a00 */
[----:B------:R-:W2:Y:S02]  /*20d0*/  LDC.64 R8, c[0x0][0x388] ;  /* 0x0000e200ff087b82 */ /* 0x000ea40000000a00 */
.L_x_138:
[----:B------:R-:W-:-:S04]  /*20e0*/  VIADD R13, R2, UR12 ;  /* 0x0000000c020d7c36 */ /* 0x000fc80008000000 */
[----:B0-----:R-:W-:-:S04]  /*20f0*/  IMAD.WIDE.U32 R6, R13, 0x8, R4 ;  /* 0x000000080d067825 */ /* 0x001fc800078e0004 */
[----:B--2---:R-:W-:Y:S01]  /*2100*/  IMAD.WIDE.U32 R12, R13, 0x8, R8 ;  /* 0x000000080d0c7825 */ /* 0x004fe200078e0008 */
        /* <DEDUP_REMOVED lines=12> */
[----:B--2---:R-:W-:-:S03]  /*21d0*/  DFMA R10, R18, R20, R10 ;  /* 0x00000014120a722b */ /* 0x004fc6000000000a */
[----:B------:R-:W2:Y:S04]  /*21e0*/  LDG.E.64 R20, desc[UR10][R6.64+0x5000] ;  /* 0x0050000a06147981 */ /* 0x000ea8000c1e1b00 */
[----:B------:R-:W2:Y:S01]  /*21f0*/  LDG.E.64 R18, desc[UR10][R12.64+0x5000] ;  /* 0x0050000a0c127981 */ /* 0x000ea2000c1e1b00 */
[----:B---3--:R-:W-:-:S03]  /*2200*/  DFMA R10, R16, R14, R10 ;  /* 0x0000000e100a722b */ /* 0x008fc6000000000a */
[----:B------:R-:W3:Y:S04]  /*2210*/  LDG.E.64 R16, desc[UR10][R6.64+0x6400] ;  /* 0x0064000a06107981 */ /* 0x000ee8000c1e1b00 */
[----:B------:R-:W3:Y:S01]  /*2220*/  LDG.E.64 R14, desc[UR10][R12.64+0x6400] ;  /* 0x0064000a0c0e7981 */ /* 0x000ee2000c1e1b00 */
[----:B-1----:R-:W-:Y:S01]  /*2230*/  UMOV UR6, UR15 ;  /* 0x0000000f00067c82 */ /* 0x002fe20008000000 */
[----:B--2---:R-:W-:Y:S02]  /*2240*/  DFMA R10, R20, R18, R10 ;  /* 0x00000012140a722b */ /* 0x004fe4000000000a */
[----:B------:R-:W2:Y:S04]  /*2250*/  LDG.E.64 R20, desc[UR10][R6.64+0x7800] ;  /* 0x0078000a06147981 */ /* 0x000ea8000c1e1b00 */
[----:B------:R-:W2:Y:S02]  /*2260*/  LDG.E.64 R18, desc[UR10][R12.64+0x7800] ;  /* 0x0078000a0c127981 */ /* 0x000ea4000c1e1b00 */
[----:B---3--:R-:W-:Y:S01]  /*2270*/  DFMA R10, R16, R14, R10 ;  /* 0x0000000e100a722b */ /* 0x008fe2000000000a */
[----:B------:R-:W-:Y:S01]  /*2280*/  MOV R14, UR14 ;  /* 0x0000000e000e7c02 */ /* 0x000fe20008000f00 */
[----:B------:R-:W-:-:S04]  /*2290*/  UIMAD UR7, UR6, 0x1400, URZ ;  /* 0x00001400060778a4 */ /* 0x000fc8000f8e02ff */
[----:B------:R-:W-:-:S05]  /*22a0*/  VIADD R15, R14, -UR12 ;  /* 0x8000000c0e0f7c36 */ /* 0x000fca0008000000 */
[----:B------:R-:W-:Y:S01]  /*22b0*/  ISETP.GE.U32.AND P0, PT, R15, UR7, PT ;  /* 0x000000070f007c0c */ /* 0x000fe2000bf06070 */
[----:B------:R-:W-:Y:S02]  /*22c0*/  UIADD3 UR5, UPT, UPT, UR7, UR5, URZ ;  /* 0x0000000507057290 */ /* 0x000fe4000fffe0ff */
[----:B------:R-:W-:Y:S01]  /*22d0*/  VIADD R3, R3, -UR7 ;  /* 0x8000000703037c36 */ /* 0x000fe20008000000 */
[----:B------:R-:W-:Y:S01]  /*22e0*/  IADD3 R25, PT, PT, R25, UR7, RZ ;  /* 0x0000000719197c10 */ /* 0x000fe2000fffe0ff */
[----:B--2---:R-:W-:-:S08]  /*22f0*/  DFMA R10, R20, R18, R10 ;  /* 0x00000012140a722b */ /* 0x004fd0000000000a */
[----:B----4-:R-:W-:Y:S01]  /*2300*/  DFMA R10, R22, R26, R10 ;  /* 0x0000001a160a722b */ /* 0x010fe2000000000a */
[----:B------:R-:W-:Y:S10]  /*2310*/  @!P0 BRA `(.L_x_136) ;  /* 0x0000000c00b48947 */ /* 0x000ff40003800000 */
[----:B------:R-:W-:Y:S02]  /*2320*/  UIMAD UR12, UR6, 0x1400, UR12 ;  /* 0x00001400060c78a4 */ /* 0x000fe4000f8e020c */
[----:B------:R-:W-:-:S04]  /*2330*/  UIADD3 UR4, UPT, UPT, UR4, 0x1, URZ ;  /* 0x0000000104047890 */ /* 0x000fc8000fffe0ff */
[----:B------:R-:W-:-:S13]  /*2340*/  ISETP.LT.U32.AND P0, PT, R0, UR12, PT ;  /* 0x0000000c00007c0c */ /* 0x000fda000bf01070 */
[----:B------:R-:W-:Y:S05]  /*2350*/  @!P0 BRA `(.L_x_138) ;  /* 0xfffffffc00608947 */ /* 0x000fea000383ffff */
.L_x_137:
[----:B------:R-:W-:Y:S01]  /*2360*/  VIADD R7, R14, -UR12 ;  /* 0x8000000c0e077c36 */ /* 0x000fe20008000000 */
[----:B------:R-:W-:Y:S04]  /*2370*/  BSSY.RECONVERGENT B1, `(.L_x_136) ;  /* 0x00000e7000017945 */ /* 0x000fe80003800200 */
[----:B------:R-:W-:-:S04]  /*2380*/  ISETP.GE.AND P0, PT, R2, R7, PT ;  /* 0x000000070200720c */ /* 0x000fc80003f06270 */
[----:B------:R-:W-:-:S13]  /*2390*/  ISETP.LE.U32.OR P0, PT, R14, UR12, P0 ;  /* 0x0000000c0e007c0c */ /* 0x000fda0008703470 */
[----:B------:R-:W-:Y:S05]  /*23a0*/  @P0 BRA `(.L_x_139) ;  /* 0x0000000c008c0947 */ /* 0x000fea0003800000 */
[----:B------:R-:W-:Y:S01]  /*23b0*/  UIADD3 UR7, UPT, UPT, UR9, UR6, URZ ;  /* 0x0000000609077290 */ /* 0x000fe2000fffe0ff */
[-C--:B------:R-:W-:Y:S01]  /*23c0*/  LOP3.LUT R7, RZ, R2.reuse, RZ, 0x33, !PT ;  /* 0x00000002ff077212 */ /* 0x080fe200078e33ff */
[----:B------:R-:W-:Y:S01]  /*23d0*/  UIMAD UR8, UR4, UR6, URZ ;  /* 0x00000006040872a4 */ /* 0x000fe2000f8e02ff */
[----:B------:R-:W-:Y:S01]  /*23e0*/  BSSY.RECONVERGENT B2, `(.L_x_140) ;  /* 0x0000077000027945 */ /* 0x000fe20003800200 */
[----:B------:R-:W-:Y:S01]  /*23f0*/  UIMAD UR7, UR7, 0x1400, URZ ;  /* 0x00001400070778a4 */ /* 0x000fe2000f8e02ff */
[----:B------:R-:W-:-:S03]  /*2400*/  MOV R0, R2 ;  /* 0x0000000200007202 */ /* 0x000fc60000000f00 */
[----:B------:R-:W-:Y:S02]  /*2410*/  IMAD.U32 R13, RZ, RZ, UR8 ;  /* 0x00000008ff0d7e24 */ /* 0x000fe4000f8e00ff */
[----:B------:R-:W-:-:S05]  /*2420*/  IADD3 R14, PT, PT, R14, -UR7, R7 ;  /* 0x800000070e0e7c10 */ /* 0x000fca000fffe007 */
[----:B------:R-:W-:-:S04]  /*2430*/  IMAD R14, R13, -0x1400, R14 ;  /* 0xffffec000d0e7824 */ /* 0x000fc800078e020e */
[C---:B------:R-:W-:Y:S01]  /*2440*/  IMAD.HI.U32 R7, R14.reuse, -0x33333333, RZ ;  /* 0xcccccccd0e077827 */ /* 0x040fe200078e00ff */
[----:B------:R-:W-:-:S04]  /*2450*/  ISETP.GE.U32.AND P0, PT, R14, 0x2580, PT ;  /* 0x000025800e00780c */ /* 0x000fc80003f06070 */
[----:B------:R-:W-:-:S04]  /*2460*/  LEA.HI R7, R7, 0x1, RZ, 0x17 ;  /* 0x0000000107077811 */ /* 0x000fc800078fb8ff */
[----:B------:R-:W-:-:S05]  /*2470*/  LOP3.LUT R24, R7, 0xf, RZ, 0xc0, !PT ;  /* 0x0000000f07187812 */ /* 0x000fca00078ec0ff */
[----:B------:R-:W-:Y:S05]  /*2480*/  @!P0 BRA `(.L_x_141) ;  /* 0x0000000400b08947 */ /* 0x000fea0003800000 */
[----:B------:R-:W-:Y:S01]  /*2490*/  IMAD.HI.U32 R0, R3, -0x33333333, RZ ;  /* 0xcccccccd03007827 */ /* 0x000fe200078e00ff */
[----:B------:R-:W-:Y:S04]  /*24a0*/  BSSY.RECONVERGENT B3, `(.L_x_142) ;  /* 0x0000069000037945 */ /* 0x000fe80003800200 */
[----:B------:R-:W-:-:S04]  /*24b0*/  LEA.HI R0, R0, 0x1, RZ, 0x17 ;  /* 0x0000000100007811 */ /* 0x000fc800078fb8ff */
[----:B------:R-:W-:Y:S02]  /*24c0*/  LOP3.LUT R6, R0, 0xfffff0, RZ, 0xc0, !PT ;  /* 0x00fffff000067812 */ /* 0x000fe400078ec0ff */
[----:B------:R-:W-:-:S03]  /*24d0*/  LOP3.LUT R0, R2, 0x1400, RZ, 0xfc, !PT ;  /* 0x0000140002007812 */ /* 0x000fc600078efcff */
[----:B------:R-:W-:-:S07]  /*24e0*/  IMAD.MOV R6, RZ, RZ, -R6 ;  /* 0x000000ffff067224 */ /* 0x000fce00078e0a06 */
.L_x_143:
[----:B------:R-:W-:-:S04]  /*24f0*/  VIADD R23, R25, 0xffffec00 ;  /* 0xffffec0019177836 */ /* 0x000fc80000000000 */
[----:B------:R-:W-:-:S04]  /*2500*/  IMAD.WIDE.U32 R16, R23, 0x8, R4 ;  /* 0x0000000817107825 */ /* 0x000fc800078e0004 */
[----:B------:R-:W-:Y:S01]  /*2510*/  IMAD.WIDE.U32 R22, R23, 0x8, R8 ;  /* 0x0000000817167825 */ /* 0x000fe200078e0008 */
[----:B------:R-:W2:Y:S04]  /*2520*/  LDG.E.64 R20, desc[UR10][R16.64] ;  /* 0x0000000a10147981 */ /* 0x000ea8000c1e1b00 */
[----:B------:R-:W2:Y:S01]  /*2530*/  LDG.E.64 R14, desc[UR10][R22.64] ;  /* 0x0000000a160e7981 */ /* 0x000ea2000c1e1b00 */
[C---:B------:R-:W-:Y:S01]  /*2540*/  IADD3 R13, PT, PT, R25.reuse, -0x1180, RZ ;  /* 0xffffee80190d7810 */ /* 0x040fe20007ffe0ff */
[----:B------:R-:W-:-:S04]  /*2550*/  VIADD R29, R25, 0xfffff100 ;  /* 0xfffff100191d7836 */ /* 0x000fc80000000000 */
[----:B------:R-:W-:-:S04]  /*2560*/  IMAD.WIDE.U32 R18, R13, 0x8, R4 ;  /* 0x000000080d127825 */ /* 0x000fc800078e0004 */
[----:B------:R-:W-:Y:S02]  /*2570*/  IMAD.WIDE.U32 R12, R13, 0x8, R8 ;  /* 0x000000080d0c7825 */ /* 0x000fe400078e0008 */
[----:B------:R-:W3:Y:S04]  /*2580*/  LDG.E.64 R18, desc[UR10][R18.64] ;  /* 0x0000000a12127981 */ /* 0x000ee8000c1e1b00 */
[----:B------:R-:W3:Y:S01]  /*2590*/  LDG.E.64 R12, desc[UR10][R12.64] ;  /* 0x0000000a0c0c7981 */ /* 0x000ee2000c1e1b00 */
[----:B--2---:R-:W-:Y:S01]  /*25a0*/  DFMA R20, R20, R14, R10 ;  /* 0x0000000e1414722b */ /* 0x004fe2000000000a */
[----:B------:R-:W-:-:S04]  /*25b0*/  IMAD.WIDE.U32 R14, R29, 0x8, R4 ;  /* 0x000000081d0e7825 */ /* 0x000fc800078e0004 */
[----:B------:R-:W-:Y:S02]  /*25c0*/  IMAD.WIDE.U32 R28, R29, 0x8, R8 ;  /* 0x000000081d1c7825 */ /* 0x000fe400078e0008 */
[----:B------:R-:W2:Y:S02]  /*25d0*/  LDG.E.64 R14, desc[UR10][R14.64] ;  /* 0x0000000a0e0e7981 */ /* 0x000ea4000c1e1b00 */
[----:B------:R-:W-:Y:S02]  /*25e0*/  VIADD R11, R25, 0xfffff380 ;  /* 0xfffff380190b7836 */ /* 0x000fe40000000000 */
[----:B------:R-:W2:Y:S02]  /*25f0*/  LDG.E.64 R16, desc[UR10][R28.64] ;  /* 0x0000000a1c107981 */ /* 0x000ea4000c1e1b00 */
[----:B------:R-:W-:-:S04]  /*2600*/  IMAD.WIDE.U32 R26, R11, 0x8, R4 ;  /* 0x000000080b1a7825 */ /* 0x000fc800078e0004 */
[----:B------:R-:W-:Y:S01]  /*2610*/  IMAD.WIDE.U32 R10, R11, 0x8, R8 ;  /* 0x000000080b0a7825 */ /* 0x000fe200078e0008 */
[----:B------:R-:W4:Y:S05]  /*2620*/  LDG.E.64 R22, desc[UR10][R26.64] ;  /* 0x0000000a1a167981 */ /* 0x000f2a000c1e1b00 */
[----:B------:R-:W4:Y:S01]  /*2630*/  LDG.E.64 R10, desc[UR10][R10.64] ;  /* 0x0000000a0a0a7981 */ /* 0x000f22000c1e1b00 */
[----:B---3--:R-:W-:Y:S01]  /*2640*/  DFMA R12, R18, R12, R20 ;  /* 0x0000000c120c722b */ /* 0x008fe20000000014 */
[----:B------:R-:W-:-:S05]  /*2650*/  IADD3 R21, PT, PT, R25, -0xa00, RZ ;  /* 0xfffff60019157810 */ /* 0x000fca0007ffe0ff */
[----:B------:R-:W-:-:S06]  /*2660*/  IMAD.WIDE.U32 R18, R21, 0x8, R4 ;  /* 0x0000000815127825 */ /* 0x000fcc00078e0004 */
[----:B------:R-:W3:Y:S01]  /*2670*/  LDG.E.64 R18, desc[UR10][R18.64] ;  /* 0x0000000a12127981 */ /* 0x000ee2000c1e1b00 */
[----:B--2---:R-:W-:Y:S01]  /*2680*/  DFMA R14, R14, R16, R12 ;  /* 0x000000100e0e722b */ /* 0x004fe2000000000c */
[----:B------:R-:W-:-:S04]  /*2690*/  IMAD.WIDE.U32 R12, R21, 0x8, R8 ;  /* 0x00000008150c7825 */ /* 0x000fc800078e0008 */
[----:B------:R-:W-:Y:S02]  /*26a0*/  VIADD R17, R25, 0xfffff880 ;  /* 0xfffff88019117836 */ /* 0x000fe40000000000 */
[----:B------:R-:W3:Y:S01]  /*26b0*/  LDG.E.64 R12, desc[UR10][R12.64] ;  /* 0x0000000a0c0c7981 */ /* 0x000ee2000c1e1b00 */
[----:B----4-:R-:W-:Y:S01]  /*26c0*/  DFMA R22, R22, R10, R14 ;  /* 0x0000000a1616722b */ /* 0x010fe2000000000e */
        /* <DEDUP_REMOVED lines=9> */
[C---:B------:R-:W-:Y:S01]  /*2760*/  IMAD.WIDE.U32 R28, R25.reuse, 0x8, R4 ;  /* 0x00000008191c7825 */ /* 0x040fe200078e0004 */
[----:B---3--:R-:W-:Y:S01]  /*2770*/  DFMA R22, R18, R12, R22 ;  /* 0x0000000c1216722b */ /* 0x008fe20000000016 */
[----:B------:R-:W-:-:S05]  /*2780*/  IADD3 R13, PT, PT, R25, -0x280, RZ ;  /* 0xfffffd80190d7810 */ /* 0x000fca0007ffe0ff */
[----:B------:R-:W-:-:S04]  /*2790*/  IMAD.WIDE.U32 R18, R13, 0x8, R4 ;  /* 0x000000080d127825 */ /* 0x000fc800078e0004 */
[----:B------:R-:W-:Y:S02]  /*27a0*/  IMAD.WIDE.U32 R12, R13, 0x8, R8 ;  /* 0x000000080d0c7825 */ /* 0x000fe400078e0008 */
[----:B------:R-:W3:Y:S01]  /*27b0*/  LDG.E.64 R18, desc[UR10][R18.64] ;  /* 0x0000000a12127981 */ /* 0x000ee2000c1e1b00 */
[----:B--2---:R-:W-:-:S03]  /*27c0*/  DFMA R22, R14, R16, R22 ;  /* 0x000000100e16722b */ /* 0x004fc60000000016 */
[----:B------:R-:W3:Y:S01]  /*27d0*/  LDG.E.64 R12, desc[UR10][R12.64] ;  /* 0x0000000a0c0c7981 */ /* 0x000ee2000c1e1b00 */
[----:B------:R-:W-:-:S03]  /*27e0*/  IMAD.WIDE.U32 R16, R25, 0x8, R8 ;  /* 0x0000000819107825 */ /* 0x000fc600078e0008 */
[----:B------:R0:W2:Y:S04]  /*27f0*/  LDG.E.64 R14, desc[UR10][R28.64] ;  /* 0x0000000a1c0e7981 */ /* 0x0000a8000c1e1b00 */
[----:B------:R-:W2:Y:S01]  /*2800*/  LDG.E.64 R16, desc[UR10][R16.64] ;  /* 0x0000000a10107981 */ /* 0x000ea2000c1e1b00 */
[----:B----4-:R-:W-:Y:S01]  /*2810*/  DFMA R20, R20, R10, R22 ;  /* 0x0000000a1414722b */ /* 0x010fe20000000016 */
[----:B------:R-:W-:-:S04]  /*2820*/  VIADD R11, R25, 0x280 ;  /* 0x00000280190b7836 */ /* 0x000fc80000000000 */
[----:B------:R-:W-:-:S04]  /*2830*/  IMAD.WIDE.U32 R26, R11, 0x8, R4 ;  /* 0x000000080b1a7825 */ /* 0x000fc800078e0004 */
[----:B------:R-:W-:Y:S01]  /*2840*/  IMAD.WIDE.U32 R10, R11, 0x8, R8 ;  /* 0x000000080b0a7825 */ /* 0x000fe200078e0008 */
[----:B------:R-:W4:Y:S05]  /*2850*/  LDG.E.64 R22, desc[UR10][R26.64] ;  /* 0x0000000a1a167981 */ /* 0x000f2a000c1e1b00 */
[----:B------:R-:W4:Y:S01]  /*2860*/  LDG.E.64 R10, desc[UR10][R10.64] ;  /* 0x0000000a0a0a7981 */ /* 0x000f22000c1e1b00 */
[C---:B0-----:R-:W-:Y:S01]  /*2870*/  IADD3 R29, PT, PT, R25.reuse, 0x780, RZ ;  /* 0x00000780191d7810 */ /* 0x041fe20007ffe0ff */
[----:B---3--:R-:W-:Y:S01]  /*2880*/  DFMA R12, R18, R12, R20 ;  /* 0x0000000c120c722b */ /* 0x008fe20000000014 */
[----:B------:R-:W-:-:S04]  /*2890*/  VIADD R19, R25, 0x500 ;  /* 0x0000050019137836 */ /* 0x000fc80000000000 */
[----:B------:R-:W-:-:S03]  /*28a0*/  IMAD.WIDE.U32 R20, R19, 0x8, R4 ;  /* 0x0000000813147825 */ /* 0x000fc600078e0004 */
[----:B--2---:R-:W-:Y:S01]  /*28b0*/  DFMA R16, R14, R16, R12 ;  /* 0x000000100e10722b */ /* 0x004fe2000000000c */
[----:B------:R-:W-:Y:S02]  /*28c0*/  IMAD.WIDE.U32 R14, R19, 0x8, R8 ;  /* 0x00000008130e7825 */ /* 0x000fe400078e0008 */
[----:B------:R-:W2:Y:S04]  /*28d0*/  LDG.E.64 R20, desc[UR10][R20.64] ;  /* 0x0000000a14147981 */ /* 0x000ea8000c1e1b00 */
[----:B------:R-:W2:Y:S01]  /*28e0*/  LDG.E.64 R14, desc[UR10][R14.64] ;  /* 0x0000000a0e0e7981 */ /* 0x000ea2000c1e1b00 */
[----:B------:R-:W-:Y:S01]  /*28f0*/  VIADD R13, R25, 0xa00 ;  /* 0x00000a00190d7836 */ /* 0x000fe20000000000 */
[----:B----4-:R-:W-:Y:S01]  /*2900*/  DFMA R22, R22, R10, R16 ;  /* 0x0000000a1616722b */ /* 0x010fe20000000010 */
[----:B------:R-:W-:-:S04]  /*2910*/  IMAD.WIDE.U32 R16, R29, 0x8, R4 ;  /* 0x000000081d107825 */ /* 0x000fc800078e0004 */
[----:B------:R-:W-:Y:S02]  /*2920*/  IMAD.WIDE.U32 R28, R29, 0x8, R8 ;  /* 0x000000081d1c7825 */ /* 0x000fe400078e0008 */
[----:B------:R-:W3:Y:S02]  /*2930*/  LDG.E.64 R16, desc[UR10][R16.64] ;  /* 0x0000000a10107981 */ /* 0x000ee4000c1e1b00 */
[C---:B------:R-:W-:Y:S02]  /*2940*/  IMAD.WIDE.U32 R26, R13.reuse, 0x8, R4 ;  /* 0x000000080d1a7825 */ /* 0x040fe400078e0004 */
[----:B------:R-:W3:Y:S02]  /*2950*/  LDG.E.64 R18, desc[UR10][R28.64] ;  /* 0x0000000a1c127981 */ /* 0x000ee4000c1e1b00 */
[----:B------:R-:W-:Y:S02]  /*2960*/  IMAD.WIDE.U32 R12, R13, 0x8, R8 ;  /* 0x000000080d0c7825 */ /* 0x000fe400078e0008 */
[----:B------:R-:W4:Y:S04]  /*2970*/  LDG.E.64 R10, desc[UR10][R26.64] ;  /* 0x0000000a1a0a7981 */ /* 0x000f28000c1e1b00 */
[----:B------:R-:W4:Y:S01]  /*2980*/  LDG.E.64 R12, desc[UR10][R12.64] ;  /* 0x0000000a0c0c7981 */ /* 0x000f22000c1e1b00 */
[----:B--2---:R-:W-:Y:S01]  /*2990*/  DFMA R14, R20, R14, R22 ;  /* 0x0000000e140e722b */ /* 0x004fe20000000016 */
[----:B------:R-:W-:-:S07]  /*29a0*/  VIADD R21, R25, 0xc80 ;  /* 0x00000c8019157836 */ /* 0x000fce0000000000 */
[----:B---3--:R-:W-:Y:S01]  /*29b0*/  DFMA R14, R16, R18, R14 ;  /* 0x00000012100e722b */ /* 0x008fe2000000000e */
[----:B------:R-:W-:-:S04]  /*29c0*/  IMAD.WIDE.U32 R16, R21, 0x8, R4 ;  /* 0x0000000815107825 */ /* 0x000fc800078e0004 */
[----:B------:R-:W-:Y:S01]  /*29d0*/  IMAD.WIDE.U32 R18, R21, 0x8, R8 ;  /* 0x0000000815127825 */ /* 0x000fe200078e0008 */
[----:B------:R-:W-:Y:S01]  /*29e0*/  IADD3 R21, PT, PT, R25, 0xf00, RZ ;  /* 0x00000f0019157810 */ /* 0x000fe20007ffe0ff */
[----:B------:R-:W2:Y:S01]  /*29f0*/  LDG.E.64 R16, desc[UR10][R16.64] ;  /* 0x0000000a10107981 */ /* 0x000ea2000c1e1b00 */
[----:B----4-:R-:W-:-:S03]  /*2a00*/  DFMA R10, R10, R12, R14 ;  /* 0x0000000c0a0a722b */ /* 0x010fc6000000000e */
[----:B------:R-:W2:Y:S01]  /*2a10*/  LDG.E.64 R18, desc[UR10][R18.64] ;  /* 0x0000000a12127981 */ /* 0x000ea2000c1e1b00 */
[----:B------:R-:W-:-:S04]  /*2a20*/  IMAD.WIDE.U32 R14, R21, 0x8, R8 ;  /* 0x00000008150e7825 */ /* 0x000fc800078e0008 */
[--C-:B------:R-:W-:Y:S02]  /*2a30*/  IMAD.WIDE.U32 R26, R21, 0x8, R4.reuse ;  /* 0x00000008151a7825 */ /* 0x100fe400078e0004 */
[----:B------:R-:W3:Y:S02]  /*2a40*/  LDG.E.64 R14, desc[UR10][R14.64] ;  /* 0x0000000a0e0e7981 */ /* 0x000ee4000c1e1b00 */
[----:B------:R-:W-:Y:S02]  /*2a50*/  VIADD R21, R25, 0x1180 ;  /* 0x0000118019157836 */ /* 0x000fe40000000000 */
[----:B------:R-:W3:Y:S02]  /*2a60*/  LDG.E.64 R12, desc[UR10][R26.64] ;  /* 0x0000000a1a0c7981 */ /* 0x000ee4000c1e1b00 */
[----:B------:R-:W-:-:S04]  /*2a70*/  IMAD.WIDE.U32 R22, R21, 0x8, R4 ;  /* 0x0000000815167825 */ /* 0x000fc800078e0004 */
[----:B------:R-:W-:Y:S02]  /*2a80*/  IMAD.WIDE.U32 R20, R21, 0x8, R8 ;  /* 0x0000000815147825 */ /* 0x000fe400078e0008 */
[----:B------:R-:W4:Y:S04]  /*2a90*/  LDG.E.64 R22, desc[UR10][R22.64] ;  /* 0x0000000a16167981 */ /* 0x000f28000c1e1b00 */
[----:B------:R-:W4:Y:S01]  /*2aa0*/  LDG.E.64 R20, desc[UR10][R20.64] ;  /* 0x0000000a14147981 */ /* 0x000f22000c1e1b00 */
[----:B------:R-:W-:-:S05]  /*2ab0*/  VIADD R6, R6, 0x10 ;  /* 0x0000001006067836 */ /* 0x000fca0000000000 */
[----:B------:R-:W-:Y:S01]  /*2ac0*/  ISETP.NE.AND P0, PT, R6, RZ, PT ;  /* 0x000000ff0600720c */ /* 0x000fe20003f05270 */
[----:B------:R-:W-:Y:S01]  /*2ad0*/  VIADD R25, R25, 0x2800 ;  /* 0x0000280019197836 */ /* 0x000fe20000000000 */
[----:B------:R-:W-:Y:S01]  /*2ae0*/  IADD3 R0, PT, PT, R0, 0x2800, RZ ;  /* 0x0000280000007810 */ /* 0x000fe20007ffe0ff */
[----:B--2---:R-:W-:-:S08]  /*2af0*/  DFMA R10, R16, R18, R10 ;  /* 0x00000012100a722b */ /* 0x004fd0000000000a */
[----:B---3--:R-:W-:-:S08]  /*2b00*/  DFMA R10, R12, R14, R10 ;  /* 0x0000000e0c0a722b */ /* 0x008fd0000000000a */
[----:B----4-:R-:W-:Y:S01]  /*2b10*/  DFMA R10, R22, R20, R10 ;  /* 0x00000014160a722b */ /* 0x010fe2000000000a */
[----:B------:R-:W-:Y:S10]  /*2b20*/  @P0 BRA `(.L_x_143) ;  /* 0xfffffff800700947 */ /* 0x000ff4000383ffff */
[----:B------:R-:W-:Y:S05]  /*2b30*/  BSYNC.RECONVERGENT B3 ;  /* 0x0000000000037941 */ /* 0x000fea0003800200 */
.L_x_142:
[----:B------:R-:W-:-:S07]  /*2b40*/  VIADD R0, R0, 0xffffec00 ;  /* 0xffffec0000007836 */ /* 0x000fce0000000000 */
.L_x_141:
[----:B------:R-:W-:Y:S05]  /*2b50*/  BSYNC.RECONVERGENT B2 ;  /* 0x0000000000027941 */ /* 0x000fea0003800200 */
.L_x_140:
[----:B------:R-:W-:-:S13]  /*2b60*/  ISETP.NE.AND P0, PT, R24, RZ, PT ;  /* 0x000000ff1800720c */ /* 0x000fda0003f05270 */
[----:B------:R-:W-:Y:S05]  /*2b70*/  @!P0 BRA `(.L_x_139) ;  /* 0x0000000400988947 */ /* 0x000fea0003800000 */
[----:B------:R-:W-:Y:S01]  /*2b80*/  ISETP.GE.U32.AND P0, PT, R24, 0x8, PT ;  /* 0x000000081800780c */ /* 0x000fe20003f06070 */
[----:B------:R-:W-:Y:S01]  /*2b90*/  BSSY.RECONVERGENT B2, `(.L_x_144) ;  /* 0x0000035000027945 */ /* 0x000fe20003800200 */
[----:B------:R-:W-:-:S04]  /*2ba0*/  LOP3.LUT R6, R7, 0x7, RZ, 0xc0, !PT ;  /* 0x0000000707067812 */ /* 0x000fc800078ec0ff */
[----:B------:R-:W-:-:S07]  /*2bb0*/  ISETP.NE.AND P1, PT, R6, RZ, PT ;  /* 0x000000ff0600720c */ /* 0x000fce0003f25270 */
[----:B------:R-:W-:Y:S06]  /*2bc0*/  @!P0 BRA `(.L_x_145) ;  /* 0x0000000000c48947 */ /* 0x000fec0003800000 */
[----:B------:R-:W-:-:S05]  /*2bd0*/  IADD3 R25, PT, PT, R0, UR12, RZ ;  /* 0x0000000c00197c10 */ /* 0x000fca000fffe0ff */
[----:B------:R-:W-:-:S04]  /*2be0*/  IMAD.WIDE.U32 R20, R25, 0x8, R4 ;  /* 0x0000000819147825 */ /* 0x000fc800078e0004 */
[C---:B------:R-:W-:Y:S02]  /*2bf0*/  IMAD.WIDE.U32 R14, R25.reuse, 0x8, R8 ;  /* 0x00000008190e7825 */ /* 0x040fe400078e0008 */
[----:B------:R-:W2:Y:S04]  /*2c00*/  LDG.E.64 R20, desc[UR10][R20.64] ;  /* 0x0000000a14147981 */ /* 0x000ea8000c1e1b00 */
[----:B------:R-:W2:Y:S01]  /*2c10*/  LDG.E.64 R14, desc[UR10][R14.64] ;  /* 0x0000000a0e0e7981 */ /* 0x000ea2000c1e1b00 */
[----:B------:R-:W-:-:S04]  /*2c20*/  VIADD R23, R25, 0x280 ;  /* 0x0000028019177836 */ /* 0x000fc80000000000 */
[----:B------:R-:W-:-:S04]  /*2c30*/  IMAD.WIDE.U32 R12, R23, 0x8, R4 ;  /* 0x00000008170c7825 */ /* 0x000fc800078e0004 */
[----:B------:R-:W-:Y:S02]  /*2c40*/  IMAD.WIDE.U32 R22, R23, 0x8, R8 ;  /* 0x0000000817167825 */ /* 0x000fe400078e0008 */
[----:B------:R-:W3:Y:S04]  /*2c50*/  LDG.E.64 R12, desc[UR10][R12.64] ;  /* 0x0000000a0c0c7981 */ /* 0x000ee8000c1e1b00 */
[----:B------:R-:W3:Y:S01]  /*2c60*/  LDG.E.64 R22, desc[UR10][R22.64] ;  /* 0x0000000a16167981 */ /* 0x000ee2000c1e1b00 */
[----:B------:R-:W-:-:S04]  /*2c70*/  VIADD R19, R25, 0x500 ;  /* 0x0000050019137836 */ /* 0x000fc80000000000 */
[----:B------:R-:W-:-:S04]  /*2c80*/  IMAD.WIDE.U32 R16, R19, 0x8, R4 ;  /* 0x0000000813107825 */ /* 0x000fc800078e0004 */
[----:B------:R-:W-:Y:S02]  /*2c90*/  IMAD.WIDE.U32 R18, R19, 0x8, R8 ;  /* 0x0000000813127825 */ /* 0x000fe400078e0008 */
[----:B------:R-:W4:Y:S04]  /*2ca0*/  LDG.E.64 R16, desc[UR10][R16.64] ;  /* 0x0000000a10107981 */ /* 0x000f28000c1e1b00 */
[----:B------:R-:W4:Y:S01]  /*2cb0*/  LDG.E.64 R18, desc[UR10][R18.64] ;  /* 0x0000000a12127981 */ /* 0x000f22000c1e1b00 */
[C---:B------:R-:W-:Y:S01]  /*2cc0*/  VIADD R27, R25.reuse, 0xa00 ;  /* 0x00000a00191b7836 */ /* 0x040fe20000000000 */
[----:B--2---:R-:W-:Y:S01]  /*2cd0*/  DFMA R10, R20, R14, R10 ;  /* 0x0000000e140a722b */ /* 0x004fe2000000000a */
[----:B------:R-:W-:-:S05]  /*2ce0*/  IADD3 R21, PT, PT, R25, 0x780, RZ ;  /* 0x0000078019157810 */ /* 0x000fca0007ffe0ff */
[----:B------:R-:W-:-:S04]  /*2cf0*/  IMAD.WIDE.U32 R14, R21, 0x8, R4 ;  /* 0x00000008150e7825 */ /* 0x000fc800078e0004 */
[----:B------:R-:W-:Y:S02]  /*2d00*/  IMAD.WIDE.U32 R20, R21, 0x8, R8 ;  /* 0x0000000815147825 */ /* 0x000fe400078e0008 */
[----:B------:R-:W2:Y:S04]  /*2d10*/  LDG.E.64 R14, desc[UR10][R14.64] ;  /* 0x0000000a0e0e7981 */ /* 0x000ea8000c1e1b00 */
[----:B------:R-:W2:Y:S01]  /*2d20*/  LDG.E.64 R20, desc[UR10][R20.64] ;  /* 0x0000000a14147981 */ /* 0x000ea2000c1e1b00 */
[----:B---3--:R-:W-:Y:S01]  /*2d30*/  DFMA R22, R12, R22, R10 ;  /* 0x000000160c16722b */ /* 0x008fe2000000000a */
[----:B------:R-:W-:-:S04]  /*2d40*/  IMAD.WIDE.U32 R10, R27, 0x8, R4 ;  /* 0x000000081b0a7825 */ /* 0x000fc800078e0004 */
[----:B------:R-:W-:Y:S02]  /*2d50*/  IMAD.WIDE.U32 R12, R27, 0x8, R8 ;  /* 0x000000081b0c7825 */ /* 0x000fe400078e0008 */
[----:B------:R-:W3:Y:S04]  /*2d60*/  LDG.E.64 R10, desc[UR10][R10.64] ;  /* 0x0000000a0a0a7981 */ /* 0x000ee8000c1e1b00 */
[----:B------:R-:W3:Y:S01]  /*2d70*/  LDG.E.64 R12, desc[UR10][R12.64] ;  /* 0x0000000a0c0c7981 */ /* 0x000ee2000c1e1b00 */
[----:B----4-:R-:W-:Y:S01]  /*2d80*/  DFMA R22, R16, R18, R22 ;  /* 0x000000121016722b */ /* 0x010fe20000000016 */
[----:B------:R-:W-:-:S04]  /*2d90*/  VIADD R19, R25, 0xc80 ;  /* 0x00000c8019137836 */ /* 0x000fc80000000000 */
[----:B------:R-:W-:-:S04]  /*2da0*/  IMAD.WIDE.U32 R16, R19, 0x8, R4 ;  /* 0x0000000813107825 */ /* 0x000fc800078e0004 */
[----:B------:R-:W-:Y:S02]  /*2db0*/  IMAD.WIDE.U32 R18, R19, 0x8, R8 ;  /* 0x0000000813127825 */ /* 0x000fe400078e0008 */
[----:B------:R-:W4:Y:S04]  /*2dc0*/  LDG.E.64 R16, desc[UR10][R16.64] ;  /* 0x0000000a10107981 */ /* 0x000f28000c1e1b00 */
[----:B------:R-:W4:Y:S01]  /*2dd0*/  LDG.E.64 R18, desc[UR10][R18.64] ;  /* 0x0000000a12127981 */ /* 0x000f22000c1e1b00 */
[----:B--2---:R-:W-:Y:S01]  /*2de0*/  DFMA R14, R14, R20, R22 ;  /* 0x000000140e0e722b */ /* 0x004fe20000000016 */
[----:B------:R-:W-:-:S05]  /*2df0*/  IADD3 R23, PT, PT, R25, 0xf00, RZ ;  /* 0x00000f0019177810 */ /* 0x000fca0007ffe0ff */
[----:B------:R-:W-:-:S04]  /*2e00*/  IMAD.WIDE.U32 R20, R23, 0x8, R4 ;  /* 0x0000000817147825 */ /* 0x000fc800078e0004 */
[----:B------:R-:W-:Y:S02]  /*2e10*/  IMAD.WIDE.U32 R22, R23, 0x8, R8 ;  /* 0x0000000817167825 */ /* 0x000fe400078e0008 */
[----:B------:R-:W2:Y:S02]  /*2e20*/  LDG.E.64 R20, desc[UR10][R20.64] ;  /* 0x0000000a14147981 */ /* 0x000ea4000c1e1b00 */
[----:B------:R-:W-:Y:S01]  /*2e30*/  VIADD R25, R25, 0x1180 ;  /* 0x0000118019197836 */ /* 0x000fe20000000000 */
[----:B---3--:R-:W-:Y:S01]  /*2e40*/  DFMA R10, R10, R12, R14 ;  /* 0x0000000c0a0a722b */ /* 0x008fe2000000000e */
[----:B------:R-:W2:Y:S02]  /*2e50*/  LDG.E.64 R22, desc[UR10][R22.64] ;  /* 0x0000000a16167981 */ /* 0x000ea4000c1e1b00 */
[----:B------:R-:W-:-:S04]  /*2e60*/  IMAD.WIDE.U32 R12, R25, 0x8, R4 ;  /* 0x00000008190c7825 */ /* 0x000fc800078e0004 */
[----:B------:R-:W-:Y:S02]  /*2e70*/  IMAD.WIDE.U32 R14, R25, 0x8, R8 ;  /* 0x00000008190e7825 */ /* 0x000fe400078e0008 */
[----:B------:R-:W3:Y:S04]  /*2e80*/  LDG.E.64 R12, desc[UR10][R12.64] ;  /* 0x0000000a0c0c7981 */ /* 0x000ee8000c1e1b00 */
[----:B------:R-:W3:Y:S01]  /*2e90*/  LDG.E.64 R14, desc[UR10][R14.64] ;  /* 0x0000000a0e0e7981 */ /* 0x000ee2000c1e1b00 */
[----:B----4-:R-:W-:Y:S01]  /*2ea0*/  DFMA R10, R16, R18, R10 ;  /* 0x00000012100a722b */ /* 0x010fe2000000000a */
[----:B------:R-:W-:-:S07]  /*2eb0*/  VIADD R0, R0, 0x1400 ;  /* 0x0000140000007836 */ /* 0x000fce0000000000 */
[----:B--2---:R-:W-:-:S08]  /*2ec0*/  DFMA R10, R20, R22, R10 ;  /* 0x00000016140a722b */ /* 0x004fd0000000000a */
[----:B---3--:R-:W-:-:S11]  /*2ed0*/  DFMA R10, R12, R14, R10 ;  /* 0x0000000e0c0a722b */ /* 0x008fd6000000000a */
.L_x_145:
[----:B------:R-:W-:Y:S05]  /*2ee0*/  BSYNC.RECONVERGENT B2 ;  /* 0x0000000000027941 */ /* 0x000fea0003800200 */
.L_x_144:
[----:B------:R-:W-:Y:S05]  /*2ef0*/  @!P1 BRA `(.L_x_139) ;  /* 0x0000000000b89947 */ /* 0x000fea0003800000 */
[----:B------:R-:W-:Y:S01]  /*2f00*/  ISETP.GE.U32.AND P0, PT, R6, 0x4, PT ;  /* 0x000000040600780c */ /* 0x000fe20003f06070 */
[----:B------:R-:W-:Y:S01]  /*2f10*/  BSSY.RECONVERGENT B2, `(.L_x_146) ;  /* 0x000001c000027945 */ /* 0x000fe20003800200 */
[----:B------:R-:W-:-:S11]  /*2f20*/  LOP3.LUT P1, RZ, R7, 0x3, RZ, 0xc0, !PT ;  /* 0x0000000307ff7812 */ /* 0x000fd6000782c0ff */
[----:B------:R-:W-:Y:S05]  /*2f30*/  @!P0 BRA `(.L_x_147) ;  /* 0x0000000000648947 */ /* 0x000fea0003800000 */
[----:B------:R-:W-:-:S05]  /*2f40*/  IADD3 R7, PT, PT, R0, UR12, RZ ;  /* 0x0000000c00077c10 */ /* 0x000fca000fffe0ff */
[----:B------:R-:W-:-:S04]  /*2f50*/  IMAD.WIDE.U32 R20, R7, 0x8, R4 ;  /* 0x0000000807147825 */ /* 0x000fc800078e0004 */
[C---:B------:R-:W-:Y:S02]  /*2f60*/  IMAD.WIDE.U32 R22, R7.reuse, 0x8, R8 ;  /* 0x0000000807167825 */ /* 0x040fe400078e0008 */
[----:B------:R-:W2:Y:S02]  /*2f70*/  LDG.E.64 R20, desc[UR10][R20.64] ;  /* 0x0000000a14147981 */ /* 0x000ea4000c1e1b00 */
[----:B------:R-:W-:Y:S02]  /*2f80*/  VIADD R19, R7, 0x280 ;  /* 0x0000028007137836 */ /* 0x000fe40000000000 */
[----:B------:R-:W2:Y:S02]  /*2f90*/  LDG.E.64 R22, desc[UR10][R22.64] ;  /* 0x0000000a16167981 */ /* 0x000ea4000c1e1b00 */
[----:B------:R-:W-:-:S04]  /*2fa0*/  IMAD.WIDE.U32 R16, R19, 0x8, R4 ;  /* 0x0000000813107825 */ /* 0x000fc800078e0004 */
[----:B------:R-:W-:Y:S02]  /*2fb0*/  IMAD.WIDE.U32 R18, R19, 0x8, R8 ;  /* 0x0000000813127825 */ /* 0x000fe400078e0008 */
[----:B------:R-:W3:Y:S02]  /*2fc0*/  LDG.E.64 R16, desc[UR10][R16.64] ;  /* 0x0000000a10107981 */ /* 0x000ee4000c1e1b00 */
[----:B------:R-:W-:Y:S02]  /*2fd0*/  VIADD R15, R7, 0x500 ;  /* 0x00000500070f7836 */ /* 0x000fe40000000000 */
[----:B------:R-:W3:Y:S02]  /*2fe0*/  LDG.E.64 R18, desc[UR10][R18.64] ;  /* 0x0000000a12127981 */ /* 0x000ee4000c1e1b00 */
[----:B------:R-:W-:Y:S01]  /*2ff0*/  IMAD.WIDE.U32 R12, R15, 0x8, R4 ;  /* 0x000000080f0c7825 */ /* 0x000fe200078e0004 */
[----:B------:R-:W-:-:S03]  /*3000*/  IADD3 R25, PT, PT, R7, 0x780, RZ ;  /* 0x0000078007197810 */ /* 0x000fc60007ffe0ff */
[----:B------:R-:W-:Y:S02]  /*3010*/  IMAD.WIDE.U32 R14, R15, 0x8, R8 ;  /* 0x000000080f0e7825 */ /* 0x000fe400078e0008 */
        /* <DEDUP_REMOVED lines=11> */
.L_x_147:
[----:B------:R-:W-:Y:S05]  /*30d0*/  BSYNC.RECONVERGENT B2 ;  /* 0x0000000000027941 */ /* 0x000fea0003800200 */
.L_x_146:
[----:B------:R-:W-:Y:S05]  /*30e0*/  @!P1 BRA `(.L_x_139) ;  /* 0x00000000003c9947 */ /* 0x000fea0003800000 */
[----:B------:R-:W-:-:S04]  /*30f0*/  IMAD.HI.U32 R3, R3, -0x33333333, RZ ;  /* 0xcccccccd03037827 */ /* 0x000fc800078e00ff */
[----:B------:R-:W-:Y:S01]  /*3100*/  VIADD R15, R0, UR5 ;  /* 0x00000005000f7c36 */ /* 0x000fe20008000000 */
[----:B------:R-:W-:-:S04]  /*3110*/  LOP3.LUT R3, R3, 0xffff, RZ, 0xc0, !PT ;  /* 0x0000ffff03037812 */ /* 0x000fc800078ec0ff */
[----:B------:R-:W-:-:S04]  /*3120*/  LEA.HI R3, R3, 0x1, RZ, 0x17 ;  /* 0x0000000103037811 */ /* 0x000fc800078fb8ff */
[----:B------:R-:W-:-:S04]  /*3130*/  LOP3.LUT R3, R3, 0x3, RZ, 0xc0, !PT ;  /* 0x0000000303037812 */ /* 0x000fc800078ec0ff */
[----:B------:R-:W-:-:S07]  /*3140*/  IADD3 R3, PT, PT, -R3, RZ, RZ ;  /* 0x000000ff03037210 */ /* 0x000fce0007ffe1ff */
.L_x_148:
[----:B------:R-:W-:-:S04]  /*3150*/  IMAD.WIDE.U32 R6, R15, 0x8, R4 ;  /* 0x000000080f067825 */ /* 0x000fc800078e0004 */
[----:B------:R-:W-:Y:S02]  /*3160*/  IMAD.WIDE.U32 R12, R15, 0x8, R8 ;  /* 0x000000080f0c7825 */ /* 0x000fe400078e0008 */
[----:B------:R-:W2:Y:S04]  /*3170*/  LDG.E.64 R6, desc[UR10][R6.64] ;  /* 0x0000000a06067981 */ /* 0x000ea8000c1e1b00 */
[----:B------:R-:W2:Y:S01]  /*3180*/  LDG.E.64 R12, desc[UR10][R12.64] ;  /* 0x0000000a0c0c7981 */ /* 0x000ea2000c1e1b00 */
[----:B------:R-:W-:Y:S02]  /*3190*/  VIADD R3, R3, 0x1 ;  /* 0x0000000103037836 */ /* 0x000fe40000000000 */
[----:B------:R-:W-:-:S03]  /*31a0*/  VIADD R15, R15, 0x280 ;  /* 0x000002800f0f7836 */ /* 0x000fc60000000000 */
[----:B------:R-:W-:Y:S01]  /*31b0*/  ISETP.NE.AND P0, PT, R3, RZ, PT ;  /* 0x000000ff0300720c */ /* 0x000fe20003f05270 */
[----:B--2---:R-:W-:-:S12]  /*31c0*/  DFMA R10, R6, R12, R10 ;  /* 0x0000000c060a722b */ /* 0x004fd8000000000a */
[----:B------:R-:W-:Y:S05]  /*31d0*/  @P0 BRA `(.L_x_148) ;  /* 0xfffffffc00dc0947 */ /* 0x000fea000383ffff */
.L_x_139:
[----:B------:R-:W-:Y:S05]  /*31e0*/  BSYNC.RECONVERGENT B1 ;  /* 0x0000000000017941 */ /* 0x000fea0003800200 */
.L_x_136:
        /* <DEDUP_REMOVED lines=27> */
[----:B-1----:R-:W-:-:S04]  /*33a0*/  @!P1 LEA R8, R13, R8, 0x18 ;  /* 0x000000080d089211 */ /* 0x002fc800078ec0ff */
[----:B------:R-:W-:Y:S01]  /*33b0*/  @!P1 IADD3 R3, PT, PT, R3, R8, RZ ;  /* 0x0000000803039210 */ /* 0x000fe20007ffe0ff */
        /* <DEDUP_REMOVED lines=18> */
[----:B------:R-:W0:Y:S04]  /*34e0*/  LDS.128 R16, [UR4+0x20] ;  /* 0x00002004ff107984 */ /* 0x000e280008000c00 */
[----:B------:R-:W1:Y:S04]  /*34f0*/  LDS.128 R12, [UR4+0x30] ;  /* 0x00003004ff0c7984 */ /* 0x000e680008000c00 */
[----:B------:R-:W2:Y:S01]  /*3500*/  LDS.128 R8, [UR4+0x40] ;  /* 0x00004004ff087984 */ /* 0x000ea20008000c00 */
[----:B0-----:R-:W-:-:S03]  /*3510*/  DADD R16, R4, R16 ;  /* 0x0000000004107229 */ /* 0x001fc60000000010 */
[----:B------:R-:W0:Y:S05]  /*3520*/  LDS.128 R4, [UR4+0x50] ;  /* 0x00005004ff047984 */ /* 0x000e2a0008000c00 */
[----:B------:R-:W-:-:S08]  /*3530*/  DADD R16, R16, R18 ;  /* 0x0000000010107229 */ /* 0x000fd00000000012 */
[----:B-1----:R-:W-:-:S08]  /*3540*/  DADD R12, R16, R12 ;  /* 0x00000000100c7229 */ /* 0x002fd0000000000c */
[----:B------:R-:W-:Y:S02]  /*3550*/  DADD R2, R12, R14 ;  /* 0x000000000c027229 */ /* 0x000fe4000000000e */
[----:B------:R-:W1:Y:S06]  /*3560*/  LDS.128 R12, [UR4+0x60] ;  /* 0x00006004ff0c7984 */ /* 0x000e6c0008000c00 */
        /* <DEDUP_REMOVED lines=12> */
[----:B0-----:R-:W-:Y:S01]  /*3630*/  DADD R2, R2, R4 ;  /* 0x0000000002027229 */ /* 0x001fe20000000004 */
[----:B------:R-:W0:Y:S07]  /*3640*/  LDS.64 R4, [UR4+0xb0] ;  /* 0x0000b004ff047984 */ /* 0x000e2e0008000a00 */
[----:B------:R-:W-:-:S08]  /*3650*/  DADD R2, R2, R6 ;  /* 0x0000000002027229 */ /* 0x000fd00000000006 */
[----:B-1----:R-:W-:-:S08]  /*3660*/  DADD R2, R2, R12 ;  /* 0x0000000002027229 */ /* 0x002fd0000000000c */
[----:B------:R-:W-:-:S08]  /*3670*/  DADD R2, R2, R14 ;  /* 0x0000000002027229 */ /* 0x000fd0000000000e */
[----:B--2---:R-:W-:-:S08]  /*3680*/  DADD R2, R2, R8 ;  /* 0x0000000002027229 */ /* 0x004fd00000000008 */
[----:B------:R-:W-:-:S08]  /*3690*/  DADD R2, R2, R10 ;  /* 0x0000000002027229 */ /* 0x000fd0000000000a */
[----:B0-----:R-:W-:-:S11]  /*36a0*/  DADD R4, R2, R4 ;  /* 0x0000000002047229 */ /* 0x001fd60000000004 */
.L_x_135:
[----:B------:R-:W-:Y:S05]  /*36b0*/  BSYNC.RECONVERGENT B0 ;  /* 0x0000000000007941 */ /* 0x000fea0003800200 */
.L_x_119:
[----:B------:R-:W-:Y:S05]  /*36c0*/  @P0 EXIT ;  /* 0x000000000000094d */ /* 0x000fea0003800000 */
[----:B------:R-:W1:Y:S02]  /*36d0*/  LDCU.64 UR4, c[0x0][0x398] ;  /* 0x00007300ff0477ac */ /* 0x000e640008000a00 */
[----:B-1----:R-:W-:-:S06]  /*36e0*/  UIMAD.WIDE.U32 UR4, UR9, 0x8, UR4 ;  /* 0x00000008090478a5 */ /* 0x002fcc000f8e0004 */
[----:B------:R-:W-:Y:S01]  /*36f0*/  MOV R2, UR4 ;  /* 0x0000000400027c02 */ /* 0x000fe20008000f00 */
[----:B------:R-:W-:-:S05]  /*3700*/  IMAD.U32 R3, RZ, RZ, UR5 ;  /* 0x00000005ff037e24 */ /* 0x000fca000f8e00ff */
[----:B------:R-:W-:Y:S01]  /*3710*/  STG.E.64 desc[UR10][R2.64], R4 ;  /* 0x0000000402007986 */ /* 0x000fe2000c101b0a */
[----:B------:R-:W-:Y:S05]  /*3720*/  EXIT ;  /* 0x000000000000794d */ /* 0x000fea0003800000 */
.L_x_149:
        /* <DEDUP_REMOVED lines=13> */
.L_x_296:


//--------------------- .text._ZN3cub18CUB_300001_SM_10006detail6reduce28DeviceReduceSingleTileKernelINS2_10policy_hubIdjN4cuda3std3__44plusIdEEE10Policy1000EN6thrust24THRUST_300001_SM_1000_NS18transform_iteratorINSD_12zip_functionINS7_10multipliesIdEEEENSD_12zip_iteratorINS7_5tupleIJNSD_6detail15normal_iteratorINSD_10device_ptrIKdEEEESQ_EEEEENSD_11use_defaultEST_EEPdjS9_ddNS7_10__identityEEEvT0_T1_T2_T3_T4_T6_ --------------------------
	.section	.text._ZN3cub18CUB_300001_SM_10006detail6reduce28DeviceReduceSingleTileKernelINS2_10policy_hubIdjN4cuda3std3__44plusIdEEE10Policy1000EN6thrust24THRUST_300001_SM_1000_NS18transform_iteratorINSD_12zip_functionINS7_10multipliesIdEEEENSD_12zip_iteratorINS7_5tupleIJNSD_6detail15normal_iteratorINSD_10device_ptrIKdEEEESQ_EEEEENSD_11use_defaultEST_EEPdjS9_ddNS7_10__identityEEEvT0_T1_T2_T3_T4_T6_,"ax",@progbits
	.align	128
        .global         _ZN3cub18CUB_300001_SM_10006detail6reduce28DeviceReduceSingleTileKernelINS2_10policy_hubIdjN4cuda3std3__44plusIdEEE10Policy1000EN6thrust24THRUST_300001_SM_1000_NS18transform_iteratorINSD_12zip_functionINS7_10multipliesIdEEEENSD_12zip_iteratorINS7_5tupleIJNSD_6detail15normal_iteratorINSD_10device_ptrIKdEEEESQ_EEEEENSD_11use_defaultEST_EEPdjS9_ddNS7_10__identityEEEvT0_T1_T2_T3_T4_T6_
        .type           _ZN3cub18CUB_300001_SM_10006detail6reduce28DeviceReduceSingleTileKernelINS2_10policy_hubIdjN4cuda3std3__44plusIdEEE10Policy1000EN6thrust24THRUST_300001_SM_1000_NS18transform_iteratorINSD_12zip_functionINS7_10multipliesIdEEEENSD_12zip_iteratorINS7_5tupleIJNSD_6detail15normal_iteratorINSD_10device_ptrIKdEEEESQ_EEEEENSD_11use_defaultEST_EEPdjS9_ddNS7_10__identityEEEvT0_T1_T2_T3_T4_T6_,@function
        .size           _ZN3cub18CUB_300001_SM_10006detail6reduce28DeviceReduceSingleTileKernelINS2_10policy_hubIdjN4cuda3std3__44plusIdEEE10Policy1000EN6thrust24THRUST_300001_SM_1000_NS18transform_iteratorINSD_12zip_functionINS7_10multipliesIdEEEENSD_12zip_iteratorINS7_5tupleIJNSD_6detail15normal_iteratorINSD_10device_ptrIKdEEEESQ_EEEEENSD_11use_defaultEST_EEPdjS9_ddNS7_10__identityEEEvT0_T1_T2_T3_T4_T6_,(.L_x_297 - _ZN3cub18CUB_300001_SM_10006detail6reduce28DeviceReduceSingleTileKernelINS2_10policy_hubIdjN4cuda3std3__44plusIdEEE10Policy1000EN6thrust24THRUST_300001_SM_1000_NS18transform_iteratorINSD_12zip_functionINS7_10multipliesIdEEEENSD_12zip_iteratorINS7_5tupleIJNSD_6detail15normal_iteratorINSD_10device_ptrIKdEEEESQ_EEEEENSD_11use_defaultEST_EEPdjS9_ddNS7_10__identityEEEvT0_T1_T2_T3_T4_T6_)
        .other          _ZN3cub18CUB_300001_SM_10006detail6reduce28DeviceReduceSingleTileKernelINS2_10policy_hubIdjN4cuda3std3__44plusIdEEE10Policy1000EN6thrust24THRUST_300001_SM_1000_NS18transform_iteratorINSD_12zip_functionINS7_10multipliesIdEEEENSD_12zip_iteratorINS7_5tupleIJNSD_6detail15normal_iteratorINSD_10device_ptrIKdEEEESQ_EEEEENSD_11use_defaultEST_EEPdjS9_ddNS7_10__identityEEEvT0_T1_T2_T3_T4_T6_,@"STO_CUDA_ENTRY STV_DEFAULT"
_ZN3cub18CUB_300001_SM_10006detail6reduce28DeviceReduceSingleTileKernelINS2_10policy_hubIdjN4cuda3std3__44plusIdEEE10Policy1000EN6thrust24THRUST_300001_SM_1000_NS18transform_iteratorINSD_12zip_functionINS7_10multipliesIdEEEENSD_12zip_iteratorINS7_5tupleIJNSD_6detail15normal_iteratorINSD_10device_ptrIKdEEEESQ_EEEEENSD_11use_defaultEST_EEPdjS9_ddNS7_10__identityEEEvT0_T1_T2_T3_T4_T6_:
.text._ZN3cub18CUB_300001_SM_10006detail6reduce28DeviceReduceSingleTileKernelINS2_10policy_hubIdjN4cuda3std3__44plusIdEEE10Policy1000EN6thrust24THRUST_300001_SM_1000_NS18transform_iteratorINSD_12zip_functionINS7_10multipliesIdEEEENSD_12zip_iteratorINS7_5tupleIJNSD_6detail15normal_iteratorINSD_10device_ptrIKdEEEESQ_EEEEENSD_11use_defaultEST_EEPdjS9_ddNS7_10__identityEEEvT0_T1_T2_T3_T4_T6_:
        /* <DEDUP_REMOVED lines=13> */
.L_x_150:
[----:B------:R-:W-:Y:S01]  /*00d0*/  ISETP.GT.U32.AND P0, PT, R8, 0x13ff, PT ;  /* 0x000013ff0800780c */ /* 0x000fe20003f04070 */
[----:B------:R-:W-:-:S12]  /*00e0*/  BSSY.RECONVERGENT B0, `(.L_x_151) ;  /* 0x000030a000007945 */ /* 0x000fd80003800200 */
        /* <DEDUP_REMOVED lines=15> */
.L_x_154:
[----:B------:R-:W-:Y:S05]  /*01e0*/  BSYNC.RECONVERGENT B1 ;  /* 0x0000000000017941 */ /* 0x000fea0003800200 */
.L_x_153:
[----:B------:R-:W-:Y:S01]  /*01f0*/  ISETP.GE.U32.AND P0, PT, R2, R8, PT ;  /* 0x000000080200720c */ /* 0x000fe20003f06070 */
[----:B------:R-:W-:-:S12]  /*0200*/  BSSY.RECONVERGENT B1, `(.L_x_155) ;  /* 0x00000a4000017945 */ /* 0x000fd80003800200 */
[----:B------:R-:W-:Y:S05]  /*0210*/  @P0 BRA `(.L_x_156) ;  /* 0x0000000800880947 */ /* 0x000fea0003800000 */
[----:B------:R-:W-:Y:S01]  /*0220*/  LOP3.LUT R3, RZ, R2, RZ, 0x33, !PT ;  /* 0x00000002ff037212 */ /* 0x000fe200078e33ff */
[----:B------:R-:W-:Y:S04]  /*0230*/  BSSY.RECONVERGENT B2, `(.L_x_157) ;  /* 0x000004c000027945 */ /* 0x000fe80003800200 */
[----:B------:R-:W-:-:S04]  /*0240*/  IMAD.IADD R6, R3, 0x1, R8 ;  /* 0x0000000103067824 */ /* 0x000fc800078e0208 */
[C---:B------:R-:W-:Y:S01]  /*0250*/  IMAD.HI.U32 R3, R6.reuse, -0x33333333, RZ ;  /* 0xcccccccd06037827 */ /* 0x040fe200078e00ff */
[----:B------:R-:W-:-:S04]  /*0260*/  ISETP.GE.U32.AND P1, PT, R6, 0x2580, PT ;  /* 0x000025800600780c */ /* 0x000fc80003f26070 */
[----:B------:R-:W-:-:S04]  /*0270*/  LEA.HI R3, R3, 0x1, RZ, 0x17 ;  /* 0x0000000103037811 */ /* 0x000fc800078fb8ff */
[----:B------:R-:W-:-:S04]  /*0280*/  LOP3.LUT R76, R3, 0xf, RZ, 0xc0, !PT ;  /* 0x0000000f034c7812 */ /* 0x000fc800078ec0ff */
[----:B------:R-:W-:Y:S01]  /*0290*/  ISETP.NE.AND P0, PT, R76, RZ, PT ;  /* 0x000000ff4c00720c */ /* 0x000fe20003f05270 */
[----:B------:R-:W-:-:S12]  /*02a0*/  @!P1 BRA `(.L_x_158) ;  /* 0x0000000400109947 */ /* 0x000fd80003800000 */
[----:B------:R-:W0:Y:S01]  /*02b0*/  LDCU.128 UR8, c[0x0][0x380] ;  /* 0x00007000ff0877ac */ /* 0x000e220008000c00 */
[----:B------:R-:W-:Y:S01]  /*02c0*/  IMAD.MOV.U32 R6, RZ, RZ, 0xa000 ;  /* 0x0000a000ff067424 */ /* 0x000fe200078e00ff */
[----:B------:R-:W-:Y:S01]  /*02d0*/  LOP3.LUT R9, R3, 0xfffff0, RZ, 0xc0, !PT ;  /* 0x00fffff003097812 */ /* 0x000fe200078ec0ff */
[----:B------:R-:W-:Y:S02]  /*02e0*/  IMAD.MOV.U32 R7, RZ, RZ, 0x0 ;  /* 0x00000000ff077424 */ /* 0x000fe400078e00ff */
[----:B------:R-:W-:-:S04]  /*02f0*/  IMAD.WIDE.U32 R6, R2, 0x8, R6 ;  /* 0x0000000802067825 */ /* 0x000fc800078e0006 */
[----:B------:R-:W-:Y:S01]  /*0300*/  IMAD.MOV R9, RZ, RZ, -R9 ;  /* 0x000000ffff097224 */ /* 0x000fe200078e0a09 */
[C---:B0-----:R-:W-:Y:S02]  /*0310*/  IADD3 R14, P1, PT, R6.reuse, UR8, RZ ;  /* 0x00000008060e7c10 */ /* 0x041fe4000ff3e0ff */
[----:B------:R-:W-:Y:S02]  /*0320*/  IADD3 R10, P2, PT, R6, UR10, RZ ;  /* 0x0000000a060a7c10 */ /* 0x000fe4000ff5e0ff */
[C---:B------:R-:W-:Y:S02]  /*0330*/  IADD3.X R15, PT, PT, R7.reuse, UR9, RZ, P1, !PT ;  /* 0x00000009070f7c10 */ /* 0x040fe40008ffe4ff */
[----:B------:R-:W-:-:S09]  /*0340*/  IADD3.X R11, PT, PT, R7, UR11, RZ, P2, !PT ;  /* 0x0000000b070b7c10 */ /* 0x000fd200097fe4ff */
.L_x_159:
[----:B------:R-:W-:Y:S01]  /*0350*/  IMAD.MOV.U32 R6, RZ, RZ, R14 ;  /* 0x000000ffff067224 */ /* 0x000fe200078e000e */
[----:B------:R-:W2:Y:S01]  /*0360*/  LDG.E.64 R18, desc[UR6][R10.64+-0x8c00] ;  /* 0xff7400060a127981 */ /* 0x000ea2000c1e1b00 */
[----:B------:R-:W-:-:S03]  /*0370*/  IMAD.MOV.U32 R7, RZ, RZ, R15 ;  /* 0x000000ffff077224 */ /* 0x000fc600078e000f */
[----:B------:R-:W3:Y:S04]  /*0380*/  LDG.E.64 R14, desc[UR6][R10.64+-0xa000] ;  /* 0xff6000060a0e7981 */ /* 0x000ee8000c1e1b00 */
[----:B------:R-:W3:Y:S04]  /*0390*/  LDG.E.64 R12, desc[UR6][R6.64+-0xa000] ;  /* 0xff600006060c7981 */ /* 0x000ee8000c1e1b00 */
[----:B------:R-:W2:Y:S04]  /*03a0*/  LDG.E.64 R16, desc[UR6][R6.64+-0x8c00] ;  /* 0xff74000606107981 */ /* 0x000ea8000c1e1b00 */
        /* <DEDUP_REMOVED lines=27> */
[----:B------:R0:W5:Y:S01]  /*0560*/  LDG.E.64 R74, desc[UR6][R10.64+0x8c00] ;  /* 0x008c00060a4a7981 */ /* 0x000162000c1e1b00 */
[----:B------:R-:W-:-:S05]  /*0570*/  VIADD R9, R9, 0x10 ;  /* 0x0000001009097836 */ /* 0x000fca0000000000 */
[----:B------:R-:W-:Y:S02]  /*0580*/  ISETP.NE.AND P1, PT, R9, RZ, PT ;  /* 0x000000ff0900720c */ /* 0x000fe40003f25270 */
[----:B0-----:R-:W-:Y:S01]  /*0590*/  IADD3 R10, P3, PT, R10, 0x14000, RZ ;  /* 0x000140000a0a7810 */ /* 0x001fe20007f7e0ff */
[----:B------:R-:W-:-:S04]  /*05a0*/  VIADD R2, R2, 0x2800 ;  /* 0x0000280002027836 */ /* 0x000fc80000000000 */
[----:B------:R-:W-:Y:S01]  /*05b0*/  IMAD.X R11, RZ, RZ, R11, P3 ;  /* 0x000000ffff0b7224 */ /* 0x000fe200018e060b */
[----:B---3--:R-:W-:-:S08]  /*05c0*/  DFMA R12, R12, R14, R4 ;  /* 0x0000000e0c0c722b */ /* 0x008fd00000000004 */
[----:B--2---:R-:W-:-:S08]  /*05d0*/  DFMA R12, R16, R18, R12 ;  /* 0x00000012100c722b */ /* 0x004fd0000000000c */
        /* <DEDUP_REMOVED lines=12> */
[----:B------:R-:W-:-:S07]  /*06a0*/  IADD3 R14, P2, PT, R6, 0x14000, RZ ;  /* 0x00014000060e7810 */ /* 0x000fce0007f5e0ff */
[----:B------:R-:W-:Y:S01]  /*06b0*/  DFMA R12, R68, R70, R12 ;  /* 0x00000046440c722b */ /* 0x000fe2000000000c */
[----:B------:R-:W-:-:S07]  /*06c0*/  IMAD.X R15, RZ, RZ, R7, P2 ;  /* 0x000000ffff0f7224 */ /* 0x000fce00010e0607 */
[----:B------:R-:W-:Y:S01]  /*06d0*/  DFMA R4, R72, R74, R12 ;  /* 0x0000004a4804722b */ /* 0x000fe2000000000c */
[----:B------:R-:W-:Y:S10]  /*06e0*/  @P1 BRA `(.L_x_159) ;  /* 0xfffffffc00181947 */ /* 0x000ff4000383ffff */
.L_x_158:
[----:B------:R-:W-:Y:S05]  /*06f0*/  BSYNC.RECONVERGENT B2 ;  /* 0x0000000000027941 */ /* 0x000fea0003800200 */
.L_x_157:
        /* <DEDUP_REMOVED lines=8> */
[----:B0-----:R-:W-:-:S05]  /*0780*/  IMAD.WIDE.U32 R6, R2, 0x8, R6 ;  /* 0x0000000802067825 */ /* 0x001fca00078e0006 */
[----:B------:R-:W2:Y:S01]  /*0790*/  LDG.E.64 R12, desc[UR6][R6.64] ;  /* 0x00000006060c7981 */ /* 0x000ea2000c1e1b00 */
[----:B-1----:R-:W-:-:S03]  /*07a0*/  IMAD.WIDE.U32 R10, R2, 0x8, R10 ;  /* 0x00000008020a7825 */ /* 0x002fc600078e000a */
        /* <DEDUP_REMOVED lines=24> */
.L_x_161:
[----:B------:R-:W-:Y:S05]  /*0930*/  BSYNC.RECONVERGENT B2 ;  /* 0x0000000000027941 */ /* 0x000fea0003800200 */
.L_x_160:
        /* <DEDUP_REMOVED lines=23> */
.L_x_163:
[----:B------:R-:W-:Y:S05]  /*0ab0*/  BSYNC.RECONVERGENT B2 ;  /* 0x0000000000027941 */ /* 0x000fea0003800200 */
.L_x_162:
[----:B------:R-:W-:Y:S05]  /*0ac0*/  @!P1 BRA `(.L_x_156) ;  /* 0x00000000005c9947 */ /* 0x000fea0003800000 */
[----:B------:R-:W0:Y:S01]  /*0ad0*/  LDC.64 R6, c[0x0][0x388] ;  /* 0x0000e200ff067b82 */ /* 0x000e220000000a00 */
[----:B------:R-:W-:-:S07]  /*0ae0*/  IMAD.MOV R9, RZ, RZ, -R9 ;  /* 0x000000ffff097224 */ /* 0x000fce00078e0a09 */
[----:B------:R-:W1:Y:S01]  /*0af0*/  LDC.64 R10, c[0x0][0x380] ;  /* 0x0000e000ff0a7b82 */ /* 0x000e620000000a00 */
[----:B0-----:R-:W-:-:S04]  /*0b00*/  IMAD.WIDE.U32 R6, R2, 0x8, R6 ;  /* 0x0000000802067825 */ /* 0x001fc800078e0006 */
[----:B------:R-:W-:Y:S02]  /*0b10*/  IMAD.MOV.U32 R12, RZ, RZ, R6 ;  /* 0x000000ffff0c7224 */ /* 0x000fe400078e0006 */
[----:B------:R-:W-:Y:S02]  /*0b20*/  IMAD.MOV.U32 R13, RZ, RZ, R7 ;  /* 0x000000ffff0d7224 */ /* 0x000fe400078e0007 */
[----:B-1----:R-:W-:-:S04]  /*0b30*/  IMAD.WIDE.U32 R2, R2, 0x8, R10 ;  /* 0x0000000802027825 */ /* 0x002fc800078e000a */
[----:B------:R-:W-:Y:S02]  /*0b40*/  IMAD.MOV.U32 R10, RZ, RZ, R2 ;  /* 0x000000ffff0a7224 */ /* 0x000fe400078e0002 */
[----:B------:R-:W-:-:S07]  /*0b50*/  IMAD.MOV.U32 R11, RZ, RZ, R3 ;  /* 0x000000ffff0b7224 */ /* 0x000fce00078e0003 */
.L_x_164:
        /* <DEDUP_REMOVED lines=14> */
.L_x_156:
[----:B------:R-:W-:Y:S05]  /*0c40*/  BSYNC.RECONVERGENT B1 ;  /* 0x0000000000017941 */ /* 0x000fea0003800200 */
.L_x_155:
        /* <DEDUP_REMOVED lines=47> */
[----:B-1----:R-:W0:Y:S04]  /*0f40*/  LDS.128 R4, [UR4+0x20] ;  /* 0x00002004ff047984 */ /* 0x002e280008000c00 */
[----:B------:R-:W1:Y:S04]  /*0f50*/  LDS.128 R8, [UR4+0x30] ;  /* 0x00003004ff087984 */ /* 0x000e680008000c00 */
[----:B------:R-:W2:Y:S04]  /*0f60*/  LDS.128 R12, [UR4+0x40] ;  /* 0x00004004ff0c7984 */ /* 0x000ea80008000c00 */
[----:B------:R-:W3:Y:S01]  /*0f70*/  LDS.128 R16, [UR4+0x50] ;  /* 0x00005004ff107984 */ /* 0x000ee20008000c00 */
[----:B0-----:R-:W-:-:S03]  /*0f80*/  DADD R4, R2, R4 ;  /* 0x0000000002047229 */ /* 0x001fc60000000004 */
[----:B------:R-:W-:Y:S05]  /*0f90*/  LDS.64 R2, [UR4+0xb0] ;  /* 0x0000b004ff027984 */ /* 0x000fea0008000a00 */
[----:B------:R-:W-:-:S08]  /*0fa0*/  DADD R4, R4, R6 ;  /* 0x0000000004047229 */ /* 0x000fd00000000006 */
[----:B-1----:R-:W-:-:S08]  /*0fb0*/  DADD R4, R4, R8 ;  /* 0x0000000004047229 */ /* 0x002fd00000000008 */
[----:B------:R-:W-:Y:S01]  /*0fc0*/  DADD R4, R4, R10 ;  /* 0x0000000004047229 */ /* 0x000fe2000000000a */
[----:B------:R-:W0:Y:S07]  /*0fd0*/  LDS.128 R8, [UR4+0x60] ;  /* 0x00006004ff087984 */ /* 0x000e2e0008000c00 */
[----:B--2---:R-:W-:-:S08]  /*0fe0*/  DADD R4, R4, R12 ;  /* 0x0000000004047229 */ /* 0x004fd0000000000c */
[----:B------:R-:W-:Y:S01]  /*0ff0*/  DADD R4, R4, R14 ;  /* 0x0000000004047229 */ /* 0x000fe2000000000e */
[----:B------:R-:W1:Y:S07]  /*1000*/  LDS.128 R12, [UR4+0x70] ;  /* 0x00007004ff0c7984 */ /* 0x000e6e0008000c00 */
[----:B---3--:R-:W-:-:S08]  /*1010*/  DADD R4, R4, R16 ;  /* 0x0000000004047229 */ /* 0x008fd00000000010 */
        /* <DEDUP_REMOVED lines=13> */
[----:B------:R-:W-:-:S08]  /*10f0*/  DADD R4, R4, R14 ;  /* 0x0000000004047229 */ /* 0x000fd0000000000e */
[----:B------:R-:W-:Y:S01]  /*1100*/  DADD R2, R4, R2 ;  /* 0x0000000004027229 */ /* 0x000fe20000000002 */
[----:B------:R-:W-:Y:S10]  /*1110*/  BRA `(.L_x_166) ;  /* 0x0000002000187947 */ /* 0x000ff40003800000 */
.L_x_165:
        /* <DEDUP_REMOVED lines=12> */
[----:B-1----:R-:W-:-:S10]  /*11e0*/  DADD R2, R2, R4 ;  /* 0x0000000002027229 */ /* 0x002fd40000000004 */
[----:B------:R-:W-:Y:S01]  /*11f0*/  FSEL R6, R2, R4, !P0 ;  /* 0x0000000402067208 */ /* 0x000fe20004000000 */
[----:B------:R-:W-:Y:S01]  /*1200*/  VIADD R4, R12, 0x4 ;  /* 0x000000040c047836 */ /* 0x000fe20000000000 */
[----:B------:R-:W-:Y:S02]  /*1210*/  FSEL R7, R3, R5, !P0 ;  /* 0x0000000503077208 */ /* 0x000fe40004000000 */
[----:B------:R-:W-:Y:S01]  /*1220*/  ISETP.GT.AND P0, PT, R10, R9, PT ;  /* 0x000000090a00720c */ /* 0x000fe20003f04270 */
[----:B------:R-:W-:Y:S04]  /*1230*/  SHFL.DOWN PT, R2, R6, 0x2, R9 ;  /* 0x0840000006027989 */ /* 0x000fe800000e0009 */
[----:B------:R-:W0:Y:S02]  /*1240*/  SHFL.DOWN PT, R3, R7, 0x2, R9 ;  /* 0x0840000007037989 */ /* 0x000e2400000e0009 */
[----:B0-----:R-:W-:-:S10]  /*1250*/  DADD R2, R2, R6 ;  /* 0x0000000002027229 */ /* 0x001fd40000000006 */
[----:B------:R-:W-:Y:S01]  /*1260*/  FSEL R10, R6, R2, P0 ;  /* 0x00000002060a7208 */ /* 0x000fe20000000000 */
[----:B------:R-:W-:Y:S01]  /*1270*/  VIADD R6, R12, 0x8 ;  /* 0x000000080c067836 */ /* 0x000fe20000000000 */
[----:B------:R-:W-:Y:S02]  /*1280*/  FSEL R11, R7, R3, P0 ;  /* 0x00000003070b7208 */ /* 0x000fe40000000000 */
[----:B------:R-:W-:Y:S01]  /*1290*/  ISETP.GT.AND P0, PT, R4, R9, PT ;  /* 0x000000090400720c */ /* 0x000fe20003f04270 */
[----:B------:R-:W-:Y:S04]  /*12a0*/  SHFL.DOWN PT, R2, R10, 0x4, R9 ;  /* 0x088000000a027989 */ /* 0x000fe800000e0009 */
        /* <DEDUP_REMOVED lines=8> */
[----:B------:R-:W1:Y:S01]  /*1330*/  @!P1 S2R R11, SR_CgaCtaId ;  /* 0x00000000000b9919 */ /* 0x000e620000008800 */
[----:B0-----:R-:W-:-:S10]  /*1340*/  DADD R2, R2, R4 ;  /* 0x0000000002027229 */ /* 0x001fd40000000004 */
[----:B------:R-:W-:Y:S01]  /*1350*/  FSEL R6, R4, R2, P0 ;  /* 0x0000000204067208 */ /* 0x000fe20000000000 */
[----:B------:R-:W-:Y:S01]  /*1360*/  VIADD R4, R12, 0x10 ;  /* 0x000000100c047836 */ /* 0x000fe20000000000 */
[----:B------:R-:W-:Y:S02]  /*1370*/  FSEL R7, R5, R3, P0 ;  /* 0x0000000305077208 */ /* 0x000fe40000000000 */
[----:B------:R-:W-:Y:S01]  /*1380*/  @!P1 SHF.R.U32.HI R5, RZ, 0x2, R0 ;  /* 0x00000002ff059819 */ /* 0x000fe20000011600 */
[----:B------:R-:W-:Y:S01]  /*1390*/  SHFL.DOWN PT, R2, R6, 0x10, R9 ;  /* 0x0a00000006027989 */ /* 0x000fe200000e0009 */
[----:B------:R-:W-:Y:S02]  /*13a0*/  ISETP.GT.AND P0, PT, R4, R9, PT ;  /* 0x000000090400720c */ /* 0x000fe40003f04270 */
[----:B-1----:R-:W-:Y:S01]  /*13b0*/  @!P1 LEA R10, R11, R10, 0x18 ;  /* 0x0000000a0b0a9211 */ /* 0x002fe200078ec0ff */
[----:B------:R-:W0:Y:S01]  /*13c0*/  SHFL.DOWN PT, R3, R7, 0x10, R9 ;  /* 0x0a00000007037989 */ /* 0x000e2200000e0009 */
[----:B------:R-:W-:-:S05]  /*13d0*/  @!P1 LOP3.LUT R5, R5, 0xf8, RZ, 0xc0, !PT ;  /* 0x000000f805059812 */ /* 0x000fca00078ec0ff */
        /* <DEDUP_REMOVED lines=10> */
[----:B------:R-:W-:Y:S01]  /*1480*/  ISETP.GT.U32.AND P1, PT, R8, 0x20, PT ;  /* 0x000000200800780c */ /* 0x000fe20003f24070 */
[----:B-1----:R-:W-:-:S09]  /*1490*/  ULEA UR4, UR5, UR4, 0x18 ;  /* 0x0000000405047291 */ /* 0x002fd2000f8ec0ff */
[----:B0-----:R-:W0:Y:S04]  /*14a0*/  LDS.128 R4, [UR4+0x20] ;  /* 0x00002004ff047984 */ /* 0x001e280008000c00 */
[----:B------:R-:W1:Y:S01]  /*14b0*/  LDS.128 R12, [UR4+0x30] ;  /* 0x00003004ff0c7984 */ /* 0x000e620008000c00 */
        /* <DEDUP_REMOVED lines=84> */
.L_x_152:
        /* <DEDUP_REMOVED lines=21> */
[----:B------:R-:W-:-:S05]  /*1b50*/  VIADD R46, R8, 0xffffec00 ;  /* 0xffffec00082e7836 */ /* 0x000fca0000000000 */
[----:B------:R-:W-:Y:S01]  /*1b60*/  ISETP.GE.U32.AND P0, PT, R46, 0x1400, PT ;  /* 0x000014002e00780c */ /* 0x000fe20003f06070 */
[----:B--2---:R-:W-:-:S08]  /*1b70*/  DMUL R12, R12, R14 ;  /* 0x0000000e0c0c7228 */ /* 0x004fd00000000000 */
[----:B---3--:R-:W-:-:S08]  /*1b80*/  DFMA R2, R2, R6, R12 ;  /* 0x000000060202722b */ /* 0x008fd0000000000c */
[----:B----4-:R-:W-:-:S08]  /*1b90*/  DFMA R2, R16, R18, R2 ;  /* 0x000000121002722b */ /* 0x010fd00000000002 */
[----:B-----5:R-:W-:-:S08]  /*1ba0*/  DFMA R2, R20, R22, R2 ;  /* 0x000000161402722b */ /* 0x020fd00000000002 */
[----:B------:R-:W-:-:S08]  /*1bb0*/  DFMA R2, R24, R26, R2 ;  /* 0x0000001a1802722b */ /* 0x000fd00000000002 */
[----:B------:R-:W-:-:S08]  /*1bc0*/  DFMA R2, R28, R30, R2 ;  /* 0x0000001e1c02722b */ /* 0x000fd00000000002 */
[----:B------:R-:W-:-:S08]  /*1bd0*/  DFMA R2, R32, R34, R2 ;  /* 0x000000222002722b */ /* 0x000fd00000000002 */
[----:B------:R-:W-:Y:S01]  /*1be0*/  DFMA R6, R36, R38, R2 ;  /* 0x000000262406722b */ /* 0x000fe20000000002 */
[----:B------:R-:W-:Y:S01]  /*1bf0*/  IMAD.MOV.U32 R3, RZ, RZ, 0x1400 ;  /* 0x00001400ff037424 */ /* 0x000fe200078e00ff */
[----:B------:R-:W-:Y:S09]  /*1c00*/  @!P0 BRA `(.L_x_167) ;  /* 0x00000000008c8947 */ /* 0x000ff20003800000 */
[----:B------:R-:W0:Y:S01]  /*1c10*/  LDC R47, c[0x0][0x3a0] ;  /* 0x0000e800ff2f7b82 */ /* 0x000e220000000800 */
[----:B------:R-:W-:-:S07]  /*1c20*/  IMAD.MOV.U32 R3, RZ, RZ, 0x1400 ;  /* 0x00001400ff037424 */ /* 0x000fce00078e00ff */
.L_x_169:
[----:B------:R-:W-:-:S04]  /*1c30*/  IMAD.WIDE.U32 R12, R3, 0x8, R4 ;  /* 0x00000008030c7825 */ /* 0x000fc800078e0004 */
[----:B------:R-:W-:Y:S01]  /*1c40*/  IMAD.WIDE.U32 R14, R3, 0x8, R10 ;  /* 0x00000008030e7825 */ /* 0x000fe200078e000a */
        /* <DEDUP_REMOVED lines=16> */
[----:B--2---:R-:W-:-:S08]  /*1d50*/  DFMA R8, R8, R16, R6 ;  /* 0x000000100808722b */ /* 0x004fd00000000006 */
[----:B---3--:R-:W-:-:S08]  /*1d60*/  DFMA R8, R18, R20, R8 ;  /* 0x000000141208722b */ /* 0x008fd00000000008 */
[----:B----4-:R-:W-:-:S08]  /*1d70*/  DFMA R8, R22, R24, R8 ;  /* 0x000000181608722b */ /* 0x010fd00000000008 */
[----:B-----5:R-:W-:-:S08]  /*1d80*/  DFMA R8, R26, R28, R8 ;  /* 0x0000001c1a08722b */ /* 0x020fd00000000008 */
[----:B------:R-:W-:-:S08]  /*1d90*/  DFMA R8, R30, R32, R8 ;  /* 0x000000201e08722b */ /* 0x000fd00000000008 */
[----:B------:R-:W-:Y:S01]  /*1da0*/  DFMA R34, R34, R36, R8 ;  /* 0x000000242222722b */ /* 0x000fe20000000008 */
[----:B0-----:R-:W-:-:S04]  /*1db0*/  IMAD.MOV.U32 R8, RZ, RZ, R47 ;  /* 0x000000ffff087224 */ /* 0x001fc800078e002f */
[----:B------:R-:W-:-:S03]  /*1dc0*/  IMAD.IADD R2, R8, 0x1, -R3 ;  /* 0x0000000108027824 */ /* 0x000fc600078e0a03 */
[----:B------:R-:W-:Y:S02]  /*1dd0*/  DFMA R34, R38, R40, R34 ;  /* 0x000000282622722b */ /* 0x000fe40000000022 */
[----:B------:R-:W-:-:S06]  /*1de0*/  ISETP.GE.U32.AND P0, PT, R2, 0x1400, PT ;  /* 0x000014000200780c */ /* 0x000fcc0003f06070 */
[----:B------:R-:W-:-:S07]  /*1df0*/  DFMA R6, R42, R44, R34 ;  /* 0x0000002c2a06722b */ /* 0x000fce0000000022 */
[----:B------:R-:W-:Y:S05]  /*1e00*/  @!P0 BRA `(.L_x_168) ;  /* 0x0000000c00ac8947 */ /* 0x000fea0003800000 */
[----:B------:R-:W-:-:S05]  /*1e10*/  VIADD R3, R3, 0x1400 ;  /* 0x0000140003037836 */ /* 0x000fca0000000000 */
[----:B------:R-:W-:-:S13]  /*1e20*/  ISETP.GT.U32.AND P0, PT, R3, R46, PT ;  /* 0x0000002e0300720c */ /* 0x000fda0003f04070 */
[----:B------:R-:W-:Y:S05]  /*1e30*/  @!P0 BRA `(.L_x_169) ;  /* 0xfffffffc007c8947 */ /* 0x000fea000383ffff */
.L_x_167:
[----:B------:R-:W-:Y:S01]  /*1e40*/  IMAD.IADD R5, R8, 0x1, -R3 ;  /* 0x0000000108057824 */ /* 0x000fe200078e0a03 */
[----:B------:R-:W-:Y:S04]  /*1e50*/  BSSY.RECONVERGENT B1, `(.L_x_168) ;  /* 0x00000e6000017945 */ /* 0x000fe80003800200 */
[----:B------:R-:W-:-:S04]  /*1e60*/  ISETP.GE.AND P0, PT, R0, R5, PT ;  /* 0x000000050000720c */ /* 0x000fc80003f06270 */
[----:B------:R-:W-:-:S13]  /*1e70*/  ISETP.GE.U32.OR P0, PT, R3, R8, P0 ;  /* 0x000000080300720c */ /* 0x000fda0000706470 */
[----:B------:R-:W-:Y:S05]  /*1e80*/  @P0 BRA `(.L_x_170) ;  /* 0x0000000c00880947 */ /* 0x000fea0003800000 */
[----:B------:R-:W-:Y:S01]  /*1e90*/  LOP3.LUT R2, RZ, R0, RZ, 0x33, !PT ;  /* 0x00000000ff027212 */ /* 0x000fe200078e33ff */
[----:B------:R-:W-:Y:S03]  /*1ea0*/  BSSY.RECONVERGENT B2, `(.L_x_171) ;  /* 0x0000075000027945 */ /* 0x000fe60003800200 */
[----:B------:R-:W-:-:S04]  /*1eb0*/  IADD3 R2, PT, PT, -R3, R8, R2 ;  /* 0x0000000803027210 */ /* 0x000fc80007ffe102 */
[C---:B------:R-:W-:Y:S01]  /*1ec0*/  ISETP.GE.U32.AND P0, PT, R2.reuse, 0x2580, PT ;  /* 0x000025800200780c */ /* 0x040fe20003f06070 */
[----:B------:R-:W-:-:S04]  /*1ed0*/  IMAD.HI.U32 R4, R2, -0x33333333, RZ ;  /* 0xcccccccd02047827 */ /* 0x000fc800078e00ff */
[----:B------:R-:W-:Y:S01]  /*1ee0*/  IMAD.MOV.U32 R2, RZ, RZ, R0 ;  /* 0x000000ffff027224 */ /* 0x000fe200078e0000 */
[----:B------:R-:W-:-:S04]  /*1ef0*/  LEA.HI R4, R4, 0x1, RZ, 0x17 ;  /* 0x0000000104047811 */ /* 0x000fc800078fb8ff */
[----:B------:R-:W-:-:S03]  /*1f00*/  LOP3.LUT R5, R4, 0xf, RZ, 0xc0, !PT ;  /* 0x0000000f04057812 */ /* 0x000fc600078ec0ff */
[----:B------:R-:W-:Y:S05]  /*1f10*/  @!P0 BRA `(.L_x_172) ;  /* 0x0000000400b48947 */ /* 0x000fea0003800000 */
[----:B------:R-:W-:Y:S01]  /*1f20*/  LOP3.LUT R72, R4, 0xfffff0, RZ, 0xc0, !PT ;  /* 0x00fffff004487812 */ /* 0x000fe200078ec0ff */
[----:B------:R-:W-:Y:S01]  /*1f30*/  BSSY.RECONVERGENT B3, `(.L_x_173) ;  /* 0x000006a000037945 */ /* 0x000fe20003800200 */
[C---:B------:R-:W-:Y:S01]  /*1f40*/  LOP3.LUT R2, R0.reuse, 0x1400, RZ, 0xfc, !PT ;  /* 0x0000140000027812 */ /* 0x040fe200078efcff */
[----:B------:R-:W-:Y:S02]  /*1f50*/  IMAD.IADD R73, R0, 0x1, R3 ;  /* 0x0000000100497824 */ /* 0x000fe400078e0203 */
[----:B------:R-:W-:-:S07]  /*1f60*/  IMAD.MOV R72, RZ, RZ, -R72 ;  /* 0x000000ffff487224 */ /* 0x000fce00078e0a48 */
.L_x_174:
        /* <DEDUP_REMOVED lines=13> */
[----:B------:R-:W-:Y:S02]  /*2040*/  IMAD.WIDE.U32 R58, R59, 0x8, R68 ;  /* 0x000000083b3a7825 */ /* 0x000fe400078e0044 */
[----:B------:R-:W4:Y:S02]  /*2050*/  LDG.E.64 R56, desc[UR6][R56.64] ;  /* 0x0000000638387981 */ /* 0x000f24000c1e1b00 */
[----:B------:R-:W-:Y:S02]  /*2060*/  VIADD R55, R73, 0x780 ;  /* 0x0000078049377836 */ /* 0x000fe40000000000 */
[----:B------:R-:W4:Y:S02]  /*2070*/  LDG.E.64 R58, desc[UR6][R58.64] ;  /* 0x000000063a3a7981 */ /* 0x000f24000c1e1b00 */
[----:B------:R-:W-:-:S04]  /*2080*/  IMAD.WIDE.U32 R52, R55, 0x8, R70 ;  /* 0x0000000837347825 */ /* 0x000fc800078e0046 */
[----:B------:R-:W-:Y:S02]  /*2090*/  IMAD.WIDE.U32 R54, R55, 0x8, R68 ;  /* 0x0000000837367825 */ /* 0x000fe400078e0044 */
[----:B------:R-:W5:Y:S02]  /*20a0*/  LDG.E.64 R52, desc[UR6][R52.64] ;  /* 0x0000000634347981 */ /* 0x000f64000c1e1b00 */
[----:B------:R-:W-:Y:S02]  /*20b0*/  VIADD R51, R73, 0xa00 ;  /* 0x00000a0049337836 */ /* 0x000fe40000000000 */
[----:B------:R-:W5:Y:S02]  /*20c0*/  LDG.E.64 R54, desc[UR6][R54.64] ;  /* 0x0000000636367981 */ /* 0x000f64000c1e1b00 */
        /* <DEDUP_REMOVED lines=57> */
[----:B------:R-:W5:Y:S04]  /*2460*/  LDG.E.64 R70, desc[UR6][R70.64] ;  /* 0x0000000646467981 */ /* 0x000f68000c1e1b00 */
[----:B------:R-:W5:Y:S01]  /*2470*/  LDG.E.64 R68, desc[UR6][R68.64] ;  /* 0x0000000644447981 */ /* 0x000f62000c1e1b00 */
[----:B------:R-:W-:-:S05]  /*2480*/  VIADD R72, R72, 0x10 ;  /* 0x0000001048487836 */ /* 0x000fca0000000000 */
[----:B------:R-:W-:Y:S01]  /*2490*/  ISETP.NE.AND P0, PT, R72, RZ, PT ;  /* 0x000000ff4800720c */ /* 0x000fe20003f05270 */
[----:B------:R-:W-:Y:S02]  /*24a0*/  VIADD R2, R2, 0x2800 ;  /* 0x0000280002027836 */ /* 0x000fe40000000000 */
        /* <DEDUP_REMOVED lines=18> */
[----:B------:R-:W-:Y:S05]  /*25d0*/  BSYNC.RECONVERGENT B3 ;  /* 0x0000000000037941 */ /* 0x000fea0003800200 */
.L_x_173:
[----:B------:R-:W-:-:S07]  /*25e0*/  VIADD R2, R2, 0xffffec00 ;  /* 0xffffec0002027836 */ /* 0x000fce0000000000 */
.L_x_172:
[----:B------:R-:W-:Y:S05]  /*25f0*/  BSYNC.RECONVERGENT B2 ;  /* 0x0000000000027941 */ /* 0x000fea0003800200 */
.L_x_171:
        /* <DEDUP_REMOVED lines=8> */
[----:B------:R-:W-:-:S04]  /*2680*/  IMAD.IADD R5, R2, 0x1, R3 ;  /* 0x0000000102057824 */ /* 0x000fc800078e0203 */
[----:B------:R-:W-:-:S03]  /*2690*/  VIADD R19, R5, 0x280 ;  /* 0x0000028005137836 */ /* 0x000fc60000000000 */
        /* <DEDUP_REMOVED lines=48> */
.L_x_176:
[----:B------:R-:W-:Y:S05]  /*29a0*/  BSYNC.RECONVERGENT B2 ;  /* 0x0000000000027941 */ /* 0x000fea0003800200 */
.L_x_175:
        /* <DEDUP_REMOVED lines=33> */
.L_x_178:
[----:B------:R-:W-:Y:S05]  /*2bc0*/  BSYNC.RECONVERGENT B2 ;  /* 0x0000000000027941 */ /* 0x000fea0003800200 */
.L_x_177:
[----:B------:R-:W-:Y:S05]  /*2bd0*/  @!P1 BRA `(.L_x_170) ;  /* 0x0000000000349947 */ /* 0x000fea0003800000 */
[----:B------:R-:W0:Y:S01]  /*2be0*/  LDC.64 R8, c[0x0][0x380] ;  /* 0x0000e000ff087b82 */ /* 0x000e220000000a00 */
[----:B------:R-:W-:Y:S02]  /*2bf0*/  IMAD.IADD R13, R2, 0x1, R3 ;  /* 0x00000001020d7824 */ /* 0x000fe400078e0203 */
[----:B------:R-:W-:-:S05]  /*2c00*/  IMAD.MOV R12, RZ, RZ, -R22 ;  /* 0x000000ffff0c7224 */ /* 0x000fca00078e0a16 */
[----:B------:R-:W1:Y:S02]  /*2c10*/  LDC.64 R10, c[0x0][0x388] ;  /* 0x0000e200ff0a7b82 */ /* 0x000e640000000a00 */
.L_x_179:
[----:B0-----:R-:W-:-:S04]  /*2c20*/  IMAD.WIDE.U32 R2, R13, 0x8, R8 ;  /* 0x000000080d027825 */ /* 0x001fc800078e0008 */
[C---:B-1----:R-:W-:Y:S02]  /*2c30*/  IMAD.WIDE.U32 R4, R13.reuse, 0x8, R10 ;  /* 0x000000080d047825 */ /* 0x042fe400078e000a */
[----:B------:R-:W2:Y:S04]  /*2c40*/  LDG.E.64 R2, desc[UR6][R2.64] ;  /* 0x0000000602027981 */ /* 0x000ea8000c1e1b00 */
[----:B------:R-:W2:Y:S01]  /*2c50*/  LDG.E.64 R4, desc[UR6][R4.64] ;  /* 0x0000000604047981 */ /* 0x000ea2000c1e1b00 */
[----:B------:R-:W-:Y:S02]  /*2c60*/  VIADD R12, R12, 0x1 ;  /* 0x000000010c0c7836 */ /* 0x000fe40000000000 */
[----:B------:R-:W-:-:S03]  /*2c70*/  VIADD R13, R13, 0x280 ;  /* 0x000002800d0d7836 */ /* 0x000fc60000000000 */
[----:B------:R-:W-:Y:S01]  /*2c80*/  ISETP.NE.AND P0, PT, R12, RZ, PT ;  /* 0x000000ff0c00720c */ /* 0x000fe20003f05270 */
[----:B--2---:R-:W-:-:S12]  /*2c90*/  DFMA R6, R2, R4, R6 ;  /* 0x000000040206722b */ /* 0x004fd80000000006 */
[----:B------:R-:W-:Y:S05]  /*2ca0*/  @P0 BRA `(.L_x_179) ;  /* 0xfffffffc00dc0947 */ /* 0x000fea000383ffff */
.L_x_170:
[----:B------:R-:W-:Y:S05]  /*2cb0*/  BSYNC.RECONVERGENT B1 ;  /* 0x0000000000017941 */ /* 0x000fea0003800200 */
.L_x_168:
        /* <DEDUP_REMOVED lines=75> */
[----:B------:R-:W-:-:S11]  /*3170*/  DADD R2, R4, R2 ;  /* 0x0000000004027229 */ /* 0x000fd60000000002 */
.L_x_166:
[----:B------:R-:W-:Y:S05]  /*3180*/  BSYNC.RECONVERGENT B0 ;  /* 0x0000000000007941 */ /* 0x000fea0003800200 */
.L_x_151:
[----:B------:R-:W-:Y:S05]  /*3190*/  @P0 EXIT ;  /* 0x000000000000094d */ /* 0x000fea0003800000 */
[----:B------:R-:W2:Y:S01]  /*31a0*/  LDCU.64 UR4, c[0x0][0x3a8] ;  /* 0x00007500ff0477ac */ /* 0x000ea20008000a00 */
[----:B01----:R-:W0:Y:S01]  /*31b0*/  LDC.64 R4, c[0x0][0x398] ;  /* 0x0000e600ff047b82 */ /* 0x003e220000000a00 */
[----:B--2---:R-:W-:-:S07]  /*31c0*/  DADD R2, R2, UR4 ;  /* 0x0000000402027e29 */ /* 0x004fce0008000000 */
[----:B0-----:R-:W-:Y:S01]  /*31d0*/  STG.E.64 desc[UR6][R4.64], R2 ;  /* 0x0000000204007986 */ /* 0x001fe2000c101b06 */
[----:B------:R-:W-:Y:S05]  /*31e0*/  EXIT ;  /* 0x000000000000794d */ /* 0x000fea0003800000 */
.L_x_180:
        /* <DEDUP_REMOVED lines=9> */
.L_x_297:


//--------------------- .text._ZN3cub18CUB_300001_SM_10006detail9transform16transform_kernelINS2_10policy_hubILb1EN4cuda3std3__45tupleIJN6thrust24THRUST_300001_SM_1000_NS6detail15normal_iteratorINSA_10device_ptrIKdEEEESG_EEEE10policy1000El13my_func_multiNSC_INSD_IdEEEEJPSE_SN_EEEvT0_iT1_T2_DpNS2_10kernel_argIT3_EE --------------------------
	.section	.text._ZN3cub18CUB_300001_SM_10006detail9transform16transform_kernelINS2_10policy_hubILb1EN4cuda3std3__45tupleIJN6thrust24THRUST_300001_SM_1000_NS6detail15normal_iteratorINSA_10device_ptrIKdEEEESG_EEEE10policy1000El13my_func_multiNSC_INSD_IdEEEEJPSE_SN_EEEvT0_iT1_T2_DpNS2_10kernel_argIT3_EE,"ax",@progbits
	.align	128
        .global         _ZN3cub18CUB_300001_SM_10006detail9transform16transform_kernelINS2_10policy_hubILb1EN4cuda3std3__45tupleIJN6thrust24THRUST_300001_SM_1000_NS6detail15normal_iteratorINSA_10device_ptrIKdEEEESG_EEEE10policy1000El13my_func_multiNSC_INSD_IdEEEEJPSE_SN_EEEvT0_iT1_T2_DpNS2_10kernel_argIT3_EE
        .type           _ZN3cub18CUB_300001_SM_10006detail9transform16transform_kernelINS2_10policy_hubILb1EN4cuda3std3__45tupleIJN6thrust24THRUST_300001_SM_1000_NS6detail15normal_iteratorINSA_10device_ptrIKdEEEESG_EEEE10policy1000El13my_func_multiNSC_INSD_IdEEEEJPSE_SN_EEEvT0_iT1_T2_DpNS2_10kernel_argIT3_EE,@function
        .size           _ZN3cub18CUB_300001_SM_10006detail9transform16transform_kernelINS2_10policy_hubILb1EN4cuda3std3__45tupleIJN6thrust24THRUST_300001_SM_1000_NS6detail15normal_iteratorINSA_10device_ptrIKdEEEESG_EEEE10policy1000El13my_func_multiNSC_INSD_IdEEEEJPSE_SN_EEEvT0_iT1_T2_DpNS2_10kernel_argIT3_EE,(.L_x_298 - _ZN3cub18CUB_300001_SM_10006detail9transform16transform_kernelINS2_10policy_hubILb1EN4cuda3std3__45tupleIJN6thrust24THRUST_300001_SM_1000_NS6detail15normal_iteratorINSA_10device_ptrIKdEEEESG_EEEE10policy1000El13my_func_multiNSC_INSD_IdEEEEJPSE_SN_EEEvT0_iT1_T2_DpNS2_10kernel_argIT3_EE)
        .other          _ZN3cub18CUB_300001_SM_10006detail9transform16transform_kernelINS2_10policy_hubILb1EN4cuda3std3__45tupleIJN6thrust24THRUST_300001_SM_1000_NS6detail15normal_iteratorINSA_10device_ptrIKdEEEESG_EEEE10policy1000El13my_func_multiNSC_INSD_IdEEEEJPSE_SN_EEEvT0_iT1_T2_DpNS2_10kernel_argIT3_EE,@"STO_CUDA_ENTRY STV_DEFAULT"
_ZN3cub18CUB_300001_SM_10006detail9transform16transform_kernelINS2_10policy_hubILb1EN4cuda3std3__45tupleIJN6thrust24THRUST_300001_SM_1000_NS6detail15normal_iteratorINSA_10device_ptrIKdEEEESG_EEEE10policy1000El13my_func_multiNSC_INSD_IdEEEEJPSE_SN_EEEvT0_iT1_T2_DpNS2_10kernel_argIT3_EE:
.text._ZN3cub18CUB_300001_SM_10006detail9transform16transform_kernelINS2_10policy_hubILb1EN4cuda3std3__45tupleIJN6thrust24THRUST_300001_SM_1000_NS6detail15normal_iteratorINSA_10device_ptrIKdEEEESG_EEEE10policy1000El13my_func_multiNSC_INSD_IdEEEEJPSE_SN_EEEvT0_iT1_T2_DpNS2_10kernel_argIT3_EE:
[----:B------:R-:W-:Y:S01]  /*0000*/  LDC R1, c[0x0][0x37c] ;  /* 0x0000df00ff017b82 */ /* 0x000fe20000000800 */
[----:B------:R-:W0:Y:S07]  /*0010*/  LDCU UR25, c[0x0][0x388] ;  /* 0x00007100ff1977ac */ /* 0x000e2e0008000800 */
[----:B------:R-:W1:Y:S01]  /*0020*/  S2UR UR20, SR_CTAID.X ;  /* 0x00000000001479c3 */ /* 0x000e620000002500 */
[----:B------:R-:W2:Y:S01]  /*0030*/  S2R R9, SR_TID.X ;  /* 0x0000000000097919 */ /* 0x000ea20000002100 */
[----:B------:R-:W-:Y:S01]  /*0040*/  BSSY.RECONVERGENT B0, `(.L_x_181) ;  /* 0x000002d000007945 */ /* 0x000fe20003800200 */
[----:B------:R-:W3:Y:S01]  /*0050*/  LDCU.64 UR4, c[0x0][0x380] ;  /* 0x00007000ff0477ac */ /* 0x000ee20008000a00 */
[----:B0-----:R-:W-:-:S04]  /*0060*/  USHF.L.U32 UR6, UR25, 0x7, URZ ;  /* 0x0000000719067899 */ /* 0x001fc800080006ff */
[----:B------:R-:W-:Y:S02]  /*0070*/  USHF.R.S32.HI UR7, URZ, 0x1f, UR6 ;  /* 0x0000001fff077899 */ /* 0x000fe40008011406 */
[----:B-1----:R-:W-:Y:S02]  /*0080*/  UIMAD.WIDE.U32 UR18, UR6, UR20, URZ ;  /* 0x00000014061272a5 */ /* 0x002fe4000f8e00ff */
[----:B------:R-:W-:Y:S02]  /*0090*/  UIMAD UR9, UR7, UR20, URZ ;  /* 0x00000014070972a4 */ /* 0x000fe4000f8e02ff */
[----:B---3--:R-:W-:Y:S02]  /*00a0*/  UIADD3 UR4, UP1, UPT, -UR18, UR4, URZ ;  /* 0x0000000412047290 */ /* 0x008fe4000ff3e1ff */
[----:B------:R-:W-:Y:S02]  /*00b0*/  UIADD3 UR9, UPT, UPT, UR19, UR9, URZ ;  /* 0x0000000913097290 */ /* 0x000fe4000fffe0ff */
[----:B------:R-:W-:Y:S01]  /*00c0*/  UISETP.LT.U32.AND UP0, UPT, UR4, UR6, UPT ;  /* 0x000000060400728c */ /* 0x000fe2000bf01070 */
[----:B--2---:R-:W-:Y:S01]  /*00d0*/  IMAD.SHL.U32 R0, R9, 0x80, RZ ;  /* 0x0000008009007824 */ /* 0x004fe200078e00ff */
[----:B------:R-:W-:-:S04]  /*00e0*/  UIADD3.X UR5, UPT, UPT, ~UR9, UR5, URZ, UP1, !UPT ;  /* 0x0000000509057290 */ /* 0x000fc80008ffe5ff */
[----:B------:R-:W-:-:S04]  /*00f0*/  UISETP.LT.AND.EX UP0, UPT, UR5, UR7, UPT, UP0 ;  /* 0x000000070500728c */ /* 0x000fc8000bf01300 */
[----:B------:R-:W-:-:S04]  /*0100*/  USEL UR4, UR4, UR6, UP0 ;  /* 0x0000000604047287 */ /* 0x000fc80008000000 */
[----:B------:R-:W-:-:S06]  /*0110*/  USHF.L.U32 UR5, UR4, 0x3, URZ ;  /* 0x0000000304057899 */ /* 0x000fcc00080006ff */
[----:B------:R-:W-:-:S13]  /*0120*/  ISETP.GE.AND P0, PT, R0, UR5, PT ;  /* 0x0000000500007c0c */ /* 0x000fda000bf06270 */
[----:B------:R-:W-:Y:S05]  /*0130*/  @P0 BRA `(.L_x_182) ;  /* 0x0000000000740947 */ /* 0x000fea0003800000 */
[----:B------:R-:W0:Y:S01]  /*0140*/  LDCU.64 UR10, c[0x0][0x398] ;  /* 0x00007300ff0a77ac */ /* 0x000e220008000a00 */
[----:B------:R-:W-:Y:S01]  /*0150*/  IMAD.U32 R2, RZ, RZ, UR18 ;  /* 0x00000012ff027e24 */ /* 0x000fe2000f8e00ff */
[----:B------:R-:W-:Y:S01]  /*0160*/  MOV R3, UR19 ;  /* 0x0000001300037c02 */ /* 0x000fe20008000f00 */
[----:B------:R-:W-:Y:S01]  /*0170*/  IMAD.U32 R6, RZ, RZ, UR9 ;  /* 0x00000009ff067e24 */ /* 0x000fe2000f8e00ff */
[----:B------:R-:W-:Y:S01]  /*0180*/  BSSY.RECONVERGENT B1, `(.L_x_183) ;  /* 0x000000e000017945 */ /* 0x000fe20003800200 */
[----:B------:R-:W-:Y:S01]  /*0190*/  IMAD.U32 R3, RZ, RZ, UR18 ;  /* 0x00000012ff037e24 */ /* 0x000fe2000f8e00ff */
[----:B------:R-:W-:Y:S01]  /*01a0*/  SHF.L.U32 R5, R2, 0x3, RZ ;  /* 0x0000000302057819 */ /* 0x000fe200000006ff */
[----:B------:R-:W-:-:S03]  /*01b0*/  IMAD.MOV.U32 R4, RZ, RZ, R0 ;  /* 0x000000ffff047224 */ /* 0x000fc600078e0000 */
[----:B------:R-:W-:Y:S02]  /*01c0*/  SHF.L.U64.HI R6, R3, 0x3, R6 ;  /* 0x0000000303067819 */ /* 0x000fe40000010206 */
[----:B0-----:R-:W-:-:S04]  /*01d0*/  IADD3 R2, P0, PT, R5, UR10, RZ ;  /* 0x0000000a05027c10 */ /* 0x001fc8000ff1e0ff */
[----:B------:R-:W-:-:S03]  /*01e0*/  IADD3.X R3, PT, PT, R6, UR11, RZ, P0, !PT ;  /* 0x0000000b06037c10 */ /* 0x000fc600087fe4ff */
[----:B------:R-:W-:-:S07]  /*01f0*/  IMAD.WIDE.U32 R2, R9, 0x80, R2 ;  /* 0x0000008009027825 */ /* 0x000fce00078e0002 */
.L_x_184:
[----:B------:R-:W-:Y:S01]  /*0200*/  VIADD R4, R4, 0x4000 ;  /* 0x0000400004047836 */ /* 0x000fe20000000000 */
[----:B------:R0:W-:Y:S04]  /*0210*/  CCTL.E.PF2 [R2] ;  /* 0x000000000200798f */ /* 0x0001e80000800100 */
[----:B------:R-:W-:Y:S02]  /*0220*/  ISETP.GE.AND P0, PT, R4, UR5, PT ;  /* 0x0000000504007c0c */ /* 0x000fe4000bf06270 */
[----:B0-----:R-:W-:-:S04]  /*0230*/  IADD3 R2, P1, PT, R2, 0x4000, RZ ;  /* 0x0000400002027810 */ /* 0x001fc80007f3e0ff */
[----:B------:R-:W-:-:S07]  /*0240*/  IADD3.X R3, PT, PT, RZ, R3, RZ, P1, !PT ;  /* 0x00000003ff037210 */ /* 0x000fce0000ffe4ff */
[----:B------:R-:W-:Y:S05]  /*0250*/  @!P0 BRA `(.L_x_184) ;  /* 0xfffffffc00e88947 */ /* 0x000fea000383ffff */
[----:B------:R-:W-:Y:S05]  /*0260*/  BSYNC.RECONVERGENT B1 ;  /* 0x0000000000017941 */ /* 0x000fea0003800200 */
.L_x_183:
[----:B------:R-:W0:Y:S02]  /*0270*/  LDCU.64 UR10, c[0x0][0x3a8] ;  /* 0x00007500ff0a77ac */ /* 0x000e240008000a00 */
[----:B0-----:R-:W-:-:S04]  /*0280*/  IADD3 R2, P0, PT, R5, UR10, RZ ;  /* 0x0000000a05027c10 */ /* 0x001fc8000ff1e0ff */
[----:B------:R-:W-:-:S03]  /*0290*/  IADD3.X R3, PT, PT, R6, UR11, RZ, P0, !PT ;  /* 0x0000000b06037c10 */ /* 0x000fc600087fe4ff */
[----:B------:R-:W-:-:S07]  /*02a0*/  IMAD.WIDE.U32 R2, R9, 0x80, R2 ;  /* 0x0000008009027825 */ /* 0x000fce00078e0002 */
.L_x_185:
[----:B------:R-:W-:Y:S01]  /*02b0*/  VIADD R0, R0, 0x4000 ;  /* 0x0000400000007836 */ /* 0x000fe20000000000 */
[----:B------:R0:W-:Y:S04]  /*02c0*/  CCTL.E.PF2 [R2] ;  /* 0x000000000200798f */ /* 0x0001e80000800100 */
[----:B------:R-:W-:Y:S02]  /*02d0*/  ISETP.GE.AND P0, PT, R0, UR5, PT ;  /* 0x0000000500007c0c */ /* 0x000fe4000bf06270 */
[----:B0-----:R-:W-:-:S05]  /*02e0*/  IADD3 R2, P1, PT, R2, 0x4000, RZ ;  /* 0x0000400002027810 */ /* 0x001fca0007f3e0ff */
[----:B------:R-:W-:-:S06]  /*02f0*/  IMAD.X R3, RZ, RZ, R3, P1 ;  /* 0x000000ffff037224 */ /* 0x000fcc00008e0603 */
[----:B------:R-:W-:Y:S05]  /*0300*/  @!P0 BRA `(.L_x_185) ;  /* 0xfffffffc00e88947 */ /* 0x000fea000383ffff */
.L_x_182:
[----:B------:R-:W-:Y:S05]  /*0310*/  BSYNC.RECONVERGENT B0 ;  /* 0x0000000000007941 */ /* 0x000fea0003800200 */
.L_x_181:
[----:B------:R-:W0:Y:S01]  /*0320*/  LDCU.128 UR12, c[0x0][0x390] ;  /* 0x00007200ff0c77ac */ /* 0x000e220008000c00 */
[----:B------:R-:W1:Y:S01]  /*0330*/  LDCU.64 UR30, c[0x0][0x3a8] ;  /* 0x00007500ff1e77ac */ /* 0x000e620008000a00 */
[----:B------:R-:W-:Y:S02]  /*0340*/  USHF.L.U32 UR21, UR18, 0x3, URZ ;  /* 0x0000000312157899 */ /* 0x000fe400080006ff */
[----:B------:R-:W-:Y:S02]  /*0350*/  UISETP.NE.AND UP0, UPT, UR6, UR4, UPT ;  /* 0x000000040600728c */ /* 0x000fe4000bf05270 */
[----:B------:R-:W-:Y:S01]  /*0360*/  USHF.L.U64.HI UR22, UR18, 0x3, UR9 ;  /* 0x0000000312167899 */ /* 0x000fe20008010209 */
[----:B------:R-:W2:Y:S01]  /*0370*/  LDCU.64 UR16, c[0x0][0x358] ;  /* 0x00006b00ff1077ac */ /* 0x000ea20008000a00 */
[----:B0-----:R-:W-:Y:S02]  /*0380*/  UIADD3 UR27, UP2, UPT, UR21, UR14, URZ ;  /* 0x0000000e151b7290 */ /* 0x001fe4000ff5e0ff */
[----:B------:R-:W-:-:S02]  /*0390*/  UIADD3 UR23, UP1, UPT, UR21, UR12, URZ ;  /* 0x0000000c15177290 */ /* 0x000fc4000ff3e0ff */
[----:B-1----:R-:W-:Y:S02]  /*03a0*/  UIADD3 UR29, UP3, UPT, UR21, UR30, URZ ;  /* 0x0000001e151d7290 */ /* 0x002fe4000ff7e0ff */
[----:B------:R-:W-:Y:S01]  /*03b0*/  UIADD3.X UR28, UPT, UPT, UR22, UR15, URZ, UP2, !UPT ;  /* 0x0000000f161c7290 */ /* 0x000fe200097fe4ff */
[----:B------:R-:W-:Y:S01]  /*03c0*/  MOV R2, UR27 ;  /* 0x0000001b00027c02 */ /* 0x000fe20008000f00 */
[----:B------:R-:W-:Y:S01]  /*03d0*/  UIADD3.X UR32, UPT, UPT, UR22, UR31, URZ, UP3, !UPT ;  /* 0x0000001f16207290 */ /* 0x000fe20009ffe4ff */
[----:B------:R-:W-:Y:S01]  /*03e0*/  IMAD.U32 R6, RZ, RZ, UR23 ;  /* 0x00000017ff067e24 */ /* 0x000fe2000f8e00ff */
[----:B------:R-:W-:Y:S01]  /*03f0*/  UIADD3.X UR24, UPT, UPT, UR22, UR13, URZ, UP1, !UPT ;  /* 0x0000000d16187290 */ /* 0x000fe20008ffe4ff */
[----:B------:R-:W-:Y:S01]  /*0400*/  IMAD.U32 R4, RZ, RZ, UR29 ;  /* 0x0000001dff047e24 */ /* 0x000fe2000f8e00ff */
[----:B------:R-:W-:Y:S02]  /*0410*/  MOV R3, UR28 ;  /* 0x0000001c00037c02 */ /* 0x000fe40008000f00 */
[----:B------:R-:W-:-:S02]  /*0420*/  IMAD.U32 R5, RZ, RZ, UR32 ;  /* 0x00000020ff057e24 */ /* 0x000fc4000f8e00ff */
[----:B------:R-:W-:Y:S01]  /*0430*/  IMAD.U32 R7, RZ, RZ, UR24 ;  /* 0x00000018ff077e24 */ /* 0x000fe2000f8e00ff */
[----:B--2---:R-:W-:Y:S06]  /*0440*/  BRA.U !UP0, `(.L_x_186) ;  /* 0x0000000d087c7547 */ /* 0x004fec000b800000 */
[----:B------:R-:W-:-:S06]  /*0450*/  UISETP.GE.AND UP0, UPT, UR25, 0x1, UPT ;  /* 0x000000011900788c */ /* 0x000fcc000bf06270 */
[----:B------:R-:W-:-:S13]  /*0460*/  PLOP3.LUT P0, PT, PT, PT, UP0, 0x80, 0x8 ;  /* 0x000000000008781c */ /* 0x000fda0003f0f008 */
[----:B------:R-:W-:Y:S05]  /*0470*/  @!P0 EXIT ;  /* 0x000000000000894d */ /* 0x000fea0003800000 */
[----:B------:R-:W-:Y:S01]  /*0480*/  UISETP.GE.U32.AND UP0, UPT, UR25, 0x8, UPT ;  /* 0x000000081900788c */ /* 0x000fe2000bf06070 */
[----:B------:R-:W-:Y:S01]  /*0490*/  HFMA2 R0, -RZ, RZ, 0, 0 ;  /* 0x00000000ff007431 */ /* 0x000fe200000001ff */
[----:B------:R-:W-:-:S07]  /*04a0*/  ULOP3.LUT UR5, UR25, 0x7, URZ, 0xc0, !UPT ;  /* 0x0000000719057892 */ /* 0x000fce000f8ec0ff */
[----:B------:R-:W-:Y:S05]  /*04b0*/  BRA.U !UP0, `(.L_x_187) ;  /* 0x0000000908207547 */ /* 0x000fea000b800000 */
[----:B------:R-:W-:-:S13]  /*04c0*/  ISETP.GE.AND P1, PT, R9, UR4, PT ;  /* 0x0000000409007c0c */ /* 0x000fda000bf26270 */
[----:B------:R-:W-:-:S04]  /*04d0*/  @!P1 IMAD.WIDE.U32 R16, R9, 0x8, R2 ;  /* 0x0000000809109825 */ /* 0x000fc800078e0002 */
[C---:B------:R-:W-:Y:S02]  /*04e0*/  @!P1 IMAD.WIDE.U32 R18, R9.reuse, 0x8, R4 ;  /* 0x0000000809129825 */ /* 0x040fe400078e0004 */
[----:B------:R-:W2:Y:S04]  /*04f0*/  @!P1 LDG.E.64 R16, desc[UR16][R16.64] ;  /* 0x0000001010109981 */ /* 0x000ea8000c1e1b00 */
[----:B------:R-:W2:Y:S01]  /*0500*/  @!P1 LDG.E.64 R18, desc[UR16][R18.64] ;  /* 0x0000001012129981 */ /* 0x000ea2000c1e1b00 */
[C---:B------:R-:W-:Y:S02]  /*0510*/  VIADD R15, R9.reuse, 0x80 ;  /* 0x00000080090f7836 */ /* 0x040fe40000000000 */
[----:B------:R-:W-:-:S03]  /*0520*/  @!P1 IMAD.WIDE.U32 R22, R9, 0x8, R6 ;  /* 0x0000000809169825 */ /* 0x000fc600078e0006 */
[C---:B------:R-:W-:Y:S01]  /*0530*/  ISETP.GE.AND P0, PT, R15.reuse, UR4, PT ;  /* 0x000000040f007c0c */ /* 0x040fe2000bf06270 */
[----:B------:R-:W-:-:S04]  /*0540*/  IMAD.WIDE R10, R15, 0x8, R2 ;  /* 0x000000080f0a7825 */ /* 0x000fc800078e0202 */
[----:B------:R-:W-:Y:S01]  /*0550*/  IMAD.WIDE R12, R15, 0x8, R4 ;  /* 0x000000080f0c7825 */ /* 0x000fe200078e0204 */
[----:B--2---:R-:W-:-:S07]  /*0560*/  @!P1 DMUL R20, R16, R18 ;  /* 0x0000001210149228 */ /* 0x004fce0000000000 */
[----:B------:R0:W-:Y:S04]  /*0570*/  @!P1 STG.E.64 desc[UR16][R22.64], R20 ;  /* 0x0000001416009986 */ /* 0x0001e8000c101b10 */
[----:B------:R-:W2:Y:S04]  /*0580*/  @!P0 LDG.E.64 R24, desc[UR16][R10.64] ;  /* 0x000000100a188981 */ /* 0x000ea8000c1e1b00 */
[----:B------:R-:W2:Y:S01]  /*0590*/  @!P0 LDG.E.64 R26, desc[UR16][R12.64] ;  /* 0x000000100c1a8981 */ /* 0x000ea2000c1e1b00 */
[C---:B------:R-:W-:Y:S01]  /*05a0*/  IADD3 R0, PT, PT, R9.reuse, 0x100, RZ ;  /* 0x0000010009007810 */ /* 0x040fe20007ffe0ff */
[C---:B------:R-:W-:Y:S01]  /*05b0*/  VIADD R8, R9.reuse, 0x180 ;  /* 0x0000018009087836 */ /* 0x040fe20000000000 */
[C---:B------:R-:W-:Y:S01]  /*05c0*/  IADD3 R14, PT, PT, R9.reuse, 0x200, RZ ;  /* 0x00000200090e7810 */ /* 0x040fe20007ffe0ff */
[----:B------:R-:W-:Y:S01]  /*05d0*/  ULOP3.LUT UR6, UR25, 0x7ffffff8, URZ, 0xc0, !UPT ;  /* 0x7ffffff819067892 */ /* 0x000fe2000f8ec0ff */
[----:B------:R-:W-:Y:S01]  /*05e0*/  ISETP.GE.AND P6, PT, R0, UR4, PT ;  /* 0x0000000400007c0c */ /* 0x000fe2000bfc6270 */
[----:B------:R-:W-:Y:S01]  /*05f0*/  VIADD R0, R9, 0x280 ;  /* 0x0000028009007836 */ /* 0x000fe20000000000 */
[----:B------:R-:W-:Y:S01]  /*0600*/  ISETP.GE.AND P4, PT, R14, UR4, PT ;  /* 0x000000040e007c0c */ /* 0x000fe2000bf86270 */
[----:B------:R-:W-:Y:S01]  /*0610*/  IMAD.WIDE R14, R15, 0x8, R6 ;  /* 0x000000080f0e7825 */ /* 0x000fe200078e0206 */
[----:B------:R-:W-:Y:S01]  /*0620*/  ISETP.GE.AND P5, PT, R8, UR4, PT ;  /* 0x0000000408007c0c */ /* 0x000fe2000bfa6270 */
[----:B------:R-:W-:Y:S01]  /*0630*/  BSSY.RECONVERGENT B0, `(.L_x_188) ;  /* 0x000000f000007945 */ /* 0x000fe20003800200 */
[----:B------:R-:W-:Y:S01]  /*0640*/  ISETP.GE.AND P3, PT, R0, UR4, PT ;  /* 0x0000000400007c0c */ /* 0x000fe2000bf66270 */
[C---:B------:R-:W-:Y:S01]  /*0650*/  VIADD R16, R9.reuse, 0x380 ;  /* 0x0000038009107836 */ /* 0x040fe20000000000 */
[----:B------:R-:W-:-:S02]  /*0660*/  IADD3 R8, PT, PT, R9, 0x300, RZ ;  /* 0x0000030009087810 */ /* 0x000fc40007ffe0ff */
[----:B------:R-:W-:Y:S02]  /*0670*/  MOV R0, UR6 ;  /* 0x0000000600007c02 */ /* 0x000fe40008000f00 */
[----:B------:R-:W-:Y:S02]  /*0680*/  ISETP.GE.AND P2, PT, R8, UR4, PT ;  /* 0x0000000408007c0c */ /* 0x000fe4000bf46270 */
[----:B------:R-:W-:Y:S01]  /*0690*/  ISETP.GE.AND P1, PT, R16, UR4, PT ;  /* 0x0000000410007c0c */ /* 0x000fe2000bf26270 */
[----:B--2---:R-:W-:-:S07]  /*06a0*/  @!P0 DMUL R24, R24, R26 ;  /* 0x0000001a18188228 */ /* 0x004fce0000000000 */
[----:B------:R0:W-:Y:S01]  /*06b0*/  @!P0 STG.E.64 desc[UR16][R14.64], R24 ;  /* 0x000000180e008986 */ /* 0x0001e2000c101b10 */
[----:B------:R-:W-:Y:S01]  /*06c0*/  ISETP.NE.AND P0, PT, R0, 0x8, PT ;  /* 0x000000080000780c */ /* 0x000fe20003f05270 */
[----:B------:R-:W-:-:S12]  /*06d0*/  @P6 BRA `(.L_x_189) ;  /* 0x0000000000106947 */ /* 0x000fd80003800000 */
[----:B------:R-:W2:Y:S04]  /*06e0*/  LDG.E.64 R16, desc[UR16][R10.64+0x400] ;  /* 0x000400100a107981 */ /* 0x000ea8000c1e1b00 */
[----:B------:R-:W2:Y:S02]  /*06f0*/  LDG.E.64 R18, desc[UR16][R12.64+0x400] ;  /* 0x000400100c127981 */ /* 0x000ea4000c1e1b00 */
[----:B--2---:R-:W-:-:S07]  /*0700*/  DMUL R16, R16, R18 ;  /* 0x0000001210107228 */ /* 0x004fce0000000000 */
[----:B------:R1:W-:Y:S04]  /*0710*/  STG.E.64 desc[UR16][R14.64+0x400], R16 ;  /* 0x000400100e007986 */ /* 0x0003e8000c101b10 */
.L_x_189:
[----:B------:R-:W-:Y:S05]  /*0720*/  BSYNC.RECONVERGENT B0 ;  /* 0x0000000000007941 */ /* 0x000fea0003800200 */
.L_x_188:
[----:B------:R-:W-:Y:S04]  /*0730*/  BSSY.RECONVERGENT B0, `(.L_x_190) ;  /* 0x0000006000007945 */ /* 0x000fe80003800200 */
[----:B------:R-:W-:Y:S05]  /*0740*/  @P5 BRA `(.L_x_191) ;  /* 0x0000000000105947 */ /* 0x000fea0003800000 */
[----:B-1----:R-:W2:Y:S04]  /*0750*/  LDG.E.64 R16, desc[UR16][R10.64+0x800] ;  /* 0x000800100a107981 */ /* 0x002ea8000c1e1b00 */
[----:B------:R-:W2:Y:S02]  /*0760*/  LDG.E.64 R18, desc[UR16][R12.64+0x800] ;  /* 0x000800100c127981 */ /* 0x000ea4000c1e1b00 */
[----:B--2---:R-:W-:-:S07]  /*0770*/  DMUL R16, R16, R18 ;  /* 0x0000001210107228 */ /* 0x004fce0000000000 */
[----:B------:R2:W-:Y:S04]  /*0780*/  STG.E.64 desc[UR16][R14.64+0x800], R16 ;  /* 0x000800100e007986 */ /* 0x0005e8000c101b10 */
.L_x_191:
[----:B------:R-:W-:Y:S05]  /*0790*/  BSYNC.RECONVERGENT B0 ;  /* 0x0000000000007941 */ /* 0x000fea0003800200 */
.L_x_190:
[----:B------:R-:W-:Y:S04]  /*07a0*/  BSSY.RECONVERGENT B0, `(.L_x_192) ;  /* 0x0000006000007945 */ /* 0x000fe80003800200 */
[----:B------:R-:W-:Y:S05]  /*07b0*/  @P4 BRA `(.L_x_193) ;  /* 0x0000000000104947 */ /* 0x000fea0003800000 */
[----:B-12---:R-:W2:Y:S04]  /*07c0*/  LDG.E.64 R16, desc[UR16][R10.64+0xc00] ;  /* 0x000c00100a107981 */ /* 0x006ea8000c1e1b00 */
[----:B------:R-:W2:Y:S02]  /*07d0*/  LDG.E.64 R18, desc[UR16][R12.64+0xc00] ;  /* 0x000c00100c127981 */ /* 0x000ea4000c1e1b00 */
[----:B--2---:R-:W-:-:S07]  /*07e0*/  DMUL R16, R16, R18 ;  /* 0x0000001210107228 */ /* 0x004fce0000000000 */
[----:B------:R3:W-:Y:S04]  /*07f0*/  STG.E.64 desc[UR16][R14.64+0xc00], R16 ;  /* 0x000c00100e007986 */ /* 0x0007e8000c101b10 */
.L_x_193:
[----:B------:R-:W-:Y:S05]  /*0800*/  BSYNC.RECONVERGENT B0 ;  /* 0x0000000000007941 */ /* 0x000fea0003800200 */
.L_x_192:
[----:B------:R-:W-:Y:S04]  /*0810*/  BSSY.RECONVERGENT B0, `(.L_x_194) ;  /* 0x0000006000007945 */ /* 0x000fe80003800200 */
[----:B------:R-:W-:Y:S05]  /*0820*/  @P3 BRA `(.L_x_195) ;  /* 0x0000000000103947 */ /* 0x000fea0003800000 */
[----:B-123--:R-:W2:Y:S04]  /*0830*/  LDG.E.64 R16, desc[UR16][R10.64+0x1000] ;  /* 0x001000100a107981 */ /* 0x00eea8000c1e1b00 */
[----:B------:R-:W2:Y:S02]  /*0840*/  LDG.E.64 R18, desc[UR16][R12.64+0x1000] ;  /* 0x001000100c127981 */ /* 0x000ea4000c1e1b00 */
[----:B--2---:R-:W-:-:S07]  /*0850*/  DMUL R16, R16, R18 ;  /* 0x0000001210107228 */ /* 0x004fce0000000000 */
[----:B------:R4:W-:Y:S04]  /*0860*/  STG.E.64 desc[UR16][R14.64+0x1000], R16 ;  /* 0x001000100e007986 */ /* 0x0009e8000c101b10 */
.L_x_195:
[----:B------:R-:W-:Y:S05]  /*0870*/  BSYNC.RECONVERGENT B0 ;  /* 0x0000000000007941 */ /* 0x000fea0003800200 */
.L_x_194:
[----:B------:R-:W-:Y:S04]  /*0880*/  BSSY.RECONVERGENT B0, `(.L_x_196) ;  /* 0x0000006000007945 */ /* 0x000fe80003800200 */
[----:B------:R-:W-:Y:S05]  /*0890*/  @P2 BRA `(.L_x_197) ;  /* 0x0000000000102947 */ /* 0x000fea0003800000 */
[----:B-1234-:R-:W2:Y:S04]  /*08a0*/  LDG.E.64 R16, desc[UR16][R10.64+0x1400] ;  /* 0x001400100a107981 */ /* 0x01eea8000c1e1b00 */
[----:B------:R-:W2:Y:S02]  /*08b0*/  LDG.E.64 R18, desc[UR16][R12.64+0x1400] ;  /* 0x001400100c127981 */ /* 0x000ea4000c1e1b00 */
[----:B--2---:R-:W-:-:S07]  /*08c0*/  DMUL R16, R16, R18 ;  /* 0x0000001210107228 */ /* 0x004fce0000000000 */
[----:B------:R1:W-:Y:S04]  /*08d0*/  STG.E.64 desc[UR16][R14.64+0x1400], R16 ;  /* 0x001400100e007986 */ /* 0x0003e8000c101b10 */
.L_x_197:
[----:B------:R-:W-:Y:S05]  /*08e0*/  BSYNC.RECONVERGENT B0 ;  /* 0x0000000000007941 */ /* 0x000fea0003800200 */
.L_x_196:
[----:B------:R-:W-:Y:S04]  /*08f0*/  BSSY.RECONVERGENT B0, `(.L_x_198) ;  /* 0x0000006000007945 */ /* 0x000fe80003800200 */
[----:B------:R-:W-:Y:S05]  /*0900*/  @P1 BRA `(.L_x_199) ;  /* 0x0000000000101947 */ /* 0x000fea0003800000 */
[----:B------:R-:W1:Y:S04]  /*0910*/  LDG.E.64 R10, desc[UR16][R10.64+0x1800] ;  /* 0x001800100a0a7981 */ /* 0x000e68000c1e1b00 */
[----:B------:R-:W1:Y:S02]  /*0920*/  LDG.E.64 R12, desc[UR16][R12.64+0x1800] ;  /* 0x001800100c0c7981 */ /* 0x000e64000c1e1b00 */
[----:B-1234-:R-:W-:-:S07]  /*0930*/  DMUL R16, R10, R12 ;  /* 0x0000000c0a107228 */ /* 0x01efce0000000000 */
[----:B------:R1:W-:Y:S04]  /*0940*/  STG.E.64 desc[UR16][R14.64+0x1800], R16 ;  /* 0x001800100e007986 */ /* 0x0003e8000c101b10 */
.L_x_199:
[----:B------:R-:W-:Y:S05]  /*0950*/  BSYNC.RECONVERGENT B0 ;  /* 0x0000000000007941 */ /* 0x000fea0003800200 */
.L_x_198:
[----:B------:R-:W-:Y:S05]  /*0960*/  @!P0 BRA `(.L_x_187) ;  /* 0x0000000000f48947 */ /* 0x000fea0003800000 */
[----:B------:R-:W-:-:S07]  /*0970*/  IMAD.MOV.U32 R8, RZ, RZ, 0x8 ;  /* 0x00000008ff087424 */ /* 0x000fce00078e00ff */
.L_x_202:
[----:B01234-:R-:W-:-:S04]  /*0980*/  LEA R17, R8, R9, 0x7 ;  /* 0x0000000908117211 */ /* 0x01ffc800078e38ff */
[----:B------:R-:W-:-:S13]  /*0990*/  ISETP.GE.AND P0, PT, R17, UR4, PT ;  /* 0x0000000411007c0c */ /* 0x000fda000bf06270 */
[----:B0-----:R-:W-:-:S04]  /*09a0*/  @!P0 IMAD.WIDE.U32 R22, R17, 0x8, R2 ;  /* 0x0000000811168825 */ /* 0x001fc800078e0002 */
        /* <DEDUP_REMOVED lines=9> */
[----:B------:R-:W-:Y:S04]  /*0a40*/  @!P0 STG.E.64 desc[UR16][R28.64], R26 ;  /* 0x0000001a1c008986 */ /* 0x000fe8000c101b10 */
[----:B------:R-:W2:Y:S04]  /*0a50*/  @!P1 LDG.E.64 R18, desc[UR16][R14.64] ;  /* 0x000000100e129981 */ /* 0x000ea8000c1e1b00 */
[----:B------:R-:W2:Y:S01]  /*0a60*/  @!P1 LDG.E.64 R20, desc[UR16][R12.64] ;  /* 0x000000100c149981 */ /* 0x000ea2000c1e1b00 */
[----:B------:R-:W-:-:S04]  /*0a70*/  IADD3 R10, PT, PT, R17, 0x100, RZ ;  /* 0x00000100110a7810 */ /* 0x000fc80007ffe0ff */
[----:B------:R-:W-:Y:S01]  /*0a80*/  ISETP.GE.AND P0, PT, R10, UR4, PT ;  /* 0x000000040a007c0c */ /* 0x000fe2000bf06270 */
[----:B------:R-:W-:Y:S01]  /*0a90*/  IMAD.WIDE R10, R11, 0x8, R6 ;  /* 0x000000080b0a7825 */ /* 0x000fe200078e0206 */
[----:B--2---:R-:W-:-:S07]  /*0aa0*/  @!P1 DMUL R22, R18, R20 ;  /* 0x0000001412169228 */ /* 0x004fce0000000000 */
[----:B------:R0:W-:Y:S04]  /*0ab0*/  @!P1 STG.E.64 desc[UR16][R10.64], R22 ;  /* 0x000000160a009986 */ /* 0x0001e8000c101b10 */
[----:B------:R-:W2:Y:S04]  /*0ac0*/  @!P0 LDG.E.64 R18, desc[UR16][R14.64+0x400] ;  /* 0x000400100e128981 */ /* 0x000ea8000c1e1b00 */
[----:B------:R-:W2:Y:S01]  /*0ad0*/  @!P0 LDG.E.64 R20, desc[UR16][R12.64+0x400] ;  /* 0x000400100c148981 */ /* 0x000ea2000c1e1b00 */
[----:B------:R-:W-:-:S05]  /*0ae0*/  VIADD R16, R17, 0x180 ;  /* 0x0000018011107836 */ /* 0x000fca0000000000 */
[----:B------:R-:W-:Y:S01]  /*0af0*/  ISETP.GE.AND P1, PT, R16, UR4, PT ;  /* 0x0000000410007c0c */ /* 0x000fe2000bf26270 */
[----:B--2---:R-:W-:-:S07]  /*0b00*/  @!P0 DMUL R24, R18, R20 ;  /* 0x0000001412188228 */ /* 0x004fce0000000000 */
[----:B------:R1:W-:Y:S05]  /*0b10*/  @!P0 STG.E.64 desc[UR16][R10.64+0x400], R24 ;  /* 0x000400180a008986 */ /* 0x0003ea000c101b10 */
[----:B------:R-:W0:Y:S04]  /*0b20*/  @!P1 LDG.E.64 R18, desc[UR16][R14.64+0x800] ;  /* 0x000800100e129981 */ /* 0x000e28000c1e1b00 */
[----:B------:R-:W0:Y:S01]  /*0b30*/  @!P1 LDG.E.64 R20, desc[UR16][R12.64+0x800] ;  /* 0x000800100c149981 */ /* 0x000e22000c1e1b00 */
[----:B------:R-:W-:-:S04]  /*0b40*/  IADD3 R16, PT, PT, R17, 0x200, RZ ;  /* 0x0000020011107810 */ /* 0x000fc80007ffe0ff */
[----:B------:R-:W-:Y:S01]  /*0b50*/  ISETP.GE.AND P0, PT, R16, UR4, PT ;  /* 0x0000000410007c0c */ /* 0x000fe2000bf06270 */
[----:B0-----:R-:W-:-:S07]  /*0b60*/  @!P1 DMUL R22, R18, R20 ;  /* 0x0000001412169228 */ /* 0x001fce0000000000 */
[----:B------:R0:W-:Y:S05]  /*0b70*/  @!P1 STG.E.64 desc[UR16][R10.64+0x800], R22 ;  /* 0x000800160a009986 */ /* 0x0001ea000c101b10 */
[----:B------:R-:W1:Y:S04]  /*0b80*/  @!P0 LDG.E.64 R18, desc[UR16][R14.64+0xc00] ;  /* 0x000c00100e128981 */ /* 0x000e68000c1e1b00 */
[----:B------:R-:W1:Y:S01]  /*0b90*/  @!P0 LDG.E.64 R20, desc[UR16][R12.64+0xc00] ;  /* 0x000c00100c148981 */ /* 0x000e62000c1e1b00 */
[----:B------:R-:W-:-:S05]  /*0ba0*/  VIADD R16, R17, 0x280 ;  /* 0x0000028011107836 */ /* 0x000fca0000000000 */
[----:B------:R-:W-:Y:S01]  /*0bb0*/  ISETP.GE.AND P1, PT, R16, UR4, PT ;  /* 0x0000000410007c0c */ /* 0x000fe2000bf26270 */
[----:B-1----:R-:W-:-:S07]  /*0bc0*/  @!P0 DMUL R24, R18, R20 ;  /* 0x0000001412188228 */ /* 0x002fce0000000000 */
[----:B------:R1:W-:Y:S05]  /*0bd0*/  @!P0 STG.E.64 desc[UR16][R10.64+0xc00], R24 ;  /* 0x000c00180a008986 */ /* 0x0003ea000c101b10 */
[----:B------:R-:W0:Y:S04]  /*0be0*/  @!P1 LDG.E.64 R18, desc[UR16][R14.64+0x1000] ;  /* 0x001000100e129981 */ /* 0x000e28000c1e1b00 */
[----:B------:R-:W0:Y:S01]  /*0bf0*/  @!P1 LDG.E.64 R20, desc[UR16][R12.64+0x1000] ;  /* 0x001000100c149981 */ /* 0x000e22000c1e1b00 */
[----:B------:R-:W-:-:S04]  /*0c00*/  IADD3 R16, PT, PT, R17, 0x300, RZ ;  /* 0x0000030011107810 */ /* 0x000fc80007ffe0ff */
[----:B------:R-:W-:Y:S01]  /*0c10*/  ISETP.GE.AND P0, PT, R16, UR4, PT ;  /* 0x0000000410007c0c */ /* 0x000fe2000bf06270 */
[----:B0-----:R-:W-:-:S07]  /*0c20*/  @!P1 DMUL R22, R18, R20 ;  /* 0x0000001412169228 */ /* 0x001fce0000000000 */
[----:B------:R1:W-:Y:S05]  /*0c30*/  @!P1 STG.E.64 desc[UR16][R10.64+0x1000], R22 ;  /* 0x001000160a009986 */ /* 0x0003ea000c101b10 */
[----:B------:R-:W2:Y:S04]  /*0c40*/  @!P0 LDG.E.64 R18, desc[UR16][R14.64+0x1400] ;  /* 0x001400100e128981 */ /* 0x000ea8000c1e1b00 */
[----:B------:R-:W2:Y:S01]  /*0c50*/  @!P0 LDG.E.64 R20, desc[UR16][R12.64+0x1400] ;  /* 0x001400100c148981 */ /* 0x000ea2000c1e1b00 */
[----:B------:R-:W-:Y:S01]  /*0c60*/  VIADD R17, R17, 0x380 ;  /* 0x0000038011117836 */ /* 0x000fe20000000000 */
[----:B------:R-:W-:Y:S01]  /*0c70*/  IADD3 R8, PT, PT, R8, 0x8, RZ ;  /* 0x0000000808087810 */ /* 0x000fe20007ffe0ff */
[----:B------:R-:W-:Y:S03]  /*0c80*/  BSSY.RECONVERGENT B0, `(.L_x_200) ;  /* 0x000000a000007945 */ /* 0x000fe60003800200 */
[----:B------:R-:W-:Y:S01]  /*0c90*/  ISETP.NE.AND P1, PT, R8, R0, PT ;  /* 0x000000000800720c */ /* 0x000fe20003f25270 */
[----:B--2---:R-:W-:-:S07]  /*0ca0*/  @!P0 DMUL R18, R18, R20 ;  /* 0x0000001412128228 */ /* 0x004fce0000000000 */
[----:B------:R1:W-:Y:S01]  /*0cb0*/  @!P0 STG.E.64 desc[UR16][R10.64+0x1400], R18 ;  /* 0x001400120a008986 */ /* 0x0003e2000c101b10 */
[----:B------:R-:W-:-:S13]  /*0cc0*/  ISETP.GE.AND P0, PT, R17, UR4, PT ;  /* 0x0000000411007c0c */ /* 0x000fda000bf06270 */
[----:B-1----:R-:W-:Y:S05]  /*0cd0*/  @P0 BRA `(.L_x_201) ;  /* 0x0000000000100947 */ /* 0x002fea0003800000 */
[----:B------:R-:W2:Y:S04]  /*0ce0*/  LDG.E.64 R14, desc[UR16][R14.64+0x1800] ;  /* 0x001800100e0e7981 */ /* 0x000ea8000c1e1b00 */
[----:B------:R-:W2:Y:S02]  /*0cf0*/  LDG.E.64 R12, desc[UR16][R12.64+0x1800] ;  /* 0x001800100c0c7981 */ /* 0x000ea4000c1e1b00 */
[----:B--2---:R-:W-:-:S07]  /*0d00*/  DMUL R16, R14, R12 ;  /* 0x0000000c0e107228 */ /* 0x004fce0000000000 */
[----:B------:R0:W-:Y:S04]  /*0d10*/  STG.E.64 desc[UR16][R10.64+0x1800], R16 ;  /* 0x001800100a007986 */ /* 0x0001e8000c101b10 */
.L_x_201:
[----:B------:R-:W-:Y:S05]  /*0d20*/  BSYNC.RECONVERGENT B0 ;  /* 0x0000000000007941 */ /* 0x000fea0003800200 */
.L_x_200:
[----:B------:R-:W-:Y:S05]  /*0d30*/  @P1 BRA `(.L_x_202) ;  /* 0xfffffffc00101947 */ /* 0x000fea000383ffff */
.L_x_187:
[----:B------:R-:W-:-:S13]  /*0d40*/  ISETP.NE.AND P0, PT, RZ, UR5, PT ;  /* 0x00000005ff007c0c */ /* 0x000fda000bf05270 */
[----:B------:R-:W-:Y:S05]  /*0d50*/  @!P0 EXIT ;  /* 0x000000000000894d */ /* 0x000fea0003800000 */
[----:B------:R-:W0:Y:S01]  /*0d60*/  LDC R8, c[0x0][0x388] ;  /* 0x0000e200ff087b82 */ /* 0x000e220000000800 */
[----:B------:R-:W-:Y:S01]  /*0d70*/  UISETP.GE.U32.AND UP0, UPT, UR5, 0x4, UPT ;  /* 0x000000040500788c */ /* 0x000fe2000bf06070 */
[----:B0-----:R-:W-:-:S04]  /*0d80*/  LOP3.LUT R10, R8, 0x3, RZ, 0xc0, !PT ;  /* 0x00000003080a7812 */ /* 0x001fc800078ec0ff */
[----:B------:R-:W-:-:S04]  /*0d90*/  ISETP.NE.AND P2, PT, R10, RZ, PT ;  /* 0x000000ff0a00720c */ /* 0x000fc80003f45270 */
[----:B------:R-:W-:Y:S09]  /*0da0*/  BRA.U !UP0, `(.L_x_203) ;  /* 0x0000000108947547 */ /* 0x000ff2000b800000 */
[----:B------:R-:W-:-:S05]  /*0db0*/  IMAD R11, R0, 0x80, R9 ;  /* 0x00000080000b7824 */ /* 0x000fca00078e0209 */
[----:B------:R-:W-:-:S13]  /*0dc0*/  ISETP.GE.AND P0, PT, R11, UR4, PT ;  /* 0x000000040b007c0c */ /* 0x000fda000bf06270 */
[----:B-1234-:R-:W-:-:S04]  /*0dd0*/  @!P0 IMAD.WIDE R14, R11, 0x8, R2 ;  /* 0x000000080b0e8825 */ /* 0x01efc800078e0202 */
[C---:B------:R-:W-:Y:S02]  /*0de0*/  @!P0 IMAD.WIDE R16, R11.reuse, 0x8, R4 ;  /* 0x000000080b108825 */ /* 0x040fe400078e0204 */
[----:B------:R-:W2:Y:S04]  /*0df0*/  @!P0 LDG.E.64 R14, desc[UR16][R14.64] ;  /* 0x000000100e0e8981 */ /* 0x000ea8000c1e1b00 */
[----:B------:R-:W2:Y:S01]  /*0e00*/  @!P0 LDG.E.64 R16, desc[UR16][R16.64] ;  /* 0x0000001010108981 */ /* 0x000ea2000c1e1b00 */
[C---:B------:R-:W-:Y:S01]  /*0e10*/  IADD3 R13, PT, PT, R11.reuse, 0x80, RZ ;  /* 0x000000800b0d7810 */ /* 0x040fe20007ffe0ff */
[----:B------:R-:W-:-:S03]  /*0e20*/  @!P0 IMAD.WIDE R20, R11, 0x8, R6 ;  /* 0x000000080b148825 */ /* 0x000fc600078e0206 */
[----:B------:R-:W-:-:S13]  /*0e30*/  ISETP.GE.AND P1, PT, R13, UR4, PT ;  /* 0x000000040d007c0c */ /* 0x000fda000bf26270 */
[----:B------:R-:W-:-:S04]  /*0e40*/  @!P1 IMAD.WIDE R22, R13, 0x8, R2 ;  /* 0x000000080d169825 */ /* 0x000fc800078e0202 */
[----:B------:R-:W-:Y:S01]  /*0e50*/  @!P1 IMAD.WIDE R24, R13, 0x8, R4 ;  /* 0x000000080d189825 */ /* 0x000fe200078e0204 */
[----:B--2---:R-:W-:-:S07]  /*0e60*/  @!P0 DMUL R18, R14, R16 ;  /* 0x000000100e128228 */ /* 0x004fce0000000000 */
[----:B------:R0:W-:Y:S04]  /*0e70*/  @!P0 STG.E.64 desc[UR16][R20.64], R18 ;  /* 0x0000001214008986 */ /* 0x0001e8000c101b10 */
[----:B------:R-:W2:Y:S04]  /*0e80*/  @!P1 LDG.E.64 R22, desc[UR16][R22.64] ;  /* 0x0000001016169981 */ /* 0x000ea8000c1e1b00 */
[----:B------:R-:W2:Y:S01]  /*0e90*/  @!P1 LDG.E.64 R24, desc[UR16][R24.64] ;  /* 0x0000001018189981 */ /* 0x000ea2000c1e1b00 */
[----:B------:R-:W-:Y:S02]  /*0ea0*/  VIADD R15, R11, 0x100 ;  /* 0x000001000b0f7836 */ /* 0x000fe40000000000 */
        /* <DEDUP_REMOVED lines=8> */
[----:B------:R-:W-:Y:S01]  /*0f30*/  IADD3 R11, PT, PT, R11, 0x180, RZ ;  /* 0x000001800b0b7810 */ /* 0x000fe20007ffe0ff */
[----:B------:R-:W-:-:S03]  /*0f40*/  @!P0 IMAD.WIDE R14, R15, 0x8, R6 ;  /* 0x000000080f0e8825 */ /* 0x000fc600078e0206 */
[----:B------:R-:W-:-:S13]  /*0f50*/  ISETP.GE.AND P1, PT, R11, UR4, PT ;  /* 0x000000040b007c0c */ /* 0x000fda000bf26270 */
[----:B0-----:R-:W-:-:S04]  /*0f60*/  @!P1 IMAD.WIDE R20, R11, 0x8, R2 ;  /* 0x000000080b149825 */ /* 0x001fc800078e0202 */
[----:B------:R-:W-:Y:S01]  /*0f70*/  @!P1 IMAD.WIDE R22, R11, 0x8, R4 ;  /* 0x000000080b169825 */ /* 0x000fe200078e0204 */
[----:B--2---:R-:W-:-:S07]  /*0f80*/  @!P0 DMUL R18, R26, R28 ;  /* 0x0000001c1a128228 */ /* 0x004fce0000000000 */
[----:B------:R0:W-:Y:S04]  /*0f90*/  @!P0 STG.E.64 desc[UR16][R14.64], R18 ;  /* 0x000000120e008986 */ /* 0x0001e8000c101b10 */
[----:B------:R-:W2:Y:S04]  /*0fa0*/  @!P1 LDG.E.64 R20, desc[UR16][R20.64] ;  /* 0x0000001014149981 */ /* 0x000ea8000c1e1b00 */
[----:B------:R-:W2:Y:S01]  /*0fb0*/  @!P1 LDG.E.64 R22, desc[UR16][R22.64] ;  /* 0x0000001016169981 */ /* 0x000ea2000c1e1b00 */
[----:B-1----:R-:W-:-:S04]  /*0fc0*/  @!P1 IMAD.WIDE R16, R11, 0x8, R6 ;  /* 0x000000080b109825 */ /* 0x002fc800078e0206 */
[----:B------:R-:W-:Y:S01]  /*0fd0*/  VIADD R0, R0, 0x4 ;  /* 0x0000000400007836 */ /* 0x000fe20000000000 */
[----:B--2---:R-:W-:-:S07]  /*0fe0*/  @!P1 DMUL R12, R20, R22 ;  /* 0x00000016140c9228 */ /* 0x004fce0000000000 */
[----:B------:R0:W-:Y:S04]  /*0ff0*/  @!P1 STG.E.64 desc[UR16][R16.64], R12 ;  /* 0x0000000c10009986 */ /* 0x0001e8000c101b10 */
.L_x_203:
[----:B------:R-:W-:Y:S05]  /*1000*/  @!P2 EXIT ;  /* 0x000000000000a94d */ /* 0x000fea0003800000 */
[----:B------:R-:W-:Y:S02]  /*1010*/  ISETP.NE.AND P0, PT, R10, 0x1, PT ;  /* 0x000000010a00780c */ /* 0x000fe40003f05270 */
[----:B------:R-:W-:-:S04]  /*1020*/  LOP3.LUT R8, R8, 0x1, RZ, 0xc0, !PT ;  /* 0x0000000108087812 */ /* 0x000fc800078ec0ff */
[----:B------:R-:W-:-:S07]  /*1030*/  ISETP.NE.U32.AND P2, PT, R8, 0x1, PT ;  /* 0x000000010800780c */ /* 0x000fce0003f45070 */
[----:B------:R-:W-:Y:S06]  /*1040*/  @!P0 BRA `(.L_x_204) ;  /* 0x00000000004c8947 */ /* 0x000fec0003800000 */
[----:B01234-:R-:W-:-:S04]  /*1050*/  LEA R17, R0, R9, 0x7 ;  /* 0x0000000900117211 */ /* 0x01ffc800078e38ff */
[----:B------:R-:W-:-:S13]  /*1060*/  ISETP.GE.AND P0, PT, R17, UR4, PT ;  /* 0x0000000411007c0c */ /* 0x000fda000bf06270 */
[----:B------:R-:W-:-:S04]  /*1070*/  @!P0 IMAD.WIDE R10, R17, 0x8, R2 ;  /* 0x00000008110a8825 */ /* 0x000fc800078e0202 */
[C---:B------:R-:W-:Y:S02]  /*1080*/  @!P0 IMAD.WIDE R12, R17.reuse, 0x8, R4 ;  /* 0x00000008110c8825 */ /* 0x040fe400078e0204 */
[----:B------:R-:W2:Y:S04]  /*1090*/  @!P0 LDG.E.64 R10, desc[UR16][R10.64] ;  /* 0x000000100a0a8981 */ /* 0x000ea8000c1e1b00 */
[----:B------:R-:W2:Y:S01]  /*10a0*/  @!P0 LDG.E.64 R12, desc[UR16][R12.64] ;  /* 0x000000100c0c8981 */ /* 0x000ea2000c1e1b00 */
[C---:B------:R-:W-:Y:S02]  /*10b0*/  VIADD R23, R17.reuse, 0x80 ;  /* 0x0000008011177836 */ /* 0x040fe40000000000 */
        /* <DEDUP_REMOVED lines=8> */
[----:B------:R-:W-:Y:S01]  /*1140*/  @!P1 IMAD.WIDE R12, R23, 0x8, R6 ;  /* 0x00000008170c9825 */ /* 0x000fe200078e0206 */
[----:B------:R-:W-:Y:S01]  /*1150*/  IADD3 R0, PT, PT, R0, 0x2, RZ ;  /* 0x0000000200007810 */ /* 0x000fe20007ffe0ff */
[----:B--2---:R-:W-:-:S07]  /*1160*/  @!P1 DMUL R10, R18, R20 ;  /* 0x00000014120a9228 */ /* 0x004fce0000000000 */
[----:B------:R0:W-:Y:S04]  /*1170*/  @!P1 STG.E.64 desc[UR16][R12.64], R10 ;  /* 0x0000000a0c009986 */ /* 0x0001e8000c101b10 */
.L_x_204:
[----:B------:R-:W-:Y:S05]  /*1180*/  @P2 EXIT ;  /* 0x000000000000294d */ /* 0x000fea0003800000 */
[----:B0-----:R-:W-:-:S05]  /*1190*/  IMAD R11, R0, 0x80, R9 ;  /* 0x00000080000b7824 */ /* 0x001fca00078e0209 */
[----:B------:R-:W-:-:S13]  /*11a0*/  ISETP.GE.AND P0, PT, R11, UR4, PT ;  /* 0x000000040b007c0c */ /* 0x000fda000bf06270 */
[----:B------:R-:W-:Y:S05]  /*11b0*/  @P0 EXIT ;  /* 0x000000000000094d */ /* 0x000fea0003800000 */
[----:B------:R-:W-:-:S04]  /*11c0*/  IMAD.WIDE R2, R11, 0x8, R2 ;  /* 0x000000080b027825 */ /* 0x000fc800078e0202 */
[C---:B------:R-:W-:Y:S02]  /*11d0*/  IMAD.WIDE R4, R11.reuse, 0x8, R4 ;  /* 0x000000080b047825 */ /* 0x040fe400078e0204 */
[----:B------:R-:W5:Y:S04]  /*11e0*/  LDG.E.64 R2, desc[UR16][R2.64] ;  /* 0x0000001002027981 */ /* 0x000f68000c1e1b00 */
[----:B------:R-:W5:Y:S01]  /*11f0*/  LDG.E.64 R4, desc[UR16][R4.64] ;  /* 0x0000001004047981 */ /* 0x000f62000c1e1b00 */
[----:B------:R-:W-:Y:S01]  /*1200*/  IMAD.WIDE R6, R11, 0x8, R6 ;  /* 0x000000080b067825 */ /* 0x000fe200078e0206 */
[----:B-----5:R-:W-:-:S07]  /*1210*/  DMUL R8, R2, R4 ;  /* 0x0000000402087228 */ /* 0x020fce0000000000 */
[----:B------:R-:W-:Y:S01]  /*1220*/  STG.E.64 desc[UR16][R6.64], R8 ;  /* 0x0000000806007986 */ /* 0x000fe2000c101b10 */
[----:B------:R-:W-:Y:S05]  /*1230*/  EXIT ;  /* 0x000000000000794d */ /* 0x000fea0003800000 */
.L_x_186:
[----:B------:R-:W-:-:S06]  /*1240*/  UISETP.GE.AND UP0, UPT, UR25, 0x1, UPT ;  /* 0x000000011900788c */ /* 0x000fcc000bf06270 */
[----:B------:R-:W-:-:S13]  /*1250*/  PLOP3.LUT P0, PT, PT, PT, UP0, 0x80, 0x8 ;  /* 0x000000000008781c */ /* 0x000fda0003f0f008 */
[----:B------:R-:W-:Y:S05]  /*1260*/  @!P0 EXIT ;  /* 0x000000000000894d */ /* 0x000fea0003800000 */
[----:B------:R-:W0:Y:S01]  /*1270*/  LDCU UR10, c[0x0][0x388] ;  /* 0x00007100ff0a77ac */ /* 0x000e220008000800 */
[----:B------:R-:W-:Y:S01]  /*1280*/  UISETP.GE.U32.AND UP0, UPT, UR25, 0x10, UPT ;  /* 0x000000101900788c */ /* 0x000fe2000bf06070 */
[----:B------:R-:W-:Y:S01]  /*1290*/  UMOV UR4, URZ ;  /* 0x000000ff00047c82 */ /* 0x000fe20008000000 */
[----:B0-----:R-:W-:-:S06]  /*12a0*/  ULOP3.LUT UR33, UR10, 0xf, URZ, 0xc0, !UPT ;  /* 0x0000000f0a217892 */ /* 0x001fcc000f8ec0ff */
[----:B------:R-:W-:Y:S01]  /*12b0*/  ISETP.NE.AND P0, PT, RZ, UR33, PT ;  /* 0x00000021ff007c0c */ /* 0x000fe2000bf05270 */
[----:B------:R-:W-:-:S12]  /*12c0*/  BRA.U !UP0, `(.L_x_205) ;  /* 0x0000000508a47547 */ /* 0x000fd8000b800000 */
[----:B------:R-:W0:Y:S01]  /*12d0*/  LDC.64 R12, c[0x0][0x398] ;  /* 0x0000e600ff0c7b82 */ /* 0x000e220000000a00 */
[----:B------:R-:W-:Y:S02]  /*12e0*/  HFMA2 R6, -RZ, RZ, 0, 0.00048828125 ;  /* 0x00001000ff067431 */ /* 0x000fe400000001ff */
[----:B------:R-:W-:Y:S01]  /*12f0*/  IMAD.MOV.U32 R7, RZ, RZ, 0x0 ;  /* 0x00000000ff077424 */ /* 0x000fe200078e00ff */
[----:B------:R-:W-:Y:S01]  /*1300*/  ULEA UR5, UP1, UR18, 0xc00, 0x3 ;  /* 0x00000c0012057891 */ /* 0x000fe2000f8218ff */
[C---:B------:R-:W-:Y:S01]  /*1310*/  IADD3 R10, PT, PT, R9.reuse, 0x480, RZ ;  /* 0x00000480090a7810 */ /* 0x040fe20007ffe0ff */
[----:B------:R-:W-:Y:S02]  /*1320*/  UIADD3 UR26, UP0, UPT, UR21, UR12, URZ ;  /* 0x0000000c151a7290 */ /* 0x000fe4000ff1e0ff */
[----:B------:R-:W-:Y:S02]  /*1330*/  UIADD3 UR7, UP2, UPT, UR5, UR14, URZ ;  /* 0x0000000e05077290 */ /* 0x000fe4000ff5e0ff */
[----:B------:R-:W-:Y:S01]  /*1340*/  UIADD3.X UR14, UPT, UPT, UR22, UR13, URZ, UP0, !UPT ;  /* 0x0000000d160e7290 */ /* 0x000fe200087fe4ff */
[----:B------:R-:W-:Y:S01]  /*1350*/  IMAD.WIDE.U32 R6, R9, 0x8, R6 ;  /* 0x0000000809067825 */ /* 0x000fe200078e0006 */
[----:B------:R-:W-:-:S02]  /*1360*/  ULEA.HI.X UR6, UR18, URZ, UR9, 0x3, UP1 ;  /* 0x000000ff12067291 */ /* 0x000fc400088f1c09 */
[----:B------:R-:W-:Y:S01]  /*1370*/  ULOP3.LUT UR4, UR25, 0x7ffffff0, URZ, 0xc0, !UPT ;  /* 0x7ffffff019047892 */ /* 0x000fe2000f8ec0ff */
[C---:B------:R-:W-:Y:S01]  /*1380*/  IADD3 R11, P1, PT, R6.reuse, UR30, RZ ;  /* 0x0000001e060b7c10 */ /* 0x040fe2000ff3e0ff */
[----:B------:R-:W-:Y:S01]  /*1390*/  UIADD3 UR5, UP0, UPT, UR5, UR30, URZ ;  /* 0x0000001e05057290 */ /* 0x000fe2000ff1e0ff */
[----:B------:R-:W-:Y:S01]  /*13a0*/  IADD3 R20, P2, PT, R6, UR12, RZ ;  /* 0x0000000c06147c10 */ /* 0x000fe2000ff5e0ff */
[----:B------:R-:W-:Y:S01]  /*13b0*/  UIADD3.X UR8, UPT, UPT, UR6, UR15, URZ, UP2, !UPT ;  /* 0x0000000f06087290 */ /* 0x000fe200097fe4ff */
[C---:B------:R-:W-:Y:S01]  /*13c0*/  IADD3.X R21, PT, PT, R7.reuse, UR31, RZ, P1, !PT ;  /* 0x0000001f07157c10 */ /* 0x040fe20008ffe4ff */
[----:B------:R-:W-:Y:S01]  /*13d0*/  UIADD3 UR11, UPT, UPT, -UR4, URZ, URZ ;  /* 0x000000ff040b7290 */ /* 0x000fe2000fffe1ff */
[----:B------:R-:W-:Y:S01]  /*13e0*/  IADD3.X R0, PT, PT, R7, UR13, RZ, P2, !PT ;  /* 0x0000000d07007c10 */ /* 0x000fe200097fe4ff */
[----:B------:R-:W-:Y:S01]  /*13f0*/  UIADD3.X UR6, UPT, UPT, UR6, UR31, URZ, UP0, !UPT ;  /* 0x0000001f06067290 */ /* 0x000fe200087fe4ff */
[----:B0-----:R-:W-:-:S11]  /*1400*/  IMAD.WIDE.U32 R6, R9, 0x8, R12 ;  /* 0x0000000809067825 */ /* 0x001fd600078e000c */
.L_x_206:
[----:B---3--:R-:W-:Y:S02]  /*1410*/  IADD3 R14, P1, PT, R6, UR21, RZ ;  /* 0x00000015060e7c10 */ /* 0x008fe4000ff3e0ff */
[----:B------:R-:W-:Y:S02]  /*1420*/  IADD3 R12, P2, PT, R11, UR21, RZ ;  /* 0x000000150b0c7c10 */ /* 0x000fe4000ff5e0ff */
[----:B------:R-:W-:Y:S02]  /*1430*/  IADD3.X R15, PT, PT, R7, UR22, RZ, P1, !PT ;  /* 0x00000016070f7c10 */ /* 0x000fe40008ffe4ff */
[----:B------:R-:W-:-:S03]  /*1440*/  IADD3.X R13, PT, PT, R21, UR22, RZ, P2, !PT ;  /* 0x00000016150d7c10 */ /* 0x000fc600097fe4ff */
[----:B------:R-:W2:Y:S04]  /*1450*/  LDG.E.64 R16, desc[UR16][R14.64] ;  /* 0x000000100e107981 */ /* 0x000ea8000c1e1b00 */
[----:B------:R-:W2:Y:S01]  /*1460*/  LDG.E.64 R18, desc[UR16][R12.64+-0x1000] ;  /* 0xfff000100c127981 */ /* 0x000ea2000c1e1b00 */
[----:B------:R-:W-:-:S04]  /*1470*/  IADD3 R8, P1, PT, R20, UR21, RZ ;  /* 0x0000001514087c10 */ /* 0x000fc8000ff3e0ff */
[----:B------:R-:W-:Y:S01]  /*1480*/  IADD3.X R9, PT, PT, R0, UR22, RZ, P1, !PT ;  /* 0x0000001600097c10 */ /* 0x000fe20008ffe4ff */
[----:B--2---:R-:W-:-:S07]  /*1490*/  DMUL R16, R16, R18 ;  /* 0x0000001210107228 */ /* 0x004fce0000000000 */
[----:B------:R0:W-:Y:S04]  /*14a0*/  STG.E.64 desc[UR16][R8.64+-0x1000], R16 ;  /* 0xfff0001008007986 */ /* 0x0001e8000c101b10 */
[----:B------:R-:W2:Y:S04]  /*14b0*/  LDG.E.64 R18, desc[UR16][R14.64+0x400] ;  /* 0x000400100e127981 */ /* 0x000ea8000c1e1b00 */
[----:B------:R-:W2:Y:S02]  /*14c0*/  LDG.E.64 R22, desc[UR16][R12.64+-0xc00] ;  /* 0xfff400100c167981 */ /* 0x000ea4000c1e1b00 */
[----:B--2---:R-:W-:-:S07]  /*14d0*/  DMUL R18, R18, R22 ;  /* 0x0000001612127228 */ /* 0x004fce0000000000 */
[----:B------:R1:W-:Y:S04]  /*14e0*/  STG.E.64 desc[UR16][R8.64+-0xc00], R18 ;  /* 0xfff4001208007986 */ /* 0x0003e8000c101b10 */
[----:B------:R-:W2:Y:S04]  /*14f0*/  LDG.E.64 R22, desc[UR16][R14.64+0x800] ;  /* 0x000800100e167981 */ /* 0x000ea8000c1e1b00 */
[----:B------:R-:W2:Y:S02]  /*1500*/  LDG.E.64 R24, desc[UR16][R12.64+-0x800] ;  /* 0xfff800100c187981 */ /* 0x000ea4000c1e1b00 */
[----:B--2---:R-:W-:-:S07]  /*1510*/  DMUL R22, R22, R24 ;  /* 0x0000001816167228 */ /* 0x004fce0000000000 */
[----:B------:R2:W-:Y:S04]  /*1520*/  STG.E.64 desc[UR16][R8.64+-0x800], R22 ;  /* 0xfff8001608007986 */ /* 0x0005e8000c101b10 */
[----:B------:R-:W3:Y:S04]  /*1530*/  LDG.E.64 R24, desc[UR16][R14.64+0xc00] ;  /* 0x000c00100e187981 */ /* 0x000ee8000c1e1b00 */
[----:B------:R-:W3:Y:S02]  /*1540*/  LDG.E.64 R26, desc[UR16][R12.64+-0x400] ;  /* 0xfffc00100c1a7981 */ /* 0x000ee4000c1e1b00 */
[----:B---3--:R-:W-:-:S07]  /*1550*/  DMUL R24, R24, R26 ;  /* 0x0000001a18187228 */ /* 0x008fce0000000000 */
[----:B------:R3:W-:Y:S04]  /*1560*/  STG.E.64 desc[UR16][R8.64+-0x400], R24 ;  /* 0xfffc001808007986 */ /* 0x0007e8000c101b10 */
[----:B0-----:R-:W4:Y:S04]  /*1570*/  LDG.E.64 R16, desc[UR16][R14.64+0x1000] ;  /* 0x001000100e107981 */ /* 0x001f28000c1e1b00 */
[----:B------:R-:W4:Y:S02]  /*1580*/  LDG.E.64 R26, desc[UR16][R12.64] ;  /* 0x000000100c1a7981 */ /* 0x000f24000c1e1b00 */
[----:B----4-:R-:W-:-:S07]  /*1590*/  DMUL R16, R16, R26 ;  /* 0x0000001a10107228 */ /* 0x010fce0000000000 */
[----:B------:R0:W-:Y:S04]  /*15a0*/  STG.E.64 desc[UR16][R8.64], R16 ;  /* 0x0000001008007986 */ /* 0x0001e8000c101b10 */
[----:B-1----:R-:W4:Y:S04]  /*15b0*/  LDG.E.64 R18, desc[UR16][R14.64+0x1400] ;  /* 0x001400100e127981 */ /* 0x002f28000c1e1b00 */
[----:B------:R-:W4:Y:S02]  /*15c0*/  LDG.E.64 R26, desc[UR16][R12.64+0x400] ;  /* 0x000400100c1a7981 */ /* 0x000f24000c1e1b00 */
[----:B----4-:R-:W-:-:S07]  /*15d0*/  DMUL R18, R18, R26 ;  /* 0x0000001a12127228 */ /* 0x010fce0000000000 */
[----:B------:R1:W-:Y:S04]  /*15e0*/  STG.E.64 desc[UR16][R8.64+0x400], R18 ;  /* 0x0004001208007986 */ /* 0x0003e8000c101b10 */
[----:B--2---:R-:W2:Y:S04]  /*15f0*/  LDG.E.64 R22, desc[UR16][R14.64+0x1800] ;  /* 0x001800100e167981 */ /* 0x004ea8000c1e1b00 */
[----:B------:R-:W2:Y:S02]  /*1600*/  LDG.E.64 R26, desc[UR16][R12.64+0x800] ;  /* 0x000800100c1a7981 */ /* 0x000ea4000c1e1b00 */
[----:B--2---:R-:W-:-:S07]  /*1610*/  DMUL R22, R22, R26 ;  /* 0x0000001a16167228 */ /* 0x004fce0000000000 */
[----:B------:R2:W-:Y:S04]  /*1620*/  STG.E.64 desc[UR16][R8.64+0x800], R22 ;  /* 0x0008001608007986 */ /* 0x0005e8000c101b10 */
[----:B---3--:R-:W3:Y:S04]  /*1630*/  LDG.E.64 R24, desc[UR16][R14.64+0x1c00] ;  /* 0x001c00100e187981 */ /* 0x008ee8000c1e1b00 */
[----:B------:R-:W3:Y:S02]  /*1640*/  LDG.E.64 R26, desc[UR16][R12.64+0xc00] ;  /* 0x000c00100c1a7981 */ /* 0x000ee4000c1e1b00 */
[----:B---3--:R-:W-:-:S07]  /*1650*/  DMUL R24, R24, R26 ;  /* 0x0000001a18187228 */ /* 0x008fce0000000000 */
[----:B------:R3:W-:Y:S04]  /*1660*/  STG.E.64 desc[UR16][R8.64+0xc00], R24 ;  /* 0x000c001808007986 */ /* 0x0007e8000c101b10 */
[----:B0-----:R-:W4:Y:S04]  /*1670*/  LDG.E.64 R16, desc[UR16][R14.64+0x2000] ;  /* 0x002000100e107981 */ /* 0x001f28000c1e1b00 */
[----:B------:R-:W4:Y:S01]  /*1680*/  LDG.E.64 R26, desc[UR16][R12.64+0x1000] ;  /* 0x001000100c1a7981 */ /* 0x000f22000c1e1b00 */
[----:B------:R-:W-:Y:S01]  /*1690*/  MOV R29, UR8 ;  /* 0x00000008001d7c02 */ /* 0x000fe20008000f00 */
[----:B------:R-:W-:Y:S01]  /*16a0*/  IMAD.U32 R28, RZ, RZ, UR7 ;  /* 0x00000007ff1c7e24 */ /* 0x000fe2000f8e00ff */
[----:B-1----:R-:W-:Y:S01]  /*16b0*/  MOV R19, UR6 ;  /* 0x0000000600137c02 */ /* 0x002fe20008000f00 */
[----:B------:R-:W-:-:S04]  /*16c0*/  IMAD.U32 R18, RZ, RZ, UR5 ;  /* 0x00000005ff127e24 */ /* 0x000fc8000f8e00ff */
[----:B------:R-:W-:Y:S01]  /*16d0*/  IMAD.WIDE R18, R10, 0x8, R18 ;  /* 0x000000080a127825 */ /* 0x000fe200078e0212 */
[----:B----4-:R-:W-:-:S03]  /*16e0*/  DMUL R26, R16, R26 ;  /* 0x0000001a101a7228 */ /* 0x010fc60000000000 */
[----:B------:R-:W-:-:S04]  /*16f0*/  IMAD.WIDE R16, R10, 0x8, R28 ;  /* 0x000000080a107825 */ /* 0x000fc800078e021c */
[----:B------:R0:W-:Y:S04]  /*1700*/  STG.E.64 desc[UR16][R8.64+0x1000], R26 ;  /* 0x0010001a08007986 */ /* 0x0001e8000c101b10 */
[----:B--2---:R-:W2:Y:S04]  /*1710*/  LDG.E.64 R22, desc[UR16][R16.64+-0xc00] ;  /* 0xfff4001010167981 */ /* 0x004ea8000c1e1b00 */
[----:B------:R-:W2:Y:S01]  /*1720*/  LDG.E.64 R14, desc[UR16][R18.64+-0xc00] ;  /* 0xfff40010120e7981 */ /* 0x000ea2000c1e1b00 */
[----:B------:R-:W-:Y:S01]  /*1730*/  MOV R13, UR14 ;  /* 0x0000000e000d7c02 */ /* 0x000fe20008000f00 */
[----:B------:R-:W-:-:S04]  /*1740*/  IMAD.U32 R12, RZ, RZ, UR26 ;  /* 0x0000001aff0c7e24 */ /* 0x000fc8000f8e00ff */
[----:B------:R-:W-:Y:S01]  /*1750*/  IMAD.WIDE R12, R10, 0x8, R12 ;  /* 0x000000080a0c7825 */ /* 0x000fe200078e020c */
[----:B--2---:R-:W-:-:S07]  /*1760*/  DMUL R14, R22, R14 ;  /* 0x0000000e160e7228 */ /* 0x004fce0000000000 */
[----:B------:R1:W-:Y:S04]  /*1770*/  STG.E.64 desc[UR16][R12.64], R14 ;  /* 0x0000000e0c007986 */ /* 0x0003e8000c101b10 */
[----:B------:R-:W2:Y:S04]  /*1780*/  LDG.E.64 R22, desc[UR16][R16.64+-0x800] ;  /* 0xfff8001010167981 */ /* 0x000ea8000c1e1b00 */
[----:B---3--:R-:W2:Y:S02]  /*1790*/  LDG.E.64 R24, desc[UR16][R18.64+-0x800] ;  /* 0xfff8001012187981 */ /* 0x008ea4000c1e1b00 */
[----:B--2---:R-:W-:-:S07]  /*17a0*/  DMUL R22, R22, R24 ;  /* 0x0000001816167228 */ /* 0x004fce0000000000 */
[----:B------:R2:W-:Y:S04]  /*17b0*/  STG.E.64 desc[UR16][R12.64+0x400], R22 ;  /* 0x000400160c007986 */ /* 0x0005e8000c101b10 */
[----:B0-----:R-:W3:Y:S04]  /*17c0*/  LDG.E.64 R8, desc[UR16][R16.64+-0x400] ;  /* 0xfffc001010087981 */ /* 0x001ee8000c1e1b00 */
[----:B------:R-:W3:Y:S02]  /*17d0*/  LDG.E.64 R24, desc[UR16][R18.64+-0x400] ;  /* 0xfffc001012187981 */ /* 0x000ee4000c1e1b00 */
[----:B---3--:R-:W-:-:S07]  /*17e0*/  DMUL R8, R8, R24 ;  /* 0x0000001808087228 */ /* 0x008fce0000000000 */
[----:B------:R0:W-:Y:S04]  /*17f0*/  STG.E.64 desc[UR16][R12.64+0x800], R8 ;  /* 0x000800080c007986 */ /* 0x0001e8000c101b10 */
[----:B------:R-:W3:Y:S04]  /*1800*/  LDG.E.64 R24, desc[UR16][R16.64] ;  /* 0x0000001010187981 */ /* 0x000ee8000c1e1b00 */
[----:B------:R-:W3:Y:S02]  /*1810*/  LDG.E.64 R26, desc[UR16][R18.64] ;  /* 0x00000010121a7981 */ /* 0x000ee4000c1e1b00 */
[----:B---3--:R-:W-:-:S07]  /*1820*/  DMUL R24, R24, R26 ;  /* 0x0000001a18187228 */ /* 0x008fce0000000000 */
        /* <DEDUP_REMOVED lines=9> */
[----:B0-----:R-:W2:Y:S04]  /*18c0*/  LDG.E.64 R8, desc[UR16][R16.64+0xc00] ;  /* 0x000c001010087981 */ /* 0x001ea8000c1e1b00 */
[----:B------:R-:W2:Y:S01]  /*18d0*/  LDG.E.64 R26, desc[UR16][R18.64+0xc00] ;  /* 0x000c0010121a7981 */ /* 0x000ea2000c1e1b00 */
[----:B------:R-:W-:Y:S01]  /*18e0*/  UIADD3 UR21, UP0, UPT, UR21, 0x4000, URZ ;  /* 0x0000400015157890 */ /* 0x000fe2000ff1e0ff */
[----:B------:R-:W-:Y:S01]  /*18f0*/  VIADD R10, R10, 0x800 ;  /* 0x000008000a0a7836 */ /* 0x000fe20000000000 */
[----:B------:R-:W-:-:S02]  /*1900*/  UIADD3 UR11, UPT, UPT, UR11, 0x10, URZ ;  /* 0x000000100b0b7890 */ /* 0x000fc4000fffe0ff */
[----:B------:R-:W-:Y:S02]  /*1910*/  UIADD3.X UR22, UPT, UPT, URZ, UR22, URZ, UP0, !UPT ;  /* 0x00000016ff167290 */ /* 0x000fe400087fe4ff */
[----:B------:R-:W-:Y:S01]  /*1920*/  UISETP.NE.AND UP0, UPT, UR11, URZ, UPT ;  /* 0x000000ff0b00728c */ /* 0x000fe2000bf05270 */
[----:B--2---:R-:W-:-:S07]  /*1930*/  DMUL R8, R8, R26 ;  /* 0x0000001a08087228 */ /* 0x004fce0000000000 */
[----:B------:R3:W-:Y:S01]  /*1940*/  STG.E.64 desc[UR16][R12.64+0x1800], R8 ;  /* 0x001800080c007986 */ /* 0x0007e2000c101b10 */
[----:B------:R-:W-:Y:S05]  /*1950*/  BRA.U UP0, `(.L_x_206) ;  /* 0xfffffff900ac7547 */ /* 0x000fea000b83ffff */
.L_x_205:
[----:B------:R-:W-:Y:S05]  /*1960*/  @!P0 EXIT ;  /* 0x000000000000894d */ /* 0x000fea0003800000 */
[----:B------:R-:W0:Y:S01]  /*1970*/  LDCU.64 UR12, c[0x0][0x390] ;  /* 0x00007200ff0c77ac */ /* 0x000e220008000a00 */
[----:B------:R-:W1:Y:S01]  /*1980*/  S2R R0, SR_TID.X ;  /* 0x0000000000007919 */ /* 0x000e620000002100 */
[----:B------:R-:W-:-:S04]  /*1990*/  USHF.L.U32 UR6, UR10, 0x7, URZ ;  /* 0x000000070a067899 */ /* 0x000fc800080006ff */
[----:B------:R-:W-:Y:S02]  /*19a0*/  USHF.R.S32.HI UR5, URZ, 0x1f, UR6 ;  /* 0x0000001fff057899 */ /* 0x000fe40008011406 */
[----:B------:R-:W-:Y:S02]  /*19b0*/  UIMAD.WIDE.U32 UR6, UR6, UR20, URZ ;  /* 0x00000014060672a5 */ /* 0x000fe4000f8e00ff */
[----:B------:R-:W-:Y:S02]  /*19c0*/  UIMAD UR5, UR5, UR20, URZ ;  /* 0x00000014050572a4 */ /* 0x000fe4000f8e02ff */
[----:B------:R-:W-:Y:S02]  /*19d0*/  USHF.L.U32 UR8, UR6, 0x3, URZ ;  /* 0x0000000306087899 */ /* 0x000fe400080006ff */
[----:B------:R-:W-:Y:S02]  /*19e0*/  UIADD3 UR5, UPT, UPT, UR7, UR5, URZ ;  /* 0x0000000507057290 */ /* 0x000fe4000fffe0ff */
[----:B0-----:R-:W-:-:S02]  /*19f0*/  UIADD3 UR8, UP0, UPT, UR8, UR12, URZ ;  /* 0x0000000c08087290 */ /* 0x001fc4000ff1e0ff */
[----:B------:R-:W-:Y:S02]  /*1a00*/  USHF.L.U64.HI UR5, UR6, 0x3, UR5 ;  /* 0x0000000306057899 */ /* 0x000fe40008010205 */
[----:B------:R-:W-:Y:S02]  /*1a10*/  ULOP3.LUT UR6, UR10, 0x7, URZ, 0xc0, !UPT ;  /* 0x000000070a067892 */ /* 0x000fe4000f8ec0ff */
[----:B------:R-:W-:Y:S01]  /*1a20*/  UIADD3.X UR5, UPT, UPT, UR5, UR13, URZ, UP0, !UPT ;  /* 0x0000000d05057290 */ /* 0x000fe200087fe4ff */
[----:B------:R-:W-:Y:S01]  /*1a30*/  MOV R6, UR8 ;  /* 0x0000000800067c02 */ /* 0x000fe20008000f00 */
[----:B------:R-:W-:Y:S02]  /*1a40*/  UISETP.GE.U32.AND UP0, UPT, UR33, 0x8, UPT ;  /* 0x000000082100788c */ /* 0x000fe4000bf06070 */
[----:B------:R-:W-:Y:S02]  /*1a50*/  ISETP.NE.AND P0, PT, RZ, UR6, PT ;  /* 0x00000006ff007c0c */ /* 0x000fe4000bf05270 */
[----:B------:R-:W-:-:S05]  /*1a60*/  IMAD.U32 R7, RZ, RZ, UR5 ;  /* 0x00000005ff077e24 */ /* 0x000fca000f8e00ff */
[----:B-1----:R-:W-:Y:S06]  /*1a70*/  BRA.U !UP0, `(.L_x_207) ;  /* 0x0000000108987547 */ /* 0x002fec000b800000 */
[----:B------:R-:W-:-:S05]  /*1a80*/  MOV R17, UR4 ;  /* 0x0000000400117c02 */ /* 0x000fca0008000f00 */
[----:B------:R-:W-:-:S04]  /*1a90*/  IMAD R17, R17, 0x80, R0 ;  /* 0x0000008011117824 */ /* 0x000fc800078e0200 */
[----:B------:R-:W-:-:S04]  /*1aa0*/  IMAD.WIDE R10, R17, 0x8, R2 ;  /* 0x00000008110a7825 */ /* 0x000fc800078e0202 */
[C---:B---3--:R-:W-:Y:S01]  /*1ab0*/  IMAD.WIDE R8, R17.reuse, 0x8, R4 ;  /* 0x0000000811087825 */ /* 0x048fe200078e0204 */
[----:B------:R-:W2:Y:S04]  /*1ac0*/  LDG.E.64 R12, desc[UR16][R10.64] ;  /* 0x000000100a0c7981 */ /* 0x000ea8000c1e1b00 */
[----:B------:R-:W2:Y:S02]  /*1ad0*/  LDG.E.64 R14, desc[UR16][R8.64] ;  /* 0x00000010080e7981 */ /* 0x000ea4000c1e1b00 */
[----:B--2---:R-:W-:Y:S01]  /*1ae0*/  DMUL R14, R12, R14 ;  /* 0x0000000e0c0e7228 */ /* 0x004fe20000000000 */
[----:B------:R-:W-:-:S06]  /*1af0*/  IMAD.WIDE R12, R17, 0x8, R6 ;  /* 0x00000008110c7825 */ /* 0x000fcc00078e0206 */
        /* <DEDUP_REMOVED lines=25> */
[----:B---3--:R-:W2:Y:S04]  /*1c90*/  LDG.E.64 R20, desc[UR16][R10.64+0x1c00] ;  /* 0x001c00100a147981 */ /* 0x008ea8000c1e1b00 */
[----:B------:R-:W2:Y:S01]  /*1ca0*/  LDG.E.64 R22, desc[UR16][R8.64+0x1c00] ;  /* 0x001c001008167981 */ /* 0x000ea2000c1e1b00 */
[----:B------:R-:W-:Y:S01]  /*1cb0*/  UIADD3 UR4, UPT, UPT, UR4, 0x8, URZ ;  /* 0x0000000804047890 */ /* 0x000fe2000fffe0ff */
[----:B--2---:R-:W-:-:S07]  /*1cc0*/  DMUL R20, R20, R22 ;  /* 0x0000001614147228 */ /* 0x004fce0000000000 */
[----:B------:R0:W-:Y:S04]  /*1cd0*/  STG.E.64 desc[UR16][R12.64+0x1c00], R20 ;  /* 0x001c00140c007986 */ /* 0x0001e8000c101b10 */
.L_x_207:
[----:B------:R-:W-:Y:S05]  /*1ce0*/  @!P0 EXIT ;  /* 0x000000000000894d */ /* 0x000fea0003800000 */
[----:B------:R-:W-:Y:S02]  /*1cf0*/  UISETP.GE.U32.AND UP0, UPT, UR6, 0x4, UPT ;  /* 0x000000040600788c */ /* 0x000fe4000bf06070 */
[----:B------:R-:W-:-:S06]  /*1d00*/  ULOP3.LUT UR5, UR10, 0x3, URZ, 0xc0, !UPT ;  /* 0x000000030a057892 */ /* 0x000fcc000f8ec0ff */
[----:B------:R-:W-:Y:S01]  /*1d10*/  ISETP.NE.AND P0, PT, RZ, UR5, PT ;  /* 0x00000005ff007c0c */ /* 0x000fe2000bf05270 */
[----:B------:R-:W-:-:S12]  /*1d20*/  BRA.U !UP0, `(.L_x_208) ;  /* 0x0000000108587547 */ /* 0x000fd8000b800000 */
[----:B0-----:R-:W-:-:S05]  /*1d30*/  MOV R17, UR4 ;  /* 0x0000000400117c02 */ /* 0x001fca0008000f00 */
[----:B------:R-:W-:-:S04]  /*1d40*/  IMAD R17, R17, 0x80, R0 ;  /* 0x0000008011117824 */ /* 0x000fc800078e0200 */
[----:B------:R-:W-:-:S04]  /*1d50*/  IMAD.WIDE R2, R17, 0x8, R2 ;  /* 0x0000000811027825 */ /* 0x000fc800078e0202 */
[C---:B------:R-:W-:Y:S01]  /*1d60*/  IMAD.WIDE R4, R17.reuse, 0x8, R4 ;  /* 0x0000000811047825 */ /* 0x040fe200078e0204 */
[----:B---3--:R-:W2:Y:S04]  /*1d70*/  LDG.E.64 R8, desc[UR16][R2.64] ;  /* 0x0000001002087981 */ /* 0x008ea8000c1e1b00 */
[----:B------:R-:W2:Y:S01]  /*1d80*/  LDG.E.64 R10, desc[UR16][R4.64] ;  /* 0x00000010040a7981 */ /* 0x000ea2000c1e1b00 */
[----:B------:R-:W-:Y:S01]  /*1d90*/  IMAD.WIDE R16, R17, 0x8, R6 ;  /* 0x0000000811107825 */ /* 0x000fe200078e0206 */
        /* <DEDUP_REMOVED lines=10> */
[----:B------:R-:W2:Y:S04]  /*1e40*/  LDG.E.64 R12, desc[UR16][R2.64+0xc00] ;  /* 0x000c0010020c7981 */ /* 0x000ea8000c1e1b00 */
[----:B------:R-:W2:Y:S01]  /*1e50*/  LDG.E.64 R14, desc[UR16][R4.64+0xc00] ;  /* 0x000c0010040e7981 */ /* 0x000ea2000c1e1b00 */
[----:B------:R-:W-:Y:S01]  /*1e60*/  UIADD3 UR4, UPT, UPT, UR4, 0x4, URZ ;  /* 0x0000000404047890 */ /* 0x000fe2000fffe0ff */
[----:B--2---:R-:W-:-:S07]  /*1e70*/  DMUL R12, R12, R14 ;  /* 0x0000000e0c0c7228 */ /* 0x004fce0000000000 */
[----:B------:R1:W-:Y:S04]  /*1e80*/  STG.E.64 desc[UR16][R16.64+0xc00], R12 ;  /* 0x000c000c10007986 */ /* 0x0003e8000c101b10 */
.L_x_208:
[----:B------:R-:W-:Y:S05]  /*1e90*/  @!P0 EXIT ;  /* 0x000000000000894d */ /* 0x000fea0003800000 */
[----:B-1----:R-:W-:Y:S01]  /*1ea0*/  MOV R11, UR4 ;  /* 0x00000004000b7c02 */ /* 0x002fe20008000f00 */
[----:B------:R-:W-:-:S04]  /*1eb0*/  UIADD3 UR5, UPT, UPT, -UR5, URZ, URZ ;  /* 0x000000ff05057290 */ /* 0x000fc8000fffe1ff */
[----:B------:R-:W-:-:S08]  /*1ec0*/  IMAD R11, R11, 0x80, R0 ;  /* 0x000000800b0b7824 */ /* 0x000fd000078e0200 */
.L_x_209:
[----:B------:R-:W-:Y:S01]  /*1ed0*/  MOV R4, UR29 ;  /* 0x0000001d00047c02 */ /* 0x000fe20008000f00 */
[----:B------:R-:W-:Y:S01]  /*1ee0*/  IMAD.U32 R5, RZ, RZ, UR32 ;  /* 0x00000020ff057e24 */ /* 0x000fe2000f8e00ff */
[----:B------:R-:W-:Y:S01]  /*1ef0*/  MOV R6, UR27 ;  /* 0x0000001b00067c02 */ /* 0x000fe20008000f00 */
[----:B------:R-:W-:Y:S02]  /*1f00*/  IMAD.U32 R7, RZ, RZ, UR28 ;  /* 0x0000001cff077e24 */ /* 0x000fe4000f8e00ff */
[----:B------:R-:W-:-:S04]  /*1f10*/  IMAD.WIDE R4, R11, 0x8, R4 ;  /* 0x000000080b047825 */ /* 0x000fc800078e0204 */
[----:B------:R-:W-:Y:S02]  /*1f20*/  IMAD.WIDE R6, R11, 0x8, R6 ;  /* 0x000000080b067825 */ /* 0x000fe400078e0206 */
[----:B------:R-:W3:Y:S04]  /*1f30*/  LDG.E.64 R4, desc[UR16][R4.64] ;  /* 0x0000001004047981 */ /* 0x000ee8000c1e1b00 */
[----:B------:R-:W3:Y:S01]  /*1f40*/  LDG.E.64 R6, desc[UR16][R6.64] ;  /* 0x0000001006067981 */ /* 0x000ee2000c1e1b00 */
[----:B------:R-:W-:Y:S01]  /*1f50*/  UIADD3 UR5, UPT, UPT, UR5, 0x1, URZ ;  /* 0x0000000105057890 */ /* 0x000fe2000fffe0ff */
[----:B-1----:R-:W-:Y:S01]  /*1f60*/  MOV R2, UR23 ;  /* 0x0000001700027c02 */ /* 0x002fe20008000f00 */
[----:B------:R-:W-:-:S04]  /*1f70*/  IMAD.U32 R3, RZ, RZ, UR24 ;  /* 0x00000018ff037e24 */ /* 0x000fc8000f8e00ff */
[----:B------:R-:W-:Y:S01]  /*1f80*/  ISETP.NE.AND P0, PT, RZ, UR5, PT ;  /* 0x00000005ff007c0c */ /* 0x000fe2000bf05270 */
[----:B------:R-:W-:Y:S01]  /*1f90*/  IMAD.WIDE R2, R11, 0x8, R2 ;  /* 0x000000080b027825 */ /* 0x000fe200078e0202 */
[----:B---3--:R-:W-:-:S07]  /*1fa0*/  DMUL R8, R6, R4 ;  /* 0x0000000406087228 */ /* 0x008fce0000000000 */
[----:B------:R1:W-:Y:S04]  /*1fb0*/  STG.E.64 desc[UR16][R2.64], R8 ;  /* 0x0000000802007986 */ /* 0x0003e8000c101b10 */
[----:B------:R-:W-:Y:S05]  /*1fc0*/  @!P0 EXIT ;  /* 0x000000000000894d */ /* 0x000fea0003800000 */
[----:B------:R-:W-:Y:S01]  /*1fd0*/  IADD3 R11, PT, PT, R11, 0x80, RZ ;  /* 0x000000800b0b7810 */ /* 0x000fe20007ffe0ff */
[----:B------:R-:W-:Y:S06]  /*1fe0*/  BRA `(.L_x_209) ;  /* 0xfffffffc00b87947 */ /* 0x000fec000383ffff */
.L_x_210:
        /* <DEDUP_REMOVED lines=9> */
.L_x_298:


//--------------------- .text._ZN3cub18CUB_300001_SM_10006detail9transform16transform_kernelINS2_10policy_hubILb1EN4cuda3std3__45tupleIJN6thrust24THRUST_300001_SM_1000_NS6detail15normal_iteratorINSA_10device_ptrIKdEEEESG_EEEE10policy1000Ei13my_func_multiNSC_INSD_IdEEEEJPSE_SN_EEEvT0_iT1_T2_DpNS2_10kernel_argIT3_EE --------------------------
	.section	.text._ZN3cub18CUB_300001_SM_10006detail9transform16transform_kernelINS2_10policy_hubILb1EN4cuda3std3__45tupleIJN6thrust24THRUST_300001_SM_1000_NS6detail15normal_iteratorINSA_10device_ptrIKdEEEESG_EEEE10policy1000Ei13my_func_multiNSC_INSD_IdEEEEJPSE_SN_EEEvT0_iT1_T2_DpNS2_10kernel_argIT3_EE,"ax",@progbits
	.align	128
        .global         _ZN3cub18CUB_300001_SM_10006detail9transform16transform_kernelINS2_10policy_hubILb1EN4cuda3std3__45tupleIJN6thrust24THRUST_300001_SM_1000_NS6detail15normal_iteratorINSA_10device_ptrIKdEEEESG_EEEE10policy1000Ei13my_func_multiNSC_INSD_IdEEEEJPSE_SN_EEEvT0_iT1_T2_DpNS2_10kernel_argIT3_EE
        .type           _ZN3cub18CUB_300001_SM_10006detail9transform16transform_kernelINS2_10policy_hubILb1EN4cuda3std3__45tupleIJN6thrust24THRUST_300001_SM_1000_NS6detail15normal_iteratorINSA_10device_ptrIKdEEEESG_EEEE10policy1000Ei13my_func_multiNSC_INSD_IdEEEEJPSE_SN_EEEvT0_iT1_T2_DpNS2_10kernel_argIT3_EE,@function
        .size           _ZN3cub18CUB_300001_SM_10006detail9transform16transform_kernelINS2_10policy_hubILb1EN4cuda3std3__45tupleIJN6thrust24THRUST_300001_SM_1000_NS6detail15normal_iteratorINSA_10device_ptrIKdEEEESG_EEEE10policy1000Ei13my_func_multiNSC_INSD_IdEEEEJPSE_SN_EEEvT0_iT1_T2_DpNS2_10kernel_argIT3_EE,(.L_x_299 - _ZN3cub18CUB_300001_SM_10006detail9transform16transform_kernelINS2_10policy_hubILb1EN4cuda3std3__45tupleIJN6thrust24THRUST_300001_SM_1000_NS6detail15normal_iteratorINSA_10device_ptrIKdEEEESG_EEEE10policy1000Ei13my_func_multiNSC_INSD_IdEEEEJPSE_SN_EEEvT0_iT1_T2_DpNS2_10kernel_argIT3_EE)
        .other          _ZN3cub18CUB_300001_SM_10006detail9transform16transform_kernelINS2_10policy_hubILb1EN4cuda3std3__45tupleIJN6thrust24THRUST_300001_SM_1000_NS6detail15normal_iteratorINSA_10device_ptrIKdEEEESG_EEEE10policy1000Ei13my_func_multiNSC_INSD_IdEEEEJPSE_SN_EEEvT0_iT1_T2_DpNS2_10kernel_argIT3_EE,@"STO_CUDA_ENTRY STV_DEFAULT"
_ZN3cub18CUB_300001_SM_10006detail9transform16transform_kernelINS2_10policy_hubILb1EN4cuda3std3__45tupleIJN6thrust24THRUST_300001_SM_1000_NS6detail15normal_iteratorINSA_10device_ptrIKdEEEESG_EEEE10policy1000Ei13my_func_multiNSC_INSD_IdEEEEJPSE_SN_EEEvT0_iT1_T2_DpNS2_10kernel_argIT3_EE:
.text._ZN3cub18CUB_300001_SM_10006detail9transform16transform_kernelINS2_10policy_hubILb1EN4cuda3std3__45tupleIJN6thrust24THRUST_300001_SM_1000_NS6detail15normal_iteratorINSA_10device_ptrIKdEEEESG_EEEE10policy1000Ei13my_func_multiNSC_INSD_IdEEEEJPSE_SN_EEEvT0_iT1_T2_DpNS2_10kernel_argIT3_EE:
[----:B------:R-:W-:Y:S08]  /*0000*/  LDC R1, c[0x0][0x37c] ;  /* 0x0000df00ff017b82 */ /* 0x000ff00000000800 */
[----:B------:R-:W0:Y:S01]  /*0010*/  S2UR UR21, SR_CTAID.X ;  /* 0x00000000001579c3 */ /* 0x000e220000002500 */
[----:B------:R-:W1:Y:S01]  /*0020*/  LDCU.64 UR4, c[0x0][0x380] ;  /* 0x00007000ff0477ac */ /* 0x000e620008000a00 */
[----:B------:R-:W2:Y:S01]  /*0030*/  S2R R0, SR_TID.X ;  /* 0x0000000000007919 */ /* 0x000ea20000002100 */
[----:B------:R-:W-:Y:S01]  /*0040*/  BSSY.RECONVERGENT B0, `(.L_x_211) ;  /* 0x0000021000007945 */ /* 0x000fe20003800200 */
[----:B-1----:R-:W-:-:S04]  /*0050*/  USHF.L.U32 UR8, UR5, 0x7, URZ ;  /* 0x0000000705087899 */ /* 0x002fc800080006ff */
[----:B0-----:R-:W-:-:S04]  /*0060*/  UIMAD UR20, UR8, UR21, URZ ;  /* 0x00000015081472a4 */ /* 0x001fc8000f8e02ff */
[----:B------:R-:W-:-:S04]  /*0070*/  UIADD3 UR4, UPT, UPT, -UR20, UR4, URZ ;  /* 0x0000000414047290 */ /* 0x000fc8000fffe1ff */
[----:B------:R-:W-:Y:S01]  /*0080*/  UISETP.LT.AND UP0, UPT, UR8, UR4, UPT ;  /* 0x000000040800728c */ /* 0x000fe2000bf01270 */
[----:B--2---:R-:W-:-:S03]  /*0090*/  SHF.L.U32 R4, R0, 0x7, RZ ;  /* 0x0000000700047819 */ /* 0x004fc600000006ff */
[----:B------:R-:W-:-:S04]  /*00a0*/  USEL UR16, UR8, UR4, UP0 ;  /* 0x0000000408107287 */ /* 0x000fc80008000000 */
[----:B------:R-:W-:-:S06]  /*00b0*/  USHF.L.U32 UR6, UR16, 0x3, URZ ;  /* 0x0000000310067899 */ /* 0x000fcc00080006ff */
[----:B------:R-:W-:-:S13]  /*00c0*/  ISETP.GE.AND P0, PT, R4, UR6, PT ;  /* 0x0000000604007c0c */ /* 0x000fda000bf06270 */
[----:B------:R-:W-:Y:S05]  /*00d0*/  @P0 BRA `(.L_x_212) ;  /* 0x00000000005c0947 */ /* 0x000fea0003800000 */
[----:B------:R-:W0:Y:S01]  /*00e0*/  LDC.64 R2, c[0x0][0x398] ;  /* 0x0000e600ff027b82 */ /* 0x000e220000000a00 */
[----:B------:R-:W-:Y:S01]  /*00f0*/  IMAD.U32 R5, RZ, RZ, UR20 ;  /* 0x00000014ff057e24 */ /* 0x000fe2000f8e00ff */
[----:B------:R-:W-:Y:S01]  /*0100*/  BSSY.RECONVERGENT B1, `(.L_x_213) ;  /* 0x000000a000017945 */ /* 0x000fe20003800200 */
[----:B0-----:R-:W-:-:S04]  /*0110*/  IMAD.WIDE.U32 R2, R0, 0x80, R2 ;  /* 0x0000008000027825 */ /* 0x001fc800078e0002 */
[----:B------:R-:W-:Y:S01]  /*0120*/  IMAD.WIDE R2, R5, 0x8, R2 ;  /* 0x0000000805027825 */ /* 0x000fe200078e0202 */
[----:B------:R-:W-:-:S07]  /*0130*/  MOV R5, R4 ;  /* 0x0000000400057202 */ /* 0x000fce0000000f00 */
.L_x_214:
[----:B------:R-:W-:Y:S01]  /*0140*/  VIADD R5, R5, 0x4000 ;  /* 0x0000400005057836 */ /* 0x000fe20000000000 */
[----:B------:R0:W-:Y:S04]  /*0150*/  CCTL.E.PF2 [R2] ;  /* 0x000000000200798f */ /* 0x0001e80000800100 */
[----:B------:R-:W-:Y:S02]  /*0160*/  ISETP.GE.AND P0, PT, R5, UR6, PT ;  /* 0x0000000605007c0c */ /* 0x000fe4000bf06270 */
[----:B0-----:R-:W-:-:S04]  /*0170*/  IADD3 R2, P1, PT, R2, 0x4000, RZ ;  /* 0x0000400002027810 */ /* 0x001fc80007f3e0ff */
[----:B------:R-:W-:-:S07]  /*0180*/  IADD3.X R3, PT, PT, RZ, R3, RZ, P1, !PT ;  /* 0x00000003ff037210 */ /* 0x000fce0000ffe4ff */
[----:B------:R-:W-:Y:S05]  /*0190*/  @!P0 BRA `(.L_x_214) ;  /* 0xfffffffc00e88947 */ /* 0x000fea000383ffff */
[----:B------:R-:W-:Y:S05]  /*01a0*/  BSYNC.RECONVERGENT B1 ;  /* 0x0000000000017941 */ /* 0x000fea0003800200 */
.L_x_213:
[----:B------:R-:W0:Y:S01]  /*01b0*/  LDC.64 R2, c[0x0][0x3a8] ;  /* 0x0000ea00ff027b82 */ /* 0x000e220000000a00 */
[----:B------:R-:W-:Y:S02]  /*01c0*/  IMAD.U32 R5, RZ, RZ, UR20 ;  /* 0x00000014ff057e24 */ /* 0x000fe4000f8e00ff */
[----:B0-----:R-:W-:-:S04]  /*01d0*/  IMAD.WIDE.U32 R2, R0, 0x80, R2 ;  /* 0x0000008000027825 */ /* 0x001fc800078e0002 */
[----:B------:R-:W-:-:S07]  /*01e0*/  IMAD.WIDE R2, R5, 0x8, R2 ;  /* 0x0000000805027825 */ /* 0x000fce00078e0202 */
.L_x_215:
[----:B------:R-:W-:Y:S01]  /*01f0*/  IADD3 R4, PT, PT, R4, 0x4000, RZ ;  /* 0x0000400004047810 */ /* 0x000fe20007ffe0ff */
[----:B------:R0:W-:Y:S03]  /*0200*/  CCTL.E.PF2 [R2] ;  /* 0x000000000200798f */ /* 0x0001e60000800100 */
[----:B------:R-:W-:Y:S02]  /*0210*/  ISETP.GE.AND P0, PT, R4, UR6, PT ;  /* 0x0000000604007c0c */ /* 0x000fe4000bf06270 */
[----:B0-----:R-:W-:-:S05]  /*0220*/  IADD3 R2, P1, PT, R2, 0x4000, RZ ;  /* 0x0000400002027810 */ /* 0x001fca0007f3e0ff */
[----:B------:R-:W-:-:S06]  /*0230*/  IMAD.X R3, RZ, RZ, R3, P1 ;  /* 0x000000ffff037224 */ /* 0x000fcc00008e0603 */
[----:B------:R-:W-:Y:S05]  /*0240*/  @!P0 BRA `(.L_x_215) ;  /* 0xfffffffc00e88947 */ /* 0x000fea000383ffff */
.L_x_212:
[----:B------:R-:W-:Y:S05]  /*0250*/  BSYNC.RECONVERGENT B0 ;  /* 0x0000000000007941 */ /* 0x000fea0003800200 */
.L_x_211:
[----:B------:R-:W0:Y:S01]  /*0260*/  LDCU.64 UR12, c[0x0][0x390] ;  /* 0x00007200ff0c77ac */ /* 0x000e220008000a00 */
[----:B------:R-:W-:Y:S01]  /*0270*/  UIMAD.WIDE UR6, UR20, 0x8, URZ ;  /* 0x00000008140678a5 */ /* 0x000fe2000f8e02ff */
[----:B------:R-:W1:Y:S01]  /*0280*/  LDCU.64 UR14, c[0x0][0x358] ;  /* 0x00006b00ff0e77ac */ /* 0x000e620008000a00 */
[----:B------:R-:W2:Y:S02]  /*0290*/  LDCU.64 UR10, c[0x0][0x3a8] ;  /* 0x00007500ff0a77ac */ /* 0x000ea40008000a00 */
[----:B0-----:R-:W-:-:S04]  /*02a0*/  UIADD3 UR9, UP0, UPT, UR6, UR12, URZ ;  /* 0x0000000c06097290 */ /* 0x001fc8000ff1e0ff */
[----:B------:R-:W-:Y:S02]  /*02b0*/  UIADD3.X UR17, UPT, UPT, UR7, UR13, URZ, UP0, !UPT ;  /* 0x0000000d07117290 */ /* 0x000fe400087fe4ff */
[----:B------:R-:W-:Y:S01]  /*02c0*/  UISETP.GT.AND UP0, UPT, UR8, UR4, UPT ;  /* 0x000000040800728c */ /* 0x000fe2000bf04270 */
[----:B------:R-:W-:-:S03]  /*02d0*/  MOV R2, UR9 ;  /* 0x0000000900027c02 */ /* 0x000fc60008000f00 */
[----:B------:R-:W-:-:S05]  /*02e0*/  IMAD.U32 R3, RZ, RZ, UR17 ;  /* 0x00000011ff037e24 */ /* 0x000fca000f8e00ff */
[----:B-12---:R-:W-:Y:S05]  /*02f0*/  BRA.U UP0, `(.L_x_216) ;  /* 0x0000000d007c7547 */ /* 0x006fea000b800000 */
        /* <DEDUP_REMOVED lines=10> */
[----:B------:R-:W-:Y:S01]  /*03a0*/  UMOV UR8, UR6 ;  /* 0x0000000600087c82 */ /* 0x000fe20008000000 */
[----:B------:R-:W-:Y:S01]  /*03b0*/  IADD3 R8, PT, PT, R0, 0x480, RZ ;  /* 0x0000048000087810 */ /* 0x000fe20007ffe0ff */
[----:B------:R-:W-:Y:S01]  /*03c0*/  UIADD3 UR4, UP0, UPT, UR8, 0xc00, URZ ;  /* 0x00000c0008047890 */ /* 0x000fe2000ff1e0ff */
[----:B------:R-:W1:Y:S04]  /*03d0*/  LDCU.128 UR16, c[0x0][0x390] ;  /* 0x00007200ff1077ac */ /* 0x000e680008000c00 */
[----:B------:R-:W2:Y:S01]  /*03e0*/  LDC.64 R4, c[0x0][0x3a8] ;  /* 0x0000ea00ff047b82 */ /* 0x000ea20000000a00 */
[----:B------:R-:W-:Y:S02]  /*03f0*/  UIADD3.X UR6, UPT, UPT, URZ, UR7, URZ, UP0, !UPT ;  /* 0x00000007ff067290 */ /* 0x000fe400087fe4ff */
[----:B------:R-:W-:-:S02]  /*0400*/  UIADD3 UR10, UP0, UPT, UR4, UR10, URZ ;  /* 0x0000000a040a7290 */ /* 0x000fc4000ff1e0ff */
[----:B------:R-:W-:Y:S02]  /*0410*/  UIADD3 UR12, UP1, UPT, UR4, UR12, URZ ;  /* 0x0000000c040c7290 */ /* 0x000fe4000ff3e0ff */
[----:B------:R-:W-:Y:S02]  /*0420*/  ULOP3.LUT UR4, UR5, 0x7ffffff0, URZ, 0xc0, !UPT ;  /* 0x7ffffff005047892 */ /* 0x000fe4000f8ec0ff */
[----:B------:R-:W-:Y:S02]  /*0430*/  UIADD3.X UR11, UPT, UPT, UR6, UR11, URZ, UP0, !UPT ;  /* 0x0000000b060b7290 */ /* 0x000fe400087fe4ff */
[----:B------:R-:W-:Y:S02]  /*0440*/  UIADD3.X UR6, UPT, UPT, UR6, UR13, URZ, UP1, !UPT ;  /* 0x0000000d06067290 */ /* 0x000fe40008ffe4ff */
[----:B------:R-:W-:Y:S01]  /*0450*/  UIADD3 UR13, UPT, UPT, -UR4, URZ, URZ ;  /* 0x000000ff040d7290 */ /* 0x000fe2000fffe1ff */
[----:B0-----:R-:W-:-:S04]  /*0460*/  IMAD.WIDE.U32 R6, R0, 0x8, R6 ;  /* 0x0000000800067825 */ /* 0x001fc800078e0006 */
[----:B-12---:R-:W-:-:S07]  /*0470*/  IMAD.WIDE.U32 R4, R0, 0x8, R4 ;  /* 0x0000000800047825 */ /* 0x006fce00078e0004 */
.L_x_218:
[----:B---3--:R-:W-:Y:S02]  /*0480*/  IADD3 R14, P1, PT, R6, UR8, RZ ;  /* 0x00000008060e7c10 */ /* 0x008fe4000ff3e0ff */
[----:B------:R-:W-:Y:S02]  /*0490*/  IADD3 R12, P2, PT, R4, UR8, RZ ;  /* 0x00000008040c7c10 */ /* 0x000fe4000ff5e0ff */
[----:B------:R-:W-:Y:S02]  /*04a0*/  IADD3.X R15, PT, PT, R7, UR7, RZ, P1, !PT ;  /* 0x00000007070f7c10 */ /* 0x000fe40008ffe4ff */
[----:B------:R-:W-:-:S03]  /*04b0*/  IADD3.X R13, PT, PT, R5, UR7, RZ, P2, !PT ;  /* 0x00000007050d7c10 */ /* 0x000fc600097fe4ff */
[----:B------:R-:W2:Y:S04]  /*04c0*/  LDG.E.64 R16, desc[UR14][R14.64] ;  /* 0x0000000e0e107981 */ /* 0x000ea8000c1e1b00 */
[----:B------:R-:W2:Y:S01]  /*04d0*/  LDG.E.64 R18, desc[UR14][R12.64] ;  /* 0x0000000e0c127981 */ /* 0x000ea2000c1e1b00 */
[----:B------:R-:W-:-:S04]  /*04e0*/  IMAD.MOV.U32 R11, RZ, RZ, 0x8 ;  /* 0x00000008ff0b7424 */ /* 0x000fc800078e00ff */
[----:B------:R-:W-:-:S03]  /*04f0*/  IMAD.WIDE.U32 R10, R0, R11, UR16 ;  /* 0x00000010000a7e25 */ /* 0x000fc6000f8e000b */
        /* <DEDUP_REMOVED lines=34> */
[----:B------:R-:W-:Y:S01]  /*0720*/  UIMAD.WIDE UR22, UR20, 0x8, UR18 ;  /* 0x00000008141678a5 */ /* 0x000fe2000f8e0212 */
[----:B------:R-:W-:Y:S01]  /*0730*/  MOV R26, UR10 ;  /* 0x0000000a001a7c02 */ /* 0x000fe20008000f00 */
[----:B------:R-:W-:-:S04]  /*0740*/  IMAD.U32 R27, RZ, RZ, UR11 ;  /* 0x0000000bff1b7e24 */ /* 0x000fc8000f8e00ff */
        /* <DEDUP_REMOVED lines=36> */
[----:B------:R-:W-:Y:S01]  /*0990*/  IADD3 R8, PT, PT, R8, 0x800, RZ ;  /* 0x0000080008087810 */ /* 0x000fe20007ffe0ff */
[----:B------:R-:W-:-:S02]  /*09a0*/  UIADD3 UR13, UPT, UPT, UR13, 0x10, URZ ;  /* 0x000000100d0d7890 */ /* 0x000fc4000fffe0ff */
[----:B------:R-:W-:Y:S02]  /*09b0*/  UIADD3.X UR7, UPT, UPT, URZ, UR7, URZ, UP0, !UPT ;  /* 0x00000007ff077290 */ /* 0x000fe400087fe4ff */
[----:B------:R-:W-:Y:S01]  /*09c0*/  UISETP.NE.AND UP0, UPT, UR13, URZ, UPT ;  /* 0x000000ff0d00728c */ /* 0x000fe2000bf05270 */
[----:B--2---:R-:W-:-:S07]  /*09d0*/  DMUL R10, R10, R24 ;  /* 0x000000180a0a7228 */ /* 0x004fce0000000000 */
[----:B------:R3:W-:Y:S01]  /*09e0*/  STG.E.64 desc[UR14][R12.64+0xc00], R10 ;  /* 0x000c000a0c007986 */ /* 0x0007e2000c101b0e */
[----:B------:R-:W-:Y:S05]  /*09f0*/  BRA.U UP0, `(.L_x_218) ;  /* 0xfffffff900a07547 */ /* 0x000fea000b83ffff */
.L_x_217:
[----:B------:R-:W-:Y:S05]  /*0a00*/  @!P0 EXIT ;  /* 0x000000000000894d */ /* 0x000fea0003800000 */
[----:B------:R-:W0:Y:S01]  /*0a10*/  LDCU.64 UR10, c[0x0][0x3a8] ;  /* 0x00007500ff0a77ac */ /* 0x000e220008000a00 */
[----:B------:R-:W1:Y:S01]  /*0a20*/  LDCU.64 UR12, c[0x0][0x398] ;  /* 0x00007300ff0c77ac */ /* 0x000e620008000a00 */
[----:B------:R-:W-:Y:S01]  /*0a30*/  USHF.L.U32 UR9, UR9, 0x7, URZ ;  /* 0x0000000709097899 */ /* 0x000fe200080006ff */
[----:B------:R-:W2:Y:S03]  /*0a40*/  LDCU UR5, c[0x0][0x384] ;  /* 0x00007080ff0577ac */ /* 0x000ea60008000800 */
[----:B------:R-:W-:-:S04]  /*0a50*/  UIMAD UR6, UR9, UR21, URZ ;  /* 0x00000015090672a4 */ /* 0x000fc8000f8e02ff */
[----:B------:R-:W-:-:S04]  /*0a60*/  UIMAD.WIDE UR6, UR6, 0x8, URZ ;  /* 0x00000008060678a5 */ /* 0x000fc8000f8e02ff */
[----:B0-----:R-:W-:Y:S02]  /*0a70*/  UIADD3 UR10, UP0, UPT, UR6, UR10, URZ ;  /* 0x0000000a060a7290 */ /* 0x001fe4000ff1e0ff */
[----:B-1----:R-:W-:Y:S02]  /*0a80*/  UIADD3 UR12, UP1, UPT, UR6, UR12, URZ ;  /* 0x0000000c060c7290 */ /* 0x002fe4000ff3e0ff */
[----:B------:R-:W-:Y:S02]  /*0a90*/  UIADD3.X UR11, UPT, UPT, UR7, UR11, URZ, UP0, !UPT ;  /* 0x0000000b070b7290 */ /* 0x000fe400087fe4ff */
[----:B------:R-:W-:Y:S01]  /*0aa0*/  UISETP.GE.U32.AND UP0, UPT, UR24, 0x8, UPT ;  /* 0x000000081800788c */ /* 0x000fe2000bf06070 */
[----:B------:R-:W-:Y:S01]  /*0ab0*/  IMAD.U32 R4, RZ, RZ, UR10 ;  /* 0x0000000aff047e24 */ /* 0x000fe2000f8e00ff */
[----:B--2---:R-:W-:Y:S01]  /*0ac0*/  ULOP3.LUT UR8, UR5, 0x7, URZ, 0xc0, !UPT ;  /* 0x0000000705087892 */ /* 0x004fe2000f8ec0ff */
[----:B------:R-:W-:Y:S01]  /*0ad0*/  MOV R6, UR12 ;  /* 0x0000000c00067c02 */ /* 0x000fe20008000f00 */
[----:B------:R-:W-:Y:S01]  /*0ae0*/  UIADD3.X UR13, UPT, UPT, UR7, UR13, URZ, UP1, !UPT ;  /* 0x0000000d070d7290 */ /* 0x000fe20008ffe4ff */
[----:B------:R-:W-:-:S03]  /*0af0*/  IMAD.U32 R5, RZ, RZ, UR11 ;  /* 0x0000000bff057e24 */ /* 0x000fc6000f8e00ff */
[----:B------:R-:W-:Y:S02]  /*0b00*/  ISETP.NE.AND P0, PT, RZ, UR8, PT ;  /* 0x00000008ff007c0c */ /* 0x000fe4000bf05270 */
[----:B------:R-:W-:Y:S01]  /*0b10*/  MOV R7, UR13 ;  /* 0x0000000d00077c02 */ /* 0x000fe20008000f00 */
[----:B------:R-:W-:Y:S10]  /*0b20*/  BRA.U !UP0, `(.L_x_219) ;  /* 0x0000000108987547 */ /* 0x000ff4000b800000 */
[----:B------:R-:W-:-:S05]  /*0b30*/  IMAD.U32 R17, RZ, RZ, UR4 ;  /* 0x00000004ff117e24 */ /* 0x000fca000f8e00ff */
[----:B------:R-:W-:-:S05]  /*0b40*/  LEA R17, R17, R0, 0x7 ;  /* 0x0000000011117211 */ /* 0x000fca00078e38ff */
[----:B---3--:R-:W-:-:S04]  /*0b50*/  IMAD.WIDE R10, R17, 0x8, R6 ;  /* 0x00000008110a7825 */ /* 0x008fc800078e0206 */
[C---:B------:R-:W-:Y:S01]  /*0b60*/  IMAD.WIDE R8, R17.reuse, 0x8, R4 ;  /* 0x0000000811087825 */ /* 0x040fe200078e0204 */
        /* <DEDUP_REMOVED lines=34> */
.L_x_219:
[----:B------:R-:W-:Y:S05]  /*0d90*/  @!P0 EXIT ;  /* 0x000000000000894d */ /* 0x000fea0003800000 */
[----:B------:R-:W-:Y:S02]  /*0da0*/  UISETP.GE.U32.AND UP0, UPT, UR8, 0x4, UPT ;  /* 0x000000040800788c */ /* 0x000fe4000bf06070 */
[----:B------:R-:W-:-:S06]  /*0db0*/  ULOP3.LUT UR5, UR5, 0x3, URZ, 0xc0, !UPT ;  /* 0x0000000305057892 */ /* 0x000fcc000f8ec0ff */
[----:B------:R-:W-:Y:S01]  /*0dc0*/  ISETP.NE.AND P0, PT, RZ, UR5, PT ;  /* 0x00000005ff007c0c */ /* 0x000fe2000bf05270 */
[----:B------:R-:W-:-:S12]  /*0dd0*/  BRA.U !UP0, `(.L_x_220) ;  /* 0x0000000108587547 */ /* 0x000fd8000b800000 */
[----:B0-----:R-:W-:-:S05]  /*0de0*/  IMAD.U32 R17, RZ, RZ, UR4 ;  /* 0x00000004ff117e24 */ /* 0x001fca000f8e00ff */
[----:B------:R-:W-:-:S05]  /*0df0*/  LEA R17, R17, R0, 0x7 ;  /* 0x0000000011117211 */ /* 0x000fca00078e38ff */
[----:B------:R-:W-:-:S04]  /*0e00*/  IMAD.WIDE R6, R17, 0x8, R6 ;  /* 0x0000000811067825 */ /* 0x000fc800078e0206 */
[C---:B------:R-:W-:Y:S01]  /*0e10*/  IMAD.WIDE R4, R17.reuse, 0x8, R4 ;  /* 0x0000000811047825 */ /* 0x040fe200078e0204 */
[----:B------:R-:W2:Y:S04]  /*0e20*/  LDG.E.64 R8, desc[UR14][R6.64] ;  /* 0x0000000e06087981 */ /* 0x000ea8000c1e1b00 */
[----:B---3--:R-:W2:Y:S01]  /*0e30*/  LDG.E.64 R10, desc[UR14][R4.64] ;  /* 0x0000000e040a7981 */ /* 0x008ea2000c1e1b00 */
        /* <DEDUP_REMOVED lines=16> */
.L_x_220:
[----:B------:R-:W-:Y:S05]  /*0f40*/  @!P0 EXIT ;  /* 0x000000000000894d */ /* 0x000fea0003800000 */
[----:B------:R-:W2:Y:S01]  /*0f50*/  LDCU.128 UR8, c[0x0][0x390] ;  /* 0x00007200ff0877ac */ /* 0x000ea20008000c00 */
[----:B-1-3--:R-:W-:Y:S01]  /*0f60*/  IMAD.U32 R11, RZ, RZ, UR4 ;  /* 0x00000004ff0b7e24 */ /* 0x00afe2000f8e00ff */
[----:B------:R-:W1:Y:S04]  /*0f70*/  LDCU.64 UR12, c[0x0][0x3a8] ;  /* 0x00007500ff0c77ac */ /* 0x000e680008000a00 */
[----:B------:R-:W-:Y:S01]  /*0f80*/  LEA R11, R11, R0, 0x7 ;  /* 0x000000000b0b7211 */ /* 0x000fe200078e38ff */
[----:B--2---:R-:W-:Y:S02]  /*0f90*/  UIMAD.WIDE UR6, UR20, 0x8, UR8 ;  /* 0x00000008140678a5 */ /* 0x004fe4000f8e0208 */
[----:B------:R-:W-:Y:S02]  /*0fa0*/  UIADD3 UR8, UPT, UPT, -UR5, URZ, URZ ;  /* 0x000000ff05087290 */ /* 0x000fe4000fffe1ff */
[----:B------:R-:W-:-:S02]  /*0fb0*/  UIMAD.WIDE UR10, UR20, 0x8, UR10 ;  /* 0x00000008140a78a5 */ /* 0x000fc4000f8e020a */
[----:B-1----:R-:W-:-:S12]  /*0fc0*/  UIMAD.WIDE UR4, UR20, 0x8, UR12 ;  /* 0x00000008140478a5 */ /* 0x002fd8000f8e020c */
.L_x_221:
[----:B------:R-:W-:Y:S01]  /*0fd0*/  MOV R5, UR5 ;  /* 0x0000000500057c02 */ /* 0x000fe20008000f00 */
[----:B------:R-:W-:Y:S01]  /*0fe0*/  IMAD.U32 R4, RZ, RZ, UR4 ;  /* 0x00000004ff047e24 */ /* 0x000fe2000f8e00ff */
[----:B------:R-:W-:Y:S01]  /*0ff0*/  MOV R7, UR11 ;  /* 0x0000000b00077c02 */ /* 0x000fe20008000f00 */
[----:B------:R-:W-:Y:S02]  /*1000*/  IMAD.U32 R6, RZ, RZ, UR10 ;  /* 0x0000000aff067e24 */ /* 0x000fe4000f8e00ff */
[----:B------:R-:W-:-:S04]  /*1010*/  IMAD.WIDE R4, R11, 0x8, R4 ;  /* 0x000000080b047825 */ /* 0x000fc800078e0204 */
[----:B------:R-:W-:Y:S02]  /*1020*/  IMAD.WIDE R6, R11, 0x8, R6 ;  /* 0x000000080b067825 */ /* 0x000fe400078e0206 */
[----:B------:R-:W2:Y:S04]  /*1030*/  LDG.E.64 R4, desc[UR14][R4.64] ;  /* 0x0000000e04047981 */ /* 0x000ea8000c1e1b00 */
[----:B------:R-:W2:Y:S01]  /*1040*/  LDG.E.64 R6, desc[UR14][R6.64] ;  /* 0x0000000e06067981 */ /* 0x000ea2000c1e1b00 */
[----:B-1----:R-:W-:Y:S01]  /*1050*/  MOV R3, UR7 ;  /* 0x0000000700037c02 */ /* 0x002fe20008000f00 */
[----:B------:R-:W-:Y:S01]  /*1060*/  IMAD.U32 R2, RZ, RZ, UR6 ;  /* 0x00000006ff027e24 */ /* 0x000fe2000f8e00ff */
[----:B------:R-:W-:-:S03]  /*1070*/  UIADD3 UR8, UPT, UPT, UR8, 0x1, URZ ;  /* 0x0000000108087890 */ /* 0x000fc6000fffe0ff */
[----:B------:R-:W-:Y:S01]  /*1080*/  IMAD.WIDE R2, R11, 0x8, R2 ;  /* 0x000000080b027825 */ /* 0x000fe200078e0202 */
[----:B------:R-:W-:-:S03]  /*1090*/  UISETP.NE.AND UP0, UPT, UR8, URZ, UPT ;  /* 0x000000ff0800728c */ /* 0x000fc6000bf05270 */
[----:B------:R-:W-:Y:S01]  /*10a0*/  VIADD R11, R11, 0x80 ;  /* 0x000000800b0b7836 */ /* 0x000fe20000000000 */
[----:B--2---:R-:W-:-:S07]  /*10b0*/  DMUL R8, R6, R4 ;  /* 0x0000000406087228 */ /* 0x004fce0000000000 */
[----:B------:R1:W-:Y:S01]  /*10c0*/  STG.E.64 desc[UR14][R2.64], R8 ;  /* 0x0000000802007986 */ /* 0x0003e2000c101b0e */
[----:B------:R-:W-:Y:S05]  /*10d0*/  BRA.U UP0, `(.L_x_221) ;  /* 0xfffffffd00bc7547 */ /* 0x000fea000b83ffff */
[----:B------:R-:W-:Y:S05]  /*10e0*/  EXIT ;  /* 0x000000000000794d */ /* 0x000fea0003800000 */
.L_x_216:
[----:B------:R-:W-:-:S06]  /*10f0*/  UISETP.GE.AND UP0, UPT, UR5, 0x1, UPT ;  /* 0x000000010500788c */ /* 0x000fcc000bf06270 */
[----:B------:R-:W-:-:S13]  /*1100*/  PLOP3.LUT P0, PT, PT, PT, UP0, 0x80, 0x8 ;  /* 0x000000000008781c */ /* 0x000fda0003f0f008 */
[----:B------:R-:W-:Y:S05]  /*1110*/  @!P0 EXIT ;  /* 0x000000000000894d */ /* 0x000fea0003800000 */
[----:B------:R-:W0:Y:S01]  /*1120*/  LDCU UR4, c[0x0][0x384] ;  /* 0x00007080ff0477ac */ /* 0x000e220008000800 */
[----:B------:R-:W-:Y:S01]  /*1130*/  IMAD.MOV.U32 R9, RZ, RZ, RZ ;  /* 0x000000ffff097224 */ /* 0x000fe200078e00ff */
[----:B------:R-:W1:Y:S01]  /*1140*/  LDCU.64 UR8, c[0x0][0x3a8] ;  /* 0x00007500ff0877ac */ /* 0x000e620008000a00 */
[----:B------:R-:W2:Y:S01]  /*1150*/  LDCU.64 UR10, c[0x0][0x398] ;  /* 0x00007300ff0a77ac */ /* 0x000ea20008000a00 */
[----:B0-----:R-:W-:-:S04]  /*1160*/  USHF.L.U32 UR4, UR4, 0x7, URZ ;  /* 0x0000000704047899 */ /* 0x001fc800080006ff */
[----:B------:R-:W-:-:S04]  /*1170*/  UIMAD UR4, UR4, UR21, URZ ;  /* 0x00000015040472a4 */ /* 0x000fc8000f8e02ff */
[----:B------:R-:W-:-:S04]  /*1180*/  UIMAD.WIDE UR6, UR4, 0x8, URZ ;  /* 0x00000008040678a5 */ /* 0x000fc8000f8e02ff */
[----:B-1----:R-:W-:Y:S02]  /*1190*/  UIADD3 UR8, UP0, UPT, UR6, UR8, URZ ;  /* 0x0000000806087290 */ /* 0x002fe4000ff1e0ff */
[----:B--2---:R-:W-:Y:S02]  /*11a0*/  UIADD3 UR10, UP1, UPT, UR6, UR10, URZ ;  /* 0x0000000a060a7290 */ /* 0x004fe4000ff3e0ff */
[----:B------:R-:W-:Y:S02]  /*11b0*/  UIADD3.X UR9, UPT, UPT, UR7, UR9, URZ, UP0, !UPT ;  /* 0x0000000907097290 */ /* 0x000fe400087fe4ff */
[----:B------:R-:W-:Y:S01]  /*11c0*/  UISETP.GE.U32.AND UP0, UPT, UR5, 0x8, UPT ;  /* 0x000000080500788c */ /* 0x000fe2000bf06070 */
[----:B------:R-:W-:Y:S01]  /*11d0*/  MOV R4, UR8 ;  /* 0x0000000800047c02 */ /* 0x000fe20008000f00 */
[----:B------:R-:W-:Y:S01]  /*11e0*/  UIADD3.X UR11, UPT, UPT, UR7, UR11, URZ, UP1, !UPT ;  /* 0x0000000b070b7290 */ /* 0x000fe20008ffe4ff */
[----:B------:R-:W-:Y:S01]  /*11f0*/  IMAD.U32 R6, RZ, RZ, UR10 ;  /* 0x0000000aff067e24 */ /* 0x000fe2000f8e00ff */
[----:B------:R-:W-:Y:S01]  /*1200*/  MOV R5, UR9 ;  /* 0x0000000900057c02 */ /* 0x000fe20008000f00 */
[----:B------:R-:W-:-:S03]  /*1210*/  ULOP3.LUT UR6, UR5, 0x7, URZ, 0xc0, !UPT ;  /* 0x0000000705067892 */ /* 0x000fc6000f8ec0ff */
[----:B------:R-:W-:Y:S01]  /*1220*/  MOV R7, UR11 ;  /* 0x0000000b00077c02 */ /* 0x000fe20008000f00 */
[----:B------:R-:W-:Y:S08]  /*1230*/  BRA.U !UP0, `(.L_x_222) ;  /* 0x0000000108fc7547 */ /* 0x000ff0000b800000 */
[----:B------:R-:W-:Y:S01]  /*1240*/  ULOP3.LUT UR4, UR5, 0x7ffffff8, URZ, 0xc0, !UPT ;  /* 0x7ffffff805047892 */ /* 0x000fe2000f8ec0ff */
[----:B------:R-:W-:-:S05]  /*1250*/  MOV R8, RZ ;  /* 0x000000ff00087202 */ /* 0x000fca0000000f00 */
[----:B------:R-:W-:-:S07]  /*1260*/  MOV R9, UR4 ;  /* 0x0000000400097c02 */ /* 0x000fce0008000f00 */
.L_x_225:
[----:B0-----:R-:W-:-:S05]  /*1270*/  IMAD R11, R8, 0x80, R0 ;  /* 0x00000080080b7824 */ /* 0x001fca00078e0200 */
[----:B------:R-:W-:-:S13]  /*1280*/  ISETP.GE.AND P0, PT, R11, UR16, PT ;  /* 0x000000100b007c0c */ /* 0x000fda000bf06270 */
[----:B------:R-:W-:-:S04]  /*1290*/  @!P0 IMAD.WIDE.U32 R18, R11, 0x8, R6 ;  /* 0x000000080b128825 */ /* 0x000fc800078e0006 */
[C---:B------:R-:W-:Y:S02]  /*12a0*/  @!P0 IMAD.WIDE.U32 R20, R11.reuse, 0x8, R4 ;  /* 0x000000080b148825 */ /* 0x040fe400078e0004 */
[----:B------:R-:W2:Y:S04]  /*12b0*/  @!P0 LDG.E.64 R18, desc[UR14][R18.64] ;  /* 0x0000000e12128981 */ /* 0x000ea8000c1e1b00 */
[----:B------:R-:W2:Y:S01]  /*12c0*/  @!P0 LDG.E.64 R20, desc[UR14][R20.64] ;  /* 0x0000000e14148981 */ /* 0x000ea2000c1e1b00 */
[C---:B------:R-:W-:Y:S01]  /*12d0*/  IADD3 R17, PT, PT, R11.reuse, 0x80, RZ ;  /* 0x000000800b117810 */ /* 0x040fe20007ffe0ff */
        /* <DEDUP_REMOVED lines=8> */
[----:B------:R-:W-:Y:S01]  /*1360*/  IADD3 R10, PT, PT, R11, 0x100, RZ ;  /* 0x000001000b0a7810 */ /* 0x000fe20007ffe0ff */
[----:B------:R-:W-:-:S03]  /*1370*/  IMAD.WIDE R16, R17, 0x8, R2 ;  /* 0x0000000811107825 */ /* 0x000fc600078e0202 */
[----:B------:R-:W-:Y:S01]  /*1380*/  ISETP.GE.AND P0, PT, R10, UR16, PT ;  /* 0x000000100a007c0c */ /* 0x000fe2000bf06270 */
[----:B--2---:R-:W-:-:S07]  /*1390*/  @!P1 DMUL R26, R26, R28 ;  /* 0x0000001c1a1a9228 */ /* 0x004fce0000000000 */
[----:B------:R-:W-:Y:S05]  /*13a0*/  @!P1 STG.E.64 desc[UR14][R16.64], R26 ;  /* 0x0000001a10009986 */ /* 0x000fea000c101b0e */
[----:B------:R-:W2:Y:S04]  /*13b0*/  @!P0 LDG.E.64 R18, desc[UR14][R12.64+0x400] ;  /* 0x0004000e0c128981 */ /* 0x000ea8000c1e1b00 */
[----:B------:R-:W2:Y:S01]  /*13c0*/  @!P0 LDG.E.64 R20, desc[UR14][R14.64+0x400] ;  /* 0x0004000e0e148981 */ /* 0x000ea2000c1e1b00 */
[----:B------:R-:W-:-:S05]  /*13d0*/  VIADD R10, R11, 0x180 ;  /* 0x000001800b0a7836 */ /* 0x000fca0000000000 */
[----:B------:R-:W-:Y:S01]  /*13e0*/  ISETP.GE.AND P1, PT, R10, UR16, PT ;  /* 0x000000100a007c0c */ /* 0x000fe2000bf26270 */
[----:B--2---:R-:W-:-:S07]  /*13f0*/  @!P0 DMUL R18, R18, R20 ;  /* 0x0000001412128228 */ /* 0x004fce0000000000 */
[----:B------:R1:W-:Y:S05]  /*1400*/  @!P0 STG.E.64 desc[UR14][R16.64+0x400], R18 ;  /* 0x0004001210008986 */ /* 0x0003ea000c101b0e */
[----:B------:R-:W2:Y:S04]  /*1410*/  @!P1 LDG.E.64 R20, desc[UR14][R12.64+0x800] ;  /* 0x0008000e0c149981 */ /* 0x000ea8000c1e1b00 */
[----:B0-----:R-:W2:Y:S01]  /*1420*/  @!P1 LDG.E.64 R22, desc[UR14][R14.64+0x800] ;  /* 0x0008000e0e169981 */ /* 0x001ea2000c1e1b00 */
[----:B------:R-:W-:-:S04]  /*1430*/  IADD3 R10, PT, PT, R11, 0x200, RZ ;  /* 0x000002000b0a7810 */ /* 0x000fc80007ffe0ff */
[----:B------:R-:W-:Y:S01]  /*1440*/  ISETP.GE.AND P0, PT, R10, UR16, PT ;  /* 0x000000100a007c0c */ /* 0x000fe2000bf06270 */
[----:B--2---:R-:W-:-:S07]  /*1450*/  @!P1 DMUL R20, R20, R22 ;  /* 0x0000001614149228 */ /* 0x004fce0000000000 */
[----:B------:R0:W-:Y:S05]  /*1460*/  @!P1 STG.E.64 desc[UR14][R16.64+0x800], R20 ;  /* 0x0008001410009986 */ /* 0x0001ea000c101b0e */
[----:B------:R-:W2:Y:S04]  /*1470*/  @!P0 LDG.E.64 R22, desc[UR14][R12.64+0xc00] ;  /* 0x000c000e0c168981 */ /* 0x000ea8000c1e1b00 */
[----:B------:R-:W2:Y:S01]  /*1480*/  @!P0 LDG.E.64 R24, desc[UR14][R14.64+0xc00] ;  /* 0x000c000e0e188981 */ /* 0x000ea2000c1e1b00 */
[----:B------:R-:W-:-:S04]  /*1490*/  IADD3 R10, PT, PT, R11, 0x280, RZ ;  /* 0x000002800b0a7810 */ /* 0x000fc80007ffe0ff */
[----:B------:R-:W-:Y:S01]  /*14a0*/  ISETP.GE.AND P1, PT, R10, UR16, PT ;  /* 0x000000100a007c0c */ /* 0x000fe2000bf26270 */
[----:B--2---:R-:W-:-:S07]  /*14b0*/  @!P0 DMUL R22, R22, R24 ;  /* 0x0000001816168228 */ /* 0x004fce0000000000 */
[----:B------:R2:W-:Y:S05]  /*14c0*/  @!P0 STG.E.64 desc[UR14][R16.64+0xc00], R22 ;  /* 0x000c001610008986 */ /* 0x0005ea000c101b0e */
[----:B-1----:R-:W3:Y:S04]  /*14d0*/  @!P1 LDG.E.64 R18, desc[UR14][R12.64+0x1000] ;  /* 0x0010000e0c129981 */ /* 0x002ee8000c1e1b00 */
[----:B------:R-:W3:Y:S01]  /*14e0*/  @!P1 LDG.E.64 R24, desc[UR14][R14.64+0x1000] ;  /* 0x0010000e0e189981 */ /* 0x000ee2000c1e1b00 */
[----:B------:R-:W-:-:S05]  /*14f0*/  VIADD R10, R11, 0x300 ;  /* 0x000003000b0a7836 */ /* 0x000fca0000000000 */
[----:B------:R-:W-:Y:S01]  /*1500*/  ISETP.GE.AND P0, PT, R10, UR16, PT ;  /* 0x000000100a007c0c */ /* 0x000fe2000bf06270 */
[----:B---3--:R-:W-:-:S07]  /*1510*/  @!P1 DMUL R18, R18, R24 ;  /* 0x0000001812129228 */ /* 0x008fce0000000000 */
[----:B------:R2:W-:Y:S05]  /*1520*/  @!P1 STG.E.64 desc[UR14][R16.64+0x1000], R18 ;  /* 0x0010001210009986 */ /* 0x0005ea000c101b0e */
[----:B0-----:R-:W3:Y:S04]  /*1530*/  @!P0 LDG.E.64 R20, desc[UR14][R12.64+0x1400] ;  /* 0x0014000e0c148981 */ /* 0x001ee8000c1e1b00 */
[----:B------:R-:W3:Y:S01]  /*1540*/  @!P0 LDG.E.64 R24, desc[UR14][R14.64+0x1400] ;  /* 0x0014000e0e188981 */ /* 0x000ee2000c1e1b00 */
[----:B------:R-:W-:Y:S01]  /*1550*/  IADD3 R11, PT, PT, R11, 0x380, RZ ;  /* 0x000003800b0b7810 */ /* 0x000fe20007ffe0ff */
[----:B------:R-:W-:Y:S01]  /*1560*/  BSSY.RECONVERGENT B0, `(.L_x_223) ;  /* 0x000000b000007945 */ /* 0x000fe20003800200 */
[----:B------:R-:W-:-:S04]  /*1570*/  IADD3 R8, PT, PT, R8, 0x8, RZ ;  /* 0x0000000808087810 */ /* 0x000fc80007ffe0ff */
[----:B------:R-:W-:Y:S01]  /*1580*/  ISETP.NE.AND P1, PT, R8, R9, PT ;  /* 0x000000090800720c */ /* 0x000fe20003f25270 */
[----:B---3--:R-:W-:-:S07]  /*1590*/  @!P0 DMUL R20, R20, R24 ;  /* 0x0000001814148228 */ /* 0x008fce0000000000 */
[----:B------:R2:W-:Y:S01]  /*15a0*/  @!P0 STG.E.64 desc[UR14][R16.64+0x1400], R20 ;  /* 0x0014001410008986 */ /* 0x0005e2000c101b0e */
[----:B------:R-:W-:-:S13]  /*15b0*/  ISETP.GE.AND P0, PT, R11, UR16, PT ;  /* 0x000000100b007c0c */ /* 0x000fda000bf06270 */
[----:B--2---:R-:W-:Y:S05]  /*15c0*/  @P0 BRA `(.L_x_224) ;  /* 0x0000000000100947 */ /* 0x004fea0003800000 */
[----:B------:R-:W2:Y:S04]  /*15d0*/  LDG.E.64 R12, desc[UR14][R12.64+0x1800] ;  /* 0x0018000e0c0c7981 */ /* 0x000ea8000c1e1b00 */
[----:B------:R-:W2:Y:S02]  /*15e0*/  LDG.E.64 R14, desc[UR14][R14.64+0x1800] ;  /* 0x0018000e0e0e7981 */ /* 0x000ea4000c1e1b00 */
[----:B--2---:R-:W-:-:S07]  /*15f0*/  DMUL R10, R12, R14 ;  /* 0x0000000e0c0a7228 */ /* 0x004fce0000000000 */
[----:B------:R0:W-:Y:S04]  /*1600*/  STG.E.64 desc[UR14][R16.64+0x1800], R10 ;  /* 0x0018000a10007986 */ /* 0x0001e8000c101b0e */
.L_x_224:
[----:B------:R-:W-:Y:S05]  /*1610*/  BSYNC.RECONVERGENT B0 ;  /* 0x0000000000007941 */ /* 0x000fea0003800200 */
.L_x_223:
[----:B------:R-:W-:Y:S05]  /*1620*/  @P1 BRA `(.L_x_225) ;  /* 0xfffffffc00101947 */ /* 0x000fea000383ffff */
.L_x_222:
        /* <DEDUP_REMOVED lines=9> */
[----:B------:R-:W-:-:S04]  /*16c0*/  @!P2 IMAD.WIDE R14, R11, 0x8, R6 ;  /* 0x000000080b0ea825 */ /* 0x000fc800078e0206 */
        /* <DEDUP_REMOVED lines=30> */
[----:B-1----:R-:W-:Y:S01]  /*18b0*/  @!P1 IMAD.WIDE R16, R11, 0x8, R2 ;  /* 0x000000080b109825 */ /* 0x002fe200078e0202 */
[----:B------:R-:W-:Y:S01]  /*18c0*/  IADD3 R9, PT, PT, R9, 0x4, RZ ;  /* 0x0000000409097810 */ /* 0x000fe20007ffe0ff */
[----:B--2---:R-:W-:-:S07]  /*18d0*/  @!P1 DMUL R12, R20, R22 ;  /* 0x00000016140c9228 */ /* 0x004fce0000000000 */
[----:B------:R0:W-:Y:S04]  /*18e0*/  @!P1 STG.E.64 desc[UR14][R16.64], R12 ;  /* 0x0000000c10009986 */ /* 0x0001e8000c101b0e */
.L_x_226:
[----:B------:R-:W-:Y:S05]  /*18f0*/  @!P0 EXIT ;  /* 0x000000000000894d */ /* 0x000fea0003800000 */
[----:B------:R-:W-:Y:S02]  /*1900*/  ISETP.NE.AND P1, PT, R10, 0x1, PT ;  /* 0x000000010a00780c */ /* 0x000fe40003f25270 */
[----:B------:R-:W-:-:S04]  /*1910*/  LOP3.LUT R8, R8, 0x1, RZ, 0xc0, !PT ;  /* 0x0000000108087812 */ /* 0x000fc800078ec0ff */
[----:B------:R-:W-:-:S07]  /*1920*/  ISETP.NE.U32.AND P0, PT, R8, 0x1, PT ;  /* 0x000000010800780c */ /* 0x000fce0003f05070 */
[----:B------:R-:W-:Y:S06]  /*1930*/  @!P1 BRA `(.L_x_227) ;  /* 0x00000000004c9947 */ /* 0x000fec0003800000 */
[----:B0-----:R-:W-:-:S04]  /*1940*/  LEA R17, R9, R0, 0x7 ;  /* 0x0000000009117211 */ /* 0x001fc800078e38ff */
        /* <DEDUP_REMOVED lines=18> */
.L_x_227:
[----:B------:R-:W-:Y:S05]  /*1a70*/  @P0 EXIT ;  /* 0x000000000000094d */ /* 0x000fea0003800000 */
[----:B-1----:R-:W-:-:S04]  /*1a80*/  LEA R11, R9, R0, 0x7 ;  /* 0x00000000090b7211 */ /* 0x002fc800078e38ff */
[----:B------:R-:W-:-:S13]  /*1a90*/  ISETP.GE.AND P0, PT, R11, UR16, PT ;  /* 0x000000100b007c0c */ /* 0x000fda000bf06270 */
[----:B------:R-:W-:Y:S05]  /*1aa0*/  @P0 EXIT ;  /* 0x000000000000094d */ /* 0x000fea0003800000 */
[----:B------:R-:W-:-:S04]  /*1ab0*/  IMAD.WIDE R6, R11, 0x8, R6 ;  /* 0x000000080b067825 */ /* 0x000fc800078e0206 */
[C---:B------:R-:W-:Y:S02]  /*1ac0*/  IMAD.WIDE R4, R11.reuse, 0x8, R4 ;  /* 0x000000080b047825 */ /* 0x040fe400078e0204 */
[----:B------:R-:W2:Y:S04]  /*1ad0*/  LDG.E.64 R6, desc[UR14][R6.64] ;  /* 0x0000000e06067981 */ /* 0x000ea8000c1e1b00 */
[----:B------:R-:W2:Y:S01]  /*1ae0*/  LDG.E.64 R4, desc[UR14][R4.64] ;  /* 0x0000000e04047981 */ /* 0x000ea2000c1e1b00 */
[----:B------:R-:W-:Y:S01]  /*1af0*/  IMAD.WIDE R2, R11, 0x8, R2 ;  /* 0x000000080b027825 */ /* 0x000fe200078e0202 */
[----:B--2---:R-:W-:-:S07]  /*1b00*/  DMUL R8, R6, R4 ;  /* 0x0000000406087228 */ /* 0x004fce0000000000 */
[----:B------:R-:W-:Y:S01]  /*1b10*/  STG.E.64 desc[UR14][R2.64], R8 ;  /* 0x0000000802007986 */ /* 0x000fe2000c101b0e */
[----:B------:R-:W-:Y:S05]  /*1b20*/  EXIT ;  /* 0x000000000000794d */ /* 0x000fea0003800000 */
.L_x_228:
        /* <DEDUP_REMOVED lines=13> */
.L_x_299:


//--------------------- .text._ZN3cub18CUB_300001_SM_10006detail9transform16transform_kernelINS2_10policy_hubILb1EN4cuda3std3__45tupleIJN6thrust24THRUST_300001_SM_1000_NS6detail15normal_iteratorINSA_10device_ptrIKdEEEESG_EEEE10policy1000El11my_func_addNSC_INSD_IdEEEEJPSE_SN_EEEvT0_iT1_T2_DpNS2_10kernel_argIT3_EE --------------------------
	.section	.text._ZN3cub18CUB_300001_SM_10006detail9transform16transform_kernelINS2_10policy_hubILb1EN4cuda3std3__45tupleIJN6thrust24THRUST_300001_SM_1000_NS6detail15normal_iteratorINSA_10device_ptrIKdEEEESG_EEEE10policy1000El11my_func_addNSC_INSD_IdEEEEJPSE_SN_EEEvT0_iT1_T2_DpNS2_10kernel_argIT3_EE,"ax",@progbits
	.align	128
        .global         _ZN3cub18CUB_300001_SM_10006detail9transform16transform_kernelINS2_10policy_hubILb1EN4cuda3std3__45tupleIJN6thrust24THRUST_300001_SM_1000_NS6detail15normal_iteratorINSA_10device_ptrIKdEEEESG_EEEE10policy1000El11my_func_addNSC_INSD_IdEEEEJPSE_SN_EEEvT0_iT1_T2_DpNS2_10kernel_argIT3_EE
        .type           _ZN3cub18CUB_300001_SM_10006detail9transform16transform_kernelINS2_10policy_hubILb1EN4cuda3std3__45tupleIJN6thrust24THRUST_300001_SM_1000_NS6detail15normal_iteratorINSA_10device_ptrIKdEEEESG_EEEE10policy1000El11my_func_addNSC_INSD_IdEEEEJPSE_SN_EEEvT0_iT1_T2_DpNS2_10kernel_argIT3_EE,@function
        .size           _ZN3cub18CUB_300001_SM_10006detail9transform16transform_kernelINS2_10policy_hubILb1EN4cuda3std3__45tupleIJN6thrust24THRUST_300001_SM_1000_NS6detail15normal_iteratorINSA_10device_ptrIKdEEEESG_EEEE10policy1000El11my_func_addNSC_INSD_IdEEEEJPSE_SN_EEEvT0_iT1_T2_DpNS2_10kernel_argIT3_EE,(.L_x_300 - _ZN3cub18CUB_300001_SM_10006detail9transform16transform_kernelINS2_10policy_hubILb1EN4cuda3std3__45tupleIJN6thrust24THRUST_300001_SM_1000_NS6detail15normal_iteratorINSA_10device_ptrIKdEEEESG_EEEE10policy1000El11my_func_addNSC_INSD_IdEEEEJPSE_SN_EEEvT0_iT1_T2_DpNS2_10kernel_argIT3_EE)
        .other          _ZN3cub18CUB_300001_SM_10006detail9transform16transform_kernelINS2_10policy_hubILb1EN4cuda3std3__45tupleIJN6thrust24THRUST_300001_SM_1000_NS6detail15normal_iteratorINSA_10device_ptrIKdEEEESG_EEEE10policy1000El11my_func_addNSC_INSD_IdEEEEJPSE_SN_EEEvT0_iT1_T2_DpNS2_10kernel_argIT3_EE,@"STO_CUDA_ENTRY STV_DEFAULT"
_ZN3cub18CUB_300001_SM_10006detail9transform16transform_kernelINS2_10policy_hubILb1EN4cuda3std3__45tupleIJN6thrust24THRUST_300001_SM_1000_NS6detail15normal_iteratorINSA_10device_ptrIKdEEEESG_EEEE10policy1000El11my_func_addNSC_INSD_IdEEEEJPSE_SN_EEEvT0_iT1_T2_DpNS2_10kernel_argIT3_EE:
.text._ZN3cub18CUB_300001_SM_10006detail9transform16transform_kernelINS2_10policy_hubILb1EN4cuda3std3__45tupleIJN6thrust24THRUST_300001_SM_1000_NS6detail15normal_iteratorINSA_10device_ptrIKdEEEESG_EEEE10policy1000El11my_func_addNSC_INSD_IdEEEEJPSE_SN_EEEvT0_iT1_T2_DpNS2_10kernel_argIT3_EE:
[----:B------:R-:W-:Y:S08]  /*0000*/  LDC R1, c[0x0][0x37c] ;  /* 0x0000df00ff017b82 */ /* 0x000ff00000000800 */
[----:B------:R-:W0:Y:S01]  /*0010*/  LDC R4, c[0x0][0x388] ;  /* 0x0000e200ff047b82 */ /* 0x000e220000000800 */
[----:B------:R-:W1:Y:S01]  /*0020*/  LDCU.64 UR4, c[0x0][0x380] ;  /* 0x00007000ff0477ac */ /* 0x000e620008000a00 */
[----:B------:R-:W2:Y:S01]  /*0030*/  S2R R0, SR_TID.X ;  /* 0x0000000000007919 */ /* 0x000ea20000002100 */
[----:B------:R-:W-:Y:S05]  /*0040*/  BSSY.RECONVERGENT B0, `(.L_x_229) ;  /* 0x0000029000007945 */ /* 0x000fea0003800200 */
[----:B------:R-:W3:Y:S01]  /*0050*/  S2UR UR10, SR_CTAID.X ;  /* 0x00000000000a79c3 */ /* 0x000ee20000002500 */
[----:B0-----:R-:W-:-:S05]  /*0060*/  IMAD.SHL.U32 R2, R4, 0x80, RZ ;  /* 0x0000008004027824 */ /* 0x001fca00078e00ff */
[----:B------:R-:W-:Y:S01]  /*0070*/  SHF.R.S32.HI R3, RZ, 0x1f, R2 ;  /* 0x0000001fff037819 */ /* 0x000fe20000011402 */
[----:B---3--:R-:W-:-:S04]  /*0080*/  IMAD.WIDE.U32 R12, R2, UR10, RZ ;  /* 0x0000000a020c7c25 */ /* 0x008fc8000f8e00ff */
[----:B------:R-:W-:Y:S01]  /*0090*/  IMAD R5, R3, UR10, RZ ;  /* 0x0000000a03057c24 */ /* 0x000fe2000f8e02ff */
[----:B-1----:R-:W-:Y:S01]  /*00a0*/  IADD3 R7, P1, PT, -R12, UR4, RZ ;  /* 0x000000040c077c10 */ /* 0x002fe2000ff3e1ff */
[----:B--2---:R-:W-:Y:S02]  /*00b0*/  IMAD.SHL.U32 R9, R0, 0x80, RZ ;  /* 0x0000008000097824 */ /* 0x004fe400078e00ff */
[----:B------:R-:W-:Y:S01]  /*00c0*/  IMAD.IADD R5, R13, 0x1, R5 ;  /* 0x000000010d057824 */ /* 0x000fe200078e0205 */
[----:B------:R-:W-:-:S04]  /*00d0*/  ISETP.LT.U32.AND P0, PT, R7, R2, PT ;  /* 0x000000020700720c */ /* 0x000fc80003f01070 */
[----:B------:R-:W-:-:S04]  /*00e0*/  IADD3.X R6, PT, PT, ~R5, UR5, RZ, P1, !PT ;  /* 0x0000000505067c10 */ /* 0x000fc80008ffe5ff */
[----:B------:R-:W-:-:S04]  /*00f0*/  ISETP.LT.AND.EX P0, PT, R6, R3, PT, P0 ;  /* 0x000000030600720c */ /* 0x000fc80003f01300 */
[----:B------:R-:W-:-:S05]  /*0100*/  SEL R3, R7, R2, P0 ;  /* 0x0000000207037207 */ /* 0x000fca0000000000 */
[----:B------:R-:W-:-:S05]  /*0110*/  IMAD.SHL.U32 R8, R3, 0x8, RZ ;  /* 0x0000000803087824 */ /* 0x000fca00078e00ff */
[----:B------:R-:W-:-:S13]  /*0120*/  ISETP.GE.AND P0, PT, R9, R8, PT ;  /* 0x000000080900720c */ /* 0x000fda0003f06270 */
[----:B------:R-:W-:Y:S05]  /*0130*/  @P0 BRA `(.L_x_230) ;  /* 0x0000000000640947 */ /* 0x000fea0003800000 */
[----:B------:R-:W0:Y:S01]  /*0140*/  LDCU.64 UR4, c[0x0][0x3a0] ;  /* 0x00007400ff0477ac */ /* 0x000e220008000a00 */
[C---:B------:R-:W-:Y:S01]  /*0150*/  SHF.L.U32 R10, R12.reuse, 0x3, RZ ;  /* 0x000000030c0a7819 */ /* 0x040fe200000006ff */
[----:B------:R-:W-:Y:S01]  /*0160*/  BSSY.RECONVERGENT B1, `(.L_x_231) ;  /* 0x000000c000017945 */ /* 0x000fe20003800200 */
[----:B------:R-:W-:Y:S01]  /*0170*/  SHF.L.U64.HI R14, R12, 0x3, R5 ;  /* 0x000000030c0e7819 */ /* 0x000fe20000010205 */
[----:B------:R-:W-:Y:S01]  /*0180*/  IMAD.MOV.U32 R11, RZ, RZ, R9 ;  /* 0x000000ffff0b7224 */ /* 0x000fe200078e0009 */
[----:B0-----:R-:W-:-:S04]  /*0190*/  IADD3 R6, P0, PT, R10, UR4, RZ ;  /* 0x000000040a067c10 */ /* 0x001fc8000ff1e0ff */
[----:B------:R-:W-:-:S03]  /*01a0*/  IADD3.X R7, PT, PT, R14, UR5, RZ, P0, !PT ;  /* 0x000000050e077c10 */ /* 0x000fc600087fe4ff */
[----:B------:R-:W-:-:S07]  /*01b0*/  IMAD.WIDE.U32 R6, R0, 0x80, R6 ;  /* 0x0000008000067825 */ /* 0x000fce00078e0006 */
.L_x_232:
[----:B------:R-:W-:Y:S01]  /*01c0*/  VIADD R11, R11, 0x4000 ;  /* 0x000040000b0b7836 */ /* 0x000fe20000000000 */
[----:B------:R0:W-:Y:S04]  /*01d0*/  CCTL.E.PF2 [R6] ;  /* 0x000000000600798f */ /* 0x0001e80000800100 */
[----:B------:R-:W-:Y:S02]  /*01e0*/  ISETP.GE.AND P0, PT, R11, R8, PT ;  /* 0x000000080b00720c */ /* 0x000fe40003f06270 */
[----:B0-----:R-:W-:-:S05]  /*01f0*/  IADD3 R6, P1, PT, R6, 0x4000, RZ ;  /* 0x0000400006067810 */ /* 0x001fca0007f3e0ff */
[----:B------:R-:W-:-:S06]  /*0200*/  IMAD.X R7, RZ, RZ, R7, P1 ;  /* 0x000000ffff077224 */ /* 0x000fcc00008e0607 */
[----:B------:R-:W-:Y:S05]  /*0210*/  @!P0 BRA `(.L_x_232) ;  /* 0xfffffffc00e88947 */ /* 0x000fea000383ffff */
[----:B------:R-:W-:Y:S05]  /*0220*/  BSYNC.RECONVERGENT B1 ;  /* 0x0000000000017941 */ /* 0x000fea0003800200 */
.L_x_231:
[----:B------:R-:W0:Y:S02]  /*0230*/  LDCU.64 UR4, c[0x0][0x3b0] ;  /* 0x00007600ff0477ac */ /* 0x000e240008000a00 */
[----:B0-----:R-:W-:-:S04]  /*0240*/  IADD3 R6, P0, PT, R10, UR4, RZ ;  /* 0x000000040a067c10 */ /* 0x001fc8000ff1e0ff */
[----:B------:R-:W-:-:S03]  /*0250*/  IADD3.X R7, PT, PT, R14, UR5, RZ, P0, !PT ;  /* 0x000000050e077c10 */ /* 0x000fc600087fe4ff */
[----:B------:R-:W-:-:S07]  /*0260*/  IMAD.WIDE.U32 R6, R0, 0x80, R6 ;  /* 0x0000008000067825 */ /* 0x000fce00078e0006 */
.L_x_233:
[----:B------:R-:W-:Y:S01]  /*0270*/  IADD3 R9, PT, PT, R9, 0x4000, RZ ;  /* 0x0000400009097810 */ /* 0x000fe20007ffe0ff */
[----:B------:R0:W-:Y:S03]  /*0280*/  CCTL.E.PF2 [R6] ;  /* 0x000000000600798f */ /* 0x0001e60000800100 */
[----:B------:R-:W-:Y:S02]  /*0290*/  ISETP.GE.AND P0, PT, R9, R8, PT ;  /* 0x000000080900720c */ /* 0x000fe40003f06270 */
[----:B0-----:R-:W-:-:S05]  /*02a0*/  IADD3 R6, P1, PT, R6, 0x4000, RZ ;  /* 0x0000400006067810 */ /* 0x001fca0007f3e0ff */
[----:B------:R-:W-:-:S06]  /*02b0*/  IMAD.X R7, RZ, RZ, R7, P1 ;  /* 0x000000ffff077224 */ /* 0x000fcc00008e0607 */
[----:B------:R-:W-:Y:S05]  /*02c0*/  @!P0 BRA `(.L_x_233) ;  /* 0xfffffffc00e88947 */ /* 0x000fea000383ffff */
.L_x_230:
[----:B------:R-:W-:Y:S05]  /*02d0*/  BSYNC.RECONVERGENT B0 ;  /* 0x0000000000007941 */ /* 0x000fea0003800200 */
.L_x_229:
[----:B------:R-:W0:Y:S01]  /*02e0*/  LDC.64 R14, c[0x0][0x3a0] ;  /* 0x0000e800ff0e7b82 */ /* 0x000e220000000a00 */
[----:B------:R-:W1:Y:S01]  /*02f0*/  LDCU.64 UR8, c[0x0][0x3b0] ;  /* 0x00007600ff0877ac */ /* 0x000e620008000a00 */
[----:B------:R-:W-:Y:S01]  /*0300*/  ISETP.NE.AND P0, PT, R2, R3, PT ;  /* 0x000000030200720c */ /* 0x000fe20003f05270 */
[C---:B------:R-:W-:Y:S01]  /*0310*/  IMAD.SHL.U32 R7, R12.reuse, 0x8, RZ ;  /* 0x000000080c077824 */ /* 0x040fe200078e00ff */
[----:B------:R-:W-:Y:S01]  /*0320*/  SHF.L.U64.HI R16, R12, 0x3, R5 ;  /* 0x000000030c107819 */ /* 0x000fe20000010205 */
[----:B------:R-:W2:Y:S03]  /*0330*/  LDCU.64 UR6, c[0x0][0x398] ;  /* 0x00007300ff0677ac */ /* 0x000ea60008000a00 */
[----:B------:R-:W-:Y:S01]  /*0340*/  R2UR UR11, R7 ;  /* 0x00000000070b72ca */ /* 0x000fe200000e0000 */
[----:B------:R-:W3:Y:S01]  /*0350*/  LDCU.64 UR12, c[0x0][0x358] ;  /* 0x00006b00ff0c77ac */ /* 0x000ee20008000a00 */
[----:B------:R-:W-:-:S02]  /*0360*/  R2UR UR14, R16 ;  /* 0x00000000100e72ca */ /* 0x000fc400000e0000 */
[C---:B-1----:R-:W-:Y:S02]  /*0370*/  IADD3 R10, P3, PT, R7.reuse, UR8, RZ ;  /* 0x00000008070a7c10 */ /* 0x042fe4000ff7e0ff */
[C---:B--2---:R-:W-:Y:S02]  /*0380*/  IADD3 R8, P1, PT, R7.reuse, UR6, RZ ;  /* 0x0000000607087c10 */ /* 0x044fe4000ff3e0ff */
[----:B0-----:R-:W-:Y:S02]  /*0390*/  IADD3 R6, P2, PT, R7, R14, RZ ;  /* 0x0000000e07067210 */ /* 0x001fe40007f5e0ff */
[C---:B------:R-:W-:Y:S02]  /*03a0*/  IADD3.X R11, PT, PT, R16.reuse, UR9, RZ, P3, !PT ;  /* 0x00000009100b7c10 */ /* 0x040fe40009ffe4ff */
[C---:B------:R-:W-:Y:S01]  /*03b0*/  IADD3.X R9, PT, PT, R16.reuse, UR7, RZ, P1, !PT ;  /* 0x0000000710097c10 */ /* 0x040fe20008ffe4ff */
[----:B------:R-:W-:Y:S01]  /*03c0*/  IMAD.X R7, R16, 0x1, R15, P2 ;  /* 0x0000000110077824 */ /* 0x000fe200010e060f */
[----:B---3--:R-:W-:Y:S07]  /*03d0*/  @!P0 BRA `(.L_x_234) ;  /* 0x0000000c00888947 */ /* 0x008fee0003800000 */
[----:B------:R-:W-:-:S13]  /*03e0*/  ISETP.GE.AND P0, PT, R4, 0x1, PT ;  /* 0x000000010400780c */ /* 0x000fda0003f06270 */
[----:B------:R-:W-:Y:S05]  /*03f0*/  @!P0 EXIT ;  /* 0x000000000000894d */ /* 0x000fea0003800000 */
[C---:B------:R-:W-:Y:S01]  /*0400*/  ISETP.GE.U32.AND P0, PT, R4.reuse, 0x8, PT ;  /* 0x000000080400780c */ /* 0x040fe20003f06070 */
[----:B------:R-:W-:Y:S01]  /*0410*/  HFMA2 R5, -RZ, RZ, 0, 0 ;  /* 0x00000000ff057431 */ /* 0x000fe200000001ff */
[----:B------:R-:W-:-:S11]  /*0420*/  LOP3.LUT R2, R4, 0x7, RZ, 0xc0, !PT ;  /* 0x0000000704027812 */ /* 0x000fd600078ec0ff */
[----:B------:R-:W-:Y:S05]  /*0430*/  @!P0 BRA `(.L_x_235) ;  /* 0x0000000800148947 */ /* 0x000fea0003800000 */
[----:B------:R-:W-:-:S13]  /*0440*/  ISETP.GE.AND P0, PT, R0, R3, PT ;  /* 0x000000030000720c */ /* 0x000fda0003f06270 */
[C---:B------:R-:W-:Y:S01]  /*0450*/  @!P0 IMAD.WIDE.U32 R18, R0.reuse, 0x8, R6 ;  /* 0x0000000800128825 */ /* 0x040fe200078e0006 */
[----:B------:R-:W0:Y:S03]  /*0460*/  @!P0 LDC.64 R22, c[0x0][0x390] ;  /* 0x0000e400ff168b82 */ /* 0x000e260000000a00 */
[C---:B------:R-:W-:Y:S02]  /*0470*/  @!P0 IMAD.WIDE.U32 R20, R0.reuse, 0x8, R10 ;  /* 0x0000000800148825 */ /* 0x040fe400078e000a */
[----:B------:R-:W0:Y:S04]  /*0480*/  @!P0 LDG.E.64 R18, desc[UR12][R18.64] ;  /* 0x0000000c12128981 */ /* 0x000e28000c1e1b00 */
[----:B------:R-:W0:Y:S01]  /*0490*/  @!P0 LDG.E.64 R20, desc[UR12][R20.64] ;  /* 0x0000000c14148981 */ /* 0x000e22000c1e1b00 */
[----:B------:R-:W-:-:S02]  /*04a0*/  VIADD R17, R0, 0x80 ;  /* 0x0000008000117836 */ /* 0x000fc40000000000 */
[----:B------:R-:W-:-:S03]  /*04b0*/  @!P0 IMAD.WIDE.U32 R24, R0, 0x8, R8 ;  /* 0x0000000800188825 */ /* 0x000fc600078e0008 */
[C---:B------:R-:W-:Y:S01]  /*04c0*/  ISETP.GE.AND P1, PT, R17.reuse, R3, PT ;  /* 0x000000031100720c */ /* 0x040fe20003f26270 */
[----:B------:R-:W-:-:S04]  /*04d0*/  IMAD.WIDE R14, R17, 0x8, R6 ;  /* 0x00000008110e7825 */ /* 0x000fc800078e0206 */
[----:B------:R-:W-:Y:S01]  /*04e0*/  IMAD.WIDE R12, R17, 0x8, R10 ;  /* 0x00000008110c7825 */ /* 0x000fe200078e020a */
[----:B0-----:R-:W-:-:S07]  /*04f0*/  @!P0 DFMA R22, R20, R22, R18 ;  /* 0x000000161416822b */ /* 0x001fce0000000012 */
[----:B------:R-:W0:Y:S01]  /*0500*/  @!P1 LDC.64 R20, c[0x0][0x390] ;  /* 0x0000e400ff149b82 */ /* 0x000e220000000a00 */
[----:B------:R1:W-:Y:S04]  /*0510*/  @!P0 STG.E.64 desc[UR12][R24.64], R22 ;  /* 0x0000001618008986 */ /* 0x0003e8000c101b0c */
[----:B------:R-:W0:Y:S04]  /*0520*/  @!P1 LDG.E.64 R26, desc[UR12][R14.64] ;  /* 0x0000000c0e1a9981 */ /* 0x000e28000c1e1b00 */
[----:B------:R-:W0:Y:S01]  /*0530*/  @!P1 LDG.E.64 R18, desc[UR12][R12.64] ;  /* 0x0000000c0c129981 */ /* 0x000e22000c1e1b00 */
[----:B------:R-:W-:-:S05]  /*0540*/  VIADD R16, R0, 0x100 ;  /* 0x0000010000107836 */ /* 0x000fca0000000000 */
[----:B------:R-:W-:Y:S01]  /*0550*/  ISETP.GE.AND P0, PT, R16, R3, PT ;  /* 0x000000031000720c */ /* 0x000fe20003f06270 */
[----:B------:R-:W-:-:S12]  /*0560*/  IMAD.WIDE R16, R17, 0x8, R8 ;  /* 0x0000000811107825 */ /* 0x000fd800078e0208 */
[----:B-1----:R-:W1:Y:S01]  /*0570*/  @!P0 LDC.64 R22, c[0x0][0x390] ;  /* 0x0000e400ff168b82 */ /* 0x002e620000000a00 */
[----:B0-----:R-:W-:-:S07]  /*0580*/  @!P1 DFMA R18, R18, R20, R26 ;  /* 0x000000141212922b */ /* 0x001fce000000001a */
[----:B------:R0:W-:Y:S04]  /*0590*/  @!P1 STG.E.64 desc[UR12][R16.64], R18 ;  /* 0x0000001210009986 */ /* 0x0001e8000c101b0c */
[----:B------:R-:W1:Y:S04]  /*05a0*/  @!P0 LDG.E.64 R20, desc[UR12][R14.64+0x400] ;  /* 0x0004000c0e148981 */ /* 0x000e68000c1e1b00 */
[----:B------:R-:W1:Y:S01]  /*05b0*/  @!P0 LDG.E.64 R26, desc[UR12][R12.64+0x400] ;  /* 0x0004000c0c1a8981 */ /* 0x000e62000c1e1b00 */
[----:B------:R-:W-:-:S05]  /*05c0*/  VIADD R24, R0, 0x180 ;  /* 0x0000018000187836 */ /* 0x000fca0000000000 */
[----:B------:R-:W-:Y:S01]  /*05d0*/  ISETP.GE.AND P1, PT, R24, R3, PT ;  /* 0x000000031800720c */ /* 0x000fe20003f26270 */
[----:B-1----:R-:W-:-:S12]  /*05e0*/  @!P0 DFMA R20, R26, R22, R20 ;  /* 0x000000161a14822b */ /* 0x002fd80000000014 */
[----:B------:R-:W1:Y:S01]  /*05f0*/  @!P1 LDC.64 R26, c[0x0][0x390] ;  /* 0x0000e400ff1a9b82 */ /* 0x000e620000000a00 */
[----:B------:R2:W-:Y:S04]  /*0600*/  @!P0 STG.E.64 desc[UR12][R16.64+0x400], R20 ;  /* 0x0004001410008986 */ /* 0x0005e8000c101b0c */
[----:B------:R-:W1:Y:S04]  /*0610*/  @!P1 LDG.E.64 R22, desc[UR12][R14.64+0x800] ;  /* 0x0008000c0e169981 */ /* 0x000e68000c1e1b00 */
[----:B------:R-:W1:Y:S01]  /*0620*/  @!P1 LDG.E.64 R24, desc[UR12][R12.64+0x800] ;  /* 0x0008000c0c189981 */ /* 0x000e62000c1e1b00 */
[----:B0-----:R-:W-:-:S04]  /*0630*/  IADD3 R18, PT, PT, R0, 0x200, RZ ;  /* 0x0000020000127810 */ /* 0x001fc80007ffe0ff */
[----:B------:R-:W-:Y:S01]  /*0640*/  ISETP.GE.AND P0, PT, R18, R3, PT ;  /* 0x000000031200720c */ /* 0x000fe20003f06270 */
[----:B-1----:R-:W-:-:S12]  /*0650*/  @!P1 DFMA R22, R24, R26, R22 ;  /* 0x0000001a1816922b */ /* 0x002fd80000000016 */
[----:B------:R-:W0:Y:S01]  /*0660*/  @!P0 LDC.64 R26, c[0x0][0x390] ;  /* 0x0000e400ff1a8b82 */ /* 0x000e220000000a00 */
[----:B------:R1:W-:Y:S04]  /*0670*/  @!P1 STG.E.64 desc[UR12][R16.64+0x800], R22 ;  /* 0x0008001610009986 */ /* 0x0003e8000c101b0c */
[----:B------:R-:W0:Y:S04]  /*0680*/  @!P0 LDG.E.64 R18, desc[UR12][R14.64+0xc00] ;  /* 0x000c000c0e128981 */ /* 0x000e28000c1e1b00 */
[----:B------:R-:W0:Y:S01]  /*0690*/  @!P0 LDG.E.64 R24, desc[UR12][R12.64+0xc00] ;  /* 0x000c000c0c188981 */ /* 0x000e22000c1e1b00 */
[----:B--2---:R-:W-:-:S05]  /*06a0*/  VIADD R20, R0, 0x280 ;  /* 0x0000028000147836 */ /* 0x004fca0000000000 */
[----:B------:R-:W-:Y:S01]  /*06b0*/  ISETP.GE.AND P1, PT, R20, R3, PT ;  /* 0x000000031400720c */ /* 0x000fe20003f26270 */
[----:B0-----:R-:W-:-:S12]  /*06c0*/  @!P0 DFMA R18, R24, R26, R18 ;  /* 0x0000001a1812822b */ /* 0x001fd80000000012 */
[----:B------:R-:W0:Y:S01]  /*06d0*/  @!P1 LDC.64 R26, c[0x0][0x390] ;  /* 0x0000e400ff1a9b82 */ /* 0x000e220000000a00 */
[----:B------:R2:W-:Y:S04]  /*06e0*/  @!P0 STG.E.64 desc[UR12][R16.64+0xc00], R18 ;  /* 0x000c001210008986 */ /* 0x0005e8000c101b0c */
[----:B------:R-:W0:Y:S04]  /*06f0*/  @!P1 LDG.E.64 R20, desc[UR12][R14.64+0x1000] ;  /* 0x0010000c0e149981 */ /* 0x000e28000c1e1b00 */
[----:B------:R-:W0:Y:S01]  /*0700*/  @!P1 LDG.E.64 R24, desc[UR12][R12.64+0x1000] ;  /* 0x0010000c0c189981 */ /* 0x000e22000c1e1b00 */
[----:B-1----:R-:W-:-:S05]  /*0710*/  VIADD R22, R0, 0x300 ;  /* 0x0000030000167836 */ /* 0x002fca0000000000 */
[----:B------:R-:W-:Y:S01]  /*0720*/  ISETP.GE.AND P0, PT, R22, R3, PT ;  /* 0x000000031600720c */ /* 0x000fe20003f06270 */
[----:B0-----:R-:W-:-:S12]  /*0730*/  @!P1 DFMA R20, R24, R26, R20 ;  /* 0x0000001a1814922b */ /* 0x001fd80000000014 */
        /* <DEDUP_REMOVED lines=11> */
[----:B------:R-:W-:-:S04]  /*07f0*/  LOP3.LUT R5, R4, 0x7ffffff8, RZ, 0xc0, !PT ;  /* 0x7ffffff804057812 */ /* 0x000fc800078ec0ff */
[----:B------:R-:W-:Y:S01]  /*0800*/  ISETP.NE.AND P0, PT, R5, 0x8, PT ;  /* 0x000000080500780c */ /* 0x000fe20003f05270 */
[----:B0-----:R-:W-:-:S07]  /*0810*/  @!P1 DFMA R18, R24, R26, R18 ;  /* 0x0000001a1812922b */ /* 0x001fce0000000012 */
[----:B------:R1:W-:Y:S05]  /*0820*/  @!P1 STG.E.64 desc[UR12][R16.64+0x1800], R18 ;  /* 0x0018001210009986 */ /* 0x0003ea000c101b0c */
[----:B------:R-:W-:Y:S05]  /*0830*/  @!P0 BRA `(.L_x_235) ;  /* 0x0000000400148947 */ /* 0x000fea0003800000 */
[----:B------:R-:W-:Y:S01]  /*0840*/  MOV R24, 0x8 ;  /* 0x0000000800187802 */ /* 0x000fe20000000f00 */
[----:B------:R-:W0:Y:S06]  /*0850*/  LDCU.64 UR4, c[0x0][0x390] ;  /* 0x00007200ff0477ac */ /* 0x000e2c0008000a00 */
.L_x_238:
[----:B------:R-:W-:-:S05]  /*0860*/  IMAD R4, R24, 0x80, R0 ;  /* 0x0000008018047824 */ /* 0x000fca00078e0200 */
[----:B------:R-:W-:-:S13]  /*0870*/  ISETP.GE.AND P0, PT, R4, R3, PT ;  /* 0x000000030400720c */ /* 0x000fda0003f06270 */
[C---:B-1----:R-:W-:Y:S01]  /*0880*/  @!P0 IMAD.WIDE.U32 R18, R4.reuse, 0x8, R6 ;  /* 0x0000000804128825 */ /* 0x042fe200078e0006 */
[----:B------:R-:W1:Y:S03]  /*0890*/  @!P0 LDC.64 R28, c[0x0][0x390] ;  /* 0x0000e400ff1c8b82 */ /* 0x000e660000000a00 */
[C---:B------:R-:W-:Y:S02]  /*08a0*/  @!P0 IMAD.WIDE.U32 R20, R4.reuse, 0x8, R10 ;  /* 0x0000000804148825 */ /* 0x040fe400078e000a */
[----:B------:R-:W1:Y:S04]  /*08b0*/  @!P0 LDG.E.64 R18, desc[UR12][R18.64] ;  /* 0x0000000c12128981 */ /* 0x000e68000c1e1b00 */
[----:B------:R-:W1:Y:S01]  /*08c0*/  @!P0 LDG.E.64 R20, desc[UR12][R20.64] ;  /* 0x0000000c14148981 */ /* 0x000e62000c1e1b00 */
[----:B------:R-:W-:-:S02]  /*08d0*/  VIADD R23, R4, 0x80 ;  /* 0x0000008004177836 */ /* 0x000fc40000000000 */
[----:B------:R-:W-:-:S03]  /*08e0*/  @!P0 IMAD.WIDE.U32 R26, R4, 0x8, R8 ;  /* 0x00000008041a8825 */ /* 0x000fc600078e0008 */
[C---:B------:R-:W-:Y:S01]  /*08f0*/  ISETP.GE.AND P1, PT, R23.reuse, R3, PT ;  /* 0x000000031700720c */ /* 0x040fe20003f26270 */
[----:B------:R-:W-:-:S04]  /*0900*/  IMAD.WIDE R12, R23, 0x8, R6 ;  /* 0x00000008170c7825 */ /* 0x000fc800078e0206 */
[----:B------:R-:W-:Y:S01]  /*0910*/  IMAD.WIDE R14, R23, 0x8, R10 ;  /* 0x00000008170e7825 */ /* 0x000fe200078e020a */
[----:B-1----:R-:W-:-:S07]  /*0920*/  @!P0 DFMA R28, R20, R28, R18 ;  /* 0x0000001c141c822b */ /* 0x002fce0000000012 */
[----:B------:R-:W1:Y:S01]  /*0930*/  @!P1 LDC.64 R20, c[0x0][0x390] ;  /* 0x0000e400ff149b82 */ /* 0x000e620000000a00 */
[----:B------:R1:W-:Y:S04]  /*0940*/  @!P0 STG.E.64 desc[UR12][R26.64], R28 ;  /* 0x0000001c1a008986 */ /* 0x0003e8000c101b0c */
[----:B------:R-:W1:Y:S04]  /*0950*/  @!P1 LDG.E.64 R16, desc[UR12][R12.64] ;  /* 0x0000000c0c109981 */ /* 0x000e68000c1e1b00 */
[----:B------:R-:W1:Y:S01]  /*0960*/  @!P1 LDG.E.64 R18, desc[UR12][R14.64] ;  /* 0x0000000c0e129981 */ /* 0x000e62000c1e1b00 */
[----:B------:R-:W-:-:S05]  /*0970*/  VIADD R22, R4, 0x100 ;  /* 0x0000010004167836 */ /* 0x000fca0000000000 */
[----:B------:R-:W-:Y:S01]  /*0980*/  ISETP.GE.AND P0, PT, R22, R3, PT ;  /* 0x000000031600720c */ /* 0x000fe20003f06270 */
[----:B-1----:R-:W-:Y:S01]  /*0990*/  @!P1 DFMA R26, R18, R20, R16 ;  /* 0x00000014121a922b */ /* 0x002fe20000000010 */
[----:B------:R-:W-:-:S11]  /*09a0*/  IMAD.WIDE R16, R23, 0x8, R8 ;  /* 0x0000000817107825 */ /* 0x000fd600078e0208 */
[----:B------:R-:W1:Y:S01]  /*09b0*/  @!P0 LDC.64 R22, c[0x0][0x390] ;  /* 0x0000e400ff168b82 */ /* 0x000e620000000a00 */
[----:B------:R2:W-:Y:S04]  /*09c0*/  @!P1 STG.E.64 desc[UR12][R16.64], R26 ;  /* 0x0000001a10009986 */ /* 0x0005e8000c101b0c */
[----:B------:R-:W1:Y:S04]  /*09d0*/  @!P0 LDG.E.64 R18, desc[UR12][R12.64+0x400] ;  /* 0x0004000c0c128981 */ /* 0x000e68000c1e1b00 */
[----:B------:R-:W1:Y:S01]  /*09e0*/  @!P0 LDG.E.64 R20, desc[UR12][R14.64+0x400] ;  /* 0x0004000c0e148981 */ /* 0x000e62000c1e1b00 */
[----:B------:R-:W-:-:S04]  /*09f0*/  IADD3 R28, PT, PT, R4, 0x180, RZ ;  /* 0x00000180041c7810 */ /* 0x000fc80007ffe0ff */
[----:B------:R-:W-:Y:S01]  /*0a00*/  ISETP.GE.AND P1, PT, R28, R3, PT ;  /* 0x000000031c00720c */ /* 0x000fe20003f26270 */
[----:B-1----:R-:W-:-:S12]  /*0a10*/  @!P0 DFMA R28, R20, R22, R18 ;  /* 0x00000016141c822b */ /* 0x002fd80000000012 */
[----:B------:R-:W1:Y:S01]  /*0a20*/  @!P1 LDC.64 R20, c[0x0][0x390] ;  /* 0x0000e400ff149b82 */ /* 0x000e620000000a00 */
[----:B------:R3:W-:Y:S04]  /*0a30*/  @!P0 STG.E.64 desc[UR12][R16.64+0x400], R28 ;  /* 0x0004001c10008986 */ /* 0x0007e8000c101b0c */
[----:B------:R-:W1:Y:S04]  /*0a40*/  @!P1 LDG.E.64 R22, desc[UR12][R12.64+0x800] ;  /* 0x0008000c0c169981 */ /* 0x000e68000c1e1b00 */
[----:B------:R-:W1:Y:S01]  /*0a50*/  @!P1 LDG.E.64 R18, desc[UR12][R14.64+0x800] ;  /* 0x0008000c0e129981 */ /* 0x000e62000c1e1b00 */
[----:B--2---:R-:W-:-:S05]  /*0a60*/  VIADD R26, R4, 0x200 ;  /* 0x00000200041a7836 */ /* 0x004fca0000000000 */
[----:B------:R-:W-:Y:S01]  /*0a70*/  ISETP.GE.AND P0, PT, R26, R3, PT ;  /* 0x000000031a00720c */ /* 0x000fe20003f06270 */
[----:B-1----:R-:W-:-:S12]  /*0a80*/  @!P1 DFMA R26, R18, R20, R22 ;  /* 0x00000014121a922b */ /* 0x002fd80000000016 */
[----:B------:R-:W1:Y:S01]  /*0a90*/  @!P0 LDC.64 R20, c[0x0][0x390] ;  /* 0x0000e400ff148b82 */ /* 0x000e620000000a00 */
[----:B------:R2:W-:Y:S04]  /*0aa0*/  @!P1 STG.E.64 desc[UR12][R16.64+0x800], R26 ;  /* 0x0008001a10009986 */ /* 0x0005e8000c101b0c */
[----:B------:R-:W1:Y:S04]  /*0ab0*/  @!P0 LDG.E.64 R22, desc[UR12][R12.64+0xc00] ;  /* 0x000c000c0c168981 */ /* 0x000e68000c1e1b00 */
[----:B------:R-:W1:Y:S01]  /*0ac0*/  @!P0 LDG.E.64 R18, desc[UR12][R14.64+0xc00] ;  /* 0x000c000c0e128981 */ /* 0x000e62000c1e1b00 */
[----:B---3--:R-:W-:-:S05]  /*0ad0*/  VIADD R28, R4, 0x280 ;  /* 0x00000280041c7836 */ /* 0x008fca0000000000 */
        /* <DEDUP_REMOVED lines=13> */
[----:B------:R-:W-:Y:S01]  /*0bb0*/  IADD3 R4, PT, PT, R4, 0x380, RZ ;  /* 0x0000038004047810 */ /* 0x000fe20007ffe0ff */
[----:B------:R-:W-:Y:S01]  /*0bc0*/  VIADD R24, R24, 0x8 ;  /* 0x0000000818187836 */ /* 0x000fe20000000000 */
[----:B------:R-:W-:Y:S04]  /*0bd0*/  BSSY.RECONVERGENT B0, `(.L_x_236) ;  /* 0x000000a000007945 */ /* 0x000fe80003800200 */
[----:B------:R-:W-:Y:S01]  /*0be0*/  ISETP.NE.AND P1, PT, R24, R5, PT ;  /* 0x000000051800720c */ /* 0x000fe20003f25270 */
[----:B-1----:R-:W-:-:S07]  /*0bf0*/  @!P0 DFMA R18, R18, R20, R22 ;  /* 0x000000141212822b */ /* 0x002fce0000000016 */
[----:B------:R3:W-:Y:S01]  /*0c00*/  @!P0 STG.E.64 desc[UR12][R16.64+0x1400], R18 ;  /* 0x0014001210008986 */ /* 0x0007e2000c101b0c */
[----:B------:R-:W-:-:S13]  /*0c10*/  ISETP.GE.AND P0, PT, R4, R3, PT ;  /* 0x000000030400720c */ /* 0x000fda0003f06270 */
[----:B---3--:R-:W-:Y:S05]  /*0c20*/  @P0 BRA `(.L_x_237) ;  /* 0x0000000000100947 */ /* 0x008fea0003800000 */
[----:B------:R-:W0:Y:S04]  /*0c30*/  LDG.E.64 R12, desc[UR12][R12.64+0x1800] ;  /* 0x0018000c0c0c7981 */ /* 0x000e28000c1e1b00 */
[----:B------:R-:W0:Y:S02]  /*0c40*/  LDG.E.64 R14, desc[UR12][R14.64+0x1800] ;  /* 0x0018000c0e0e7981 */ /* 0x000e24000c1e1b00 */
[----:B0-----:R-:W-:-:S07]  /*0c50*/  DFMA R18, R14, UR4, R12 ;  /* 0x000000040e127c2b */ /* 0x001fce000800000c */
[----:B------:R1:W-:Y:S04]  /*0c60*/  STG.E.64 desc[UR12][R16.64+0x1800], R18 ;  /* 0x0018001210007986 */ /* 0x0003e8000c101b0c */
.L_x_237:
[----:B0-----:R-:W-:Y:S05]  /*0c70*/  BSYNC.RECONVERGENT B0 ;  /* 0x0000000000007941 */ /* 0x001fea0003800200 */
.L_x_236:
[----:B------:R-:W-:Y:S05]  /*0c80*/  @P1 BRA `(.L_x_238) ;  /* 0xfffffff800f41947 */ /* 0x000fea000383ffff */
.L_x_235:
[----:B------:R-:W-:-:S13]  /*0c90*/  ISETP.NE.AND P0, PT, R2, RZ, PT ;  /* 0x000000ff0200720c */ /* 0x000fda0003f05270 */
[----:B------:R-:W-:Y:S05]  /*0ca0*/  @!P0 EXIT ;  /* 0x000000000000894d */ /* 0x000fea0003800000 */
[----:B------:R-:W0:Y:S01]  /*0cb0*/  LDC R4, c[0x0][0x388] ;  /* 0x0000e200ff047b82 */ /* 0x000e220000000800 */
[----:B------:R-:W-:Y:S02]  /*0cc0*/  ISETP.GE.U32.AND P1, PT, R2, 0x4, PT ;  /* 0x000000040200780c */ /* 0x000fe40003f26070 */
[----:B0-----:R-:W-:-:S04]  /*0cd0*/  LOP3.LUT R12, R4, 0x3, RZ, 0xc0, !PT ;  /* 0x00000003040c7812 */ /* 0x001fc800078ec0ff */
[----:B------:R-:W-:-:S07]  /*0ce0*/  ISETP.NE.AND P0, PT, R12, RZ, PT ;  /* 0x000000ff0c00720c */ /* 0x000fce0003f05270 */
[----:B------:R-:W-:Y:S06]  /*0cf0*/  @!P1 BRA `(.L_x_239) ;  /* 0x0000000000a49947 */ /* 0x000fec0003800000 */
[----:B------:R-:W-:-:S05]  /*0d00*/  IMAD R13, R5, 0x80, R0 ;  /* 0x00000080050d7824 */ /* 0x000fca00078e0200 */
[----:B------:R-:W-:-:S13]  /*0d10*/  ISETP.GE.AND P1, PT, R13, R3, PT ;  /* 0x000000030d00720c */ /* 0x000fda0003f26270 */
[C---:B-1----:R-:W-:Y:S01]  /*0d20*/  @!P1 IMAD.WIDE R20, R13.reuse, 0x8, R6 ;  /* 0x000000080d149825 */ /* 0x042fe200078e0206 */
[----:B------:R-:W0:Y:S03]  /*0d30*/  @!P1 LDC.64 R24, c[0x0][0x390] ;  /* 0x0000e400ff189b82 */ /* 0x000e260000000a00 */
[C---:B------:R-:W-:Y:S02]  /*0d40*/  @!P1 IMAD.WIDE R22, R13.reuse, 0x8, R10 ;  /* 0x000000080d169825 */ /* 0x040fe400078e020a */
[----:B------:R-:W0:Y:S04]  /*0d50*/  @!P1 LDG.E.64 R20, desc[UR12][R20.64] ;  /* 0x0000000c14149981 */ /* 0x000e28000c1e1b00 */
[----:B------:R-:W0:Y:S01]  /*0d60*/  @!P1 LDG.E.64 R22, desc[UR12][R22.64] ;  /* 0x0000000c16169981 */ /* 0x000e22000c1e1b00 */
[----:B------:R-:W-:-:S02]  /*0d70*/  VIADD R15, R13, 0x80 ;  /* 0x000000800d0f7836 */ /* 0x000fc40000000000 */
[----:B------:R-:W-:-:S03]  /*0d80*/  @!P1 IMAD.WIDE R26, R13, 0x8, R8 ;  /* 0x000000080d1a9825 */ /* 0x000fc600078e0208 */
[----:B------:R-:W-:-:S13]  /*0d90*/  ISETP.GE.AND P2, PT, R15, R3, PT ;  /* 0x000000030f00720c */ /* 0x000fda0003f46270 */
[----:B------:R-:W-:-:S04]  /*0da0*/  @!P2 IMAD.WIDE R16, R15, 0x8, R10 ;  /* 0x000000080f10a825 */ /* 0x000fc800078e020a */
[----:B------:R-:W-:Y:S01]  /*0db0*/  @!P2 IMAD.WIDE R28, R15, 0x8, R6 ;  /* 0x000000080f1ca825 */ /* 0x000fe200078e0206 */
[----:B0-----:R-:W-:Y:S01]  /*0dc0*/  @!P1 DFMA R24, R22, R24, R20 ;  /* 0x000000181618922b */ /* 0x001fe20000000014 */
[----:B------:R-:W0:Y:S06]  /*0dd0*/  @!P2 LDC.64 R22, c[0x0][0x390] ;  /* 0x0000e400ff16ab82 */ /* 0x000e2c0000000a00 */
[----:B------:R1:W-:Y:S04]  /*0de0*/  @!P1 STG.E.64 desc[UR12][R26.64], R24 ;  /* 0x000000181a009986 */ /* 0x0003e8000c101b0c */
[----:B------:R-:W0:Y:S04]  /*0df0*/  @!P2 LDG.E.64 R18, desc[UR12][R28.64] ;  /* 0x0000000c1c12a981 */ /* 0x000e28000c1e1b00 */
[----:B------:R-:W0:Y:S01]  /*0e00*/  @!P2 LDG.E.64 R16, desc[UR12][R16.64] ;  /* 0x0000000c1010a981 */ /* 0x000e22000c1e1b00 */
[----:B------:R-:W-:-:S04]  /*0e10*/  IADD3 R21, PT, PT, R13, 0x100, RZ ;  /* 0x000001000d157810 */ /* 0x000fc80007ffe0ff */
[----:B------:R-:W-:Y:S01]  /*0e20*/  ISETP.GE.AND P1, PT, R21, R3, PT ;  /* 0x000000031500720c */ /* 0x000fe20003f26270 */
[----:B------:R-:W-:-:S12]  /*0e30*/  VIADD R13, R13, 0x180 ;  /* 0x000001800d0d7836 */ /* 0x000fd80000000000 */
[----:B-1----:R-:W1:Y:S01]  /*0e40*/  @!P1 LDC.64 R24, c[0x0][0x390] ;  /* 0x0000e400ff189b82 */ /* 0x002e620000000a00 */
[----:B0-----:R-:W-:Y:S01]  /*0e50*/  @!P2 DFMA R18, R16, R22, R18 ;  /* 0x000000161012a22b */ /* 0x001fe20000000012 */
[----:B------:R-:W-:-:S04]  /*0e60*/  @!P2 IMAD.WIDE R16, R15, 0x8, R8 ;  /* 0x000000080f10a825 */ /* 0x000fc800078e0208 */
[C---:B------:R-:W-:Y:S02]  /*0e70*/  @!P1 IMAD.WIDE R22, R21.reuse, 0x8, R6 ;  /* 0x0000000815169825 */ /* 0x040fe400078e0206 */
[----:B------:R0:W-:Y:S02]  /*0e80*/  @!P2 STG.E.64 desc[UR12][R16.64], R18 ;  /* 0x000000121000a986 */ /* 0x0001e4000c101b0c */
[----:B------:R-:W-:Y:S02]  /*0e90*/  @!P1 IMAD.WIDE R14, R21, 0x8, R10 ;  /* 0x00000008150e9825 */ /* 0x000fe400078e020a */
[----:B------:R-:W1:Y:S04]  /*0ea0*/  @!P1 LDG.E.64 R22, desc[UR12][R22.64] ;  /* 0x0000000c16169981 */ /* 0x000e68000c1e1b00 */
[----:B------:R-:W1:Y:S01]  /*0eb0*/  @!P1 LDG.E.64 R14, desc[UR12][R14.64] ;  /* 0x0000000c0e0e9981 */ /* 0x000e62000c1e1b00 */
[----:B------:R-:W-:Y:S01]  /*0ec0*/  ISETP.GE.AND P2, PT, R13, R3, PT ;  /* 0x000000030d00720c */ /* 0x000fe20003f46270 */
[----:B------:R-:W-:-:S12]  /*0ed0*/  @!P1 IMAD.WIDE R20, R21, 0x8, R8 ;  /* 0x0000000815149825 */ /* 0x000fd800078e0208 */
[----:B------:R-:W-:-:S04]  /*0ee0*/  @!P2 IMAD.WIDE R26, R13, 0x8, R6 ;  /* 0x000000080d1aa825 */ /* 0x000fc800078e0206 */
[C---:B------:R-:W-:Y:S01]  /*0ef0*/  @!P2 IMAD.WIDE R28, R13.reuse, 0x8, R10 ;  /* 0x000000080d1ca825 */ /* 0x040fe200078e020a */
[----:B-1----:R-:W-:Y:S01]  /*0f00*/  @!P1 DFMA R24, R14, R24, R22 ;  /* 0x000000180e18922b */ /* 0x002fe20000000016 */
[----:B------:R-:W1:Y:S06]  /*0f10*/  @!P2 LDC.64 R14, c[0x0][0x390] ;  /* 0x0000e400ff0eab82 */ /* 0x000e6c0000000a00 */
[----:B------:R2:W-:Y:S04]  /*0f20*/  @!P1 STG.E.64 desc[UR12][R20.64], R24 ;  /* 0x0000001814009986 */ /* 0x0005e8000c101b0c */
[----:B------:R-:W1:Y:S04]  /*0f30*/  @!P2 LDG.E.64 R26, desc[UR12][R26.64] ;  /* 0x0000000c1a1aa981 */ /* 0x000e68000c1e1b00 */
[----:B------:R-:W1:Y:S01]  /*0f40*/  @!P2 LDG.E.64 R28, desc[UR12][R28.64] ;  /* 0x0000000c1c1ca981 */ /* 0x000e62000c1e1b00 */
[----:B0-----:R-:W-:-:S04]  /*0f50*/  @!P2 IMAD.WIDE R16, R13, 0x8, R8 ;  /* 0x000000080d10a825 */ /* 0x001fc800078e0208 */
[----:B------:R-:W-:Y:S01]  /*0f60*/  VIADD R5, R5, 0x4 ;  /* 0x0000000405057836 */ /* 0x000fe20000000000 */
[----:B-1----:R-:W-:-:S07]  /*0f70*/  @!P2 DFMA R14, R28, R14, R26 ;  /* 0x0000000e1c0ea22b */ /* 0x002fce000000001a */
[----:B------:R2:W-:Y:S04]  /*0f80*/  @!P2 STG.E.64 desc[UR12][R16.64], R14 ;  /* 0x0000000e1000a986 */ /* 0x0005e8000c101b0c */
.L_x_239:
[----:B------:R-:W-:Y:S05]  /*0f90*/  @!P0 EXIT ;  /* 0x000000000000894d */ /* 0x000fea0003800000 */
[----:B------:R-:W-:Y:S02]  /*0fa0*/  ISETP.NE.AND P0, PT, R12, 0x1, PT ;  /* 0x000000010c00780c */ /* 0x000fe40003f05270 */
[----:B------:R-:W-:-:S04]  /*0fb0*/  LOP3.LUT R4, R4, 0x1, RZ, 0xc0, !PT ;  /* 0x0000000104047812 */ /* 0x000fc800078ec0ff */
[----:B------:R-:W-:-:S07]  /*0fc0*/  ISETP.NE.U32.AND P2, PT, R4, 0x1, PT ;  /* 0x000000010400780c */ /* 0x000fce0003f45070 */
[----:B------:R-:W-:Y:S06]  /*0fd0*/  @!P0 BRA `(.L_x_240) ;  /* 0x0000000000548947 */ /* 0x000fec0003800000 */
[----:B-12---:R-:W-:-:S05]  /*0fe0*/  IMAD R21, R5, 0x80, R0 ;  /* 0x0000008005157824 */ /* 0x006fca00078e0200 */
[----:B------:R-:W-:-:S13]  /*0ff0*/  ISETP.GE.AND P0, PT, R21, R3, PT ;  /* 0x000000031500720c */ /* 0x000fda0003f06270 */
[C---:B------:R-:W-:Y:S01]  /*1000*/  @!P0 IMAD.WIDE R14, R21.reuse, 0x8, R6 ;  /* 0x00000008150e8825 */ /* 0x040fe200078e0206 */
[----:B------:R-:W0:Y:S03]  /*1010*/  @!P0 LDC.64 R18, c[0x0][0x390] ;  /* 0x0000e400ff128b82 */ /* 0x000e260000000a00 */
[C---:B------:R-:W-:Y:S02]  /*1020*/  @!P0 IMAD.WIDE R16, R21.reuse, 0x8, R10 ;  /* 0x0000000815108825 */ /* 0x040fe400078e020a */
[----:B------:R-:W0:Y:S04]  /*1030*/  @!P0 LDG.E.64 R14, desc[UR12][R14.64] ;  /* 0x0000000c0e0e8981 */ /* 0x000e28000c1e1b00 */
[----:B------:R-:W0:Y:S01]  /*1040*/  @!P0 LDG.E.64 R16, desc[UR12][R16.64] ;  /* 0x0000000c10108981 */ /* 0x000e22000c1e1b00 */
[C---:B------:R-:W-:Y:S01]  /*1050*/  IADD3 R13, PT, PT, R21.reuse, 0x80, RZ ;  /* 0x00000080150d7810 */ /* 0x040fe20007ffe0ff */
[----:B------:R-:W-:-:S03]  /*1060*/  @!P0 IMAD.WIDE R20, R21, 0x8, R8 ;  /* 0x0000000815148825 */ /* 0x000fc600078e0208 */
[----:B------:R-:W-:-:S13]  /*1070*/  ISETP.GE.AND P1, PT, R13, R3, PT ;  /* 0x000000030d00720c */ /* 0x000fda0003f26270 */
[----:B------:R-:W-:-:S04]  /*1080*/  @!P1 IMAD.WIDE R22, R13, 0x8, R6 ;  /* 0x000000080d169825 */ /* 0x000fc800078e0206 */
[C---:B------:R-:W-:Y:S01]  /*1090*/  @!P1 IMAD.WIDE R24, R13.reuse, 0x8, R10 ;  /* 0x000000080d189825 */ /* 0x040fe200078e020a */
[----:B0-----:R-:W-:Y:S01]  /*10a0*/  @!P0 DFMA R18, R16, R18, R14 ;  /* 0x000000121012822b */ /* 0x001fe2000000000e */
[----:B------:R-:W0:Y:S06]  /*10b0*/  @!P1 LDC.64 R14, c[0x0][0x390] ;  /* 0x0000e400ff0e9b82 */ /* 0x000e2c0000000a00 */
[----:B------:R3:W-:Y:S04]  /*10c0*/  @!P0 STG.E.64 desc[UR12][R20.64], R18 ;  /* 0x0000001214008986 */ /* 0x0007e8000c101b0c */
[----:B------:R-:W0:Y:S04]  /*10d0*/  @!P1 LDG.E.64 R22, desc[UR12][R22.64] ;  /* 0x0000000c16169981 */ /* 0x000e28000c1e1b00 */
[----:B------:R-:W0:Y:S01]  /*10e0*/  @!P1 LDG.E.64 R24, desc[UR12][R24.64] ;  /* 0x0000000c18189981 */ /* 0x000e22000c1e1b00 */
[----:B------:R-:W-:-:S04]  /*10f0*/  @!P1 IMAD.WIDE R12, R13, 0x8, R8 ;  /* 0x000000080d0c9825 */ /* 0x000fc800078e0208 */
[----:B------:R-:W-:Y:S01]  /*1100*/  VIADD R5, R5, 0x2 ;  /* 0x0000000205057836 */ /* 0x000fe20000000000 */
[----:B0-----:R-:W-:-:S07]  /*1110*/  @!P1 DFMA R14, R24, R14, R22 ;  /* 0x0000000e180e922b */ /* 0x001fce0000000016 */
[----:B------:R3:W-:Y:S04]  /*1120*/  @!P1 STG.E.64 desc[UR12][R12.64], R14 ;  /* 0x0000000e0c009986 */ /* 0x0007e8000c101b0c */
.L_x_240:
[----:B------:R-:W-:Y:S05]  /*1130*/  @P2 EXIT ;  /* 0x000000000000294d */ /* 0x000fea0003800000 */
[----:B------:R-:W-:-:S05]  /*1140*/  IMAD R5, R5, 0x80, R0 ;  /* 0x0000008005057824 */ /* 0x000fca00078e0200 */
[----:B------:R-:W-:-:S13]  /*1150*/  ISETP.GE.AND P0, PT, R5, R3, PT ;  /* 0x000000030500720c */ /* 0x000fda0003f06270 */
[----:B------:R-:W-:Y:S05]  /*1160*/  @P0 EXIT ;  /* 0x000000000000094d */ /* 0x000fea0003800000 */
[C---:B------:R-:W-:Y:S01]  /*1170*/  IMAD.WIDE R6, R5.reuse, 0x8, R6 ;  /* 0x0000000805067825 */ /* 0x040fe200078e0206 */
[----:B------:R-:W0:Y:S03]  /*1180*/  LDCU.64 UR4, c[0x0][0x390] ;  /* 0x00007200ff0477ac */ /* 0x000e260008000a00 */
[C---:B------:R-:W-:Y:S02]  /*1190*/  IMAD.WIDE R10, R5.reuse, 0x8, R10 ;  /* 0x00000008050a7825 */ /* 0x040fe400078e020a */
[----:B------:R-:W0:Y:S04]  /*11a0*/  LDG.E.64 R6, desc[UR12][R6.64] ;  /* 0x0000000c06067981 */ /* 0x000e28000c1e1b00 */
[----:B------:R-:W0:Y:S01]  /*11b0*/  LDG.E.64 R10, desc[UR12][R10.64] ;  /* 0x0000000c0a0a7981 */ /* 0x000e22000c1e1b00 */
[----:B------:R-:W-:Y:S01]  /*11c0*/  IMAD.WIDE R8, R5, 0x8, R8 ;  /* 0x0000000805087825 */ /* 0x000fe200078e0208 */
[----:B0-----:R-:W-:-:S07]  /*11d0*/  DFMA R2, R10, UR4, R6 ;  /* 0x000000040a027c2b */ /* 0x001fce0008000006 */
[----:B------:R-:W-:Y:S01]  /*11e0*/  STG.E.64 desc[UR12][R8.64], R2 ;  /* 0x0000000208007986 */ /* 0x000fe2000c101b0c */
[----:B------:R-:W-:Y:S05]  /*11f0*/  EXIT ;  /* 0x000000000000794d */ /* 0x000fea0003800000 */
.L_x_234:
[----:B------:R-:W-:-:S13]  /*1200*/  ISETP.GE.AND P0, PT, R4, 0x1, PT ;  /* 0x000000010400780c */ /* 0x000fda0003f06270 */
[----:B------:R-:W-:Y:S05]  /*1210*/  @!P0 EXIT ;  /* 0x000000000000894d */ /* 0x000fea0003800000 */
[----:B------:R-:W-:Y:S01]  /*1220*/  ISETP.GE.U32.AND P0, PT, R4, 0x8, PT ;  /* 0x000000080400780c */ /* 0x000fe20003f06070 */
[----:B------:R-:W-:-:S12]  /*1230*/  IMAD.MOV.U32 R16, RZ, RZ, RZ ;  /* 0x000000ffff107224 */ /* 0x000fd800078e00ff */
[----:B------:R-:W-:Y:S05]  /*1240*/  @!P0 BRA `(.L_x_241) ;  /* 0x0000000400148947 */ /* 0x000fea0003800000 */
[----:B------:R-:W0:Y:S01]  /*1250*/  LDC.64 R8, c[0x0][0x398] ;  /* 0x0000e600ff087b82 */ /* 0x000e220000000a00 */
[----:B------:R-:W-:Y:S01]  /*1260*/  UIADD3 UR4, UP0, UPT, UR11, 0xc00, URZ ;  /* 0x00000c000b047890 */ /* 0x000fe2000ff1e0ff */
[----:B------:R-:W-:Y:S01]  /*1270*/  LEA R2, P0, R12, R14, 0x3 ;  /* 0x0000000e0c027211 */ /* 0x000fe200078018ff */
[----:B------:R-:W1:Y:S01]  /*1280*/  LDCU.64 UR16, c[0x0][0x390] ;  /* 0x00007200ff1077ac */ /* 0x000e620008000a00 */
[----:B------:R-:W-:Y:S02]  /*1290*/  LOP3.LUT R16, R4, 0x7ffffff8, RZ, 0xc0, !PT ;  /* 0x7ffffff804107812 */ /* 0x000fe400078ec0ff */
[----:B------:R-:W-:Y:S01]  /*12a0*/  LEA.HI.X R3, R12, R15, R5, 0x3, P0 ;  /* 0x0000000f0c037211 */ /* 0x000fe200000f1c05 */
[----:B------:R-:W-:Y:S01]  /*12b0*/  UIADD3.X UR5, UPT, UPT, URZ, UR14, URZ, UP0, !UPT ;  /* 0x0000000eff057290 */ /* 0x000fe200087fe4ff */
[----:B------:R-:W2:Y:S01]  /*12c0*/  LDC.64 R18, c[0x0][0x3a0] ;  /* 0x0000e800ff127b82 */ /* 0x000ea20000000a00 */
[----:B------:R-:W-:Y:S01]  /*12d0*/  UIADD3 UR8, UP0, UPT, UR4, UR8, URZ ;  /* 0x0000000804087290 */ /* 0x000fe2000ff1e0ff */
[----:B------:R-:W-:Y:S01]  /*12e0*/  IADD3 R17, PT, PT, R0, 0x80, RZ ;  /* 0x0000008000117810 */ /* 0x000fe20007ffe0ff */
[----:B------:R-:W-:-:S02]  /*12f0*/  UIADD3 UR6, UP1, UPT, UR4, UR6, URZ ;  /* 0x0000000604067290 */ /* 0x000fc4000ff3e0ff */
[----:B------:R-:W-:Y:S02]  /*1300*/  UIADD3.X UR4, UPT, UPT, UR5, UR9, URZ, UP0, !UPT ;  /* 0x0000000905047290 */ /* 0x000fe400087fe4ff */
[----:B------:R-:W-:Y:S01]  /*1310*/  UIADD3.X UR5, UPT, UPT, UR5, UR7, URZ, UP1, !UPT ;  /* 0x0000000705057290 */ /* 0x000fe20008ffe4ff */
[----:B------:R-:W3:Y:S01]  /*1320*/  LDC.64 R20, c[0x0][0x3b0] ;  /* 0x0000ec00ff147b82 */ /* 0x000ee20000000a00 */
[----:B0-----:R-:W-:-:S04]  /*1330*/  IMAD.WIDE.U32 R4, R0, 0x8, R8 ;  /* 0x0000000800047825 */ /* 0x001fc800078e0008 */
[----:B--2---:R-:W-:-:S04]  /*1340*/  IMAD.WIDE.U32 R8, R0, 0x8, R18 ;  /* 0x0000000800087825 */ /* 0x004fc800078e0012 */
[----:B---3--:R-:W-:-:S04]  /*1350*/  IMAD.WIDE.U32 R12, R0, 0x8, R20 ;  /* 0x00000008000c7825 */ /* 0x008fc800078e0014 */
[----:B-1----:R-:W-:-:S07]  /*1360*/  IMAD.MOV R0, RZ, RZ, -R16 ;  /* 0x000000ffff007224 */ /* 0x002fce00078e0a10 */
.L_x_242:
[----:B0-----:R-:W-:Y:S02]  /*1370*/  IADD3 R22, P1, PT, R12, UR11, RZ ;  /* 0x0000000b0c167c10 */ /* 0x001fe4000ff3e0ff */
[----:B------:R-:W-:Y:S02]  /*1380*/  IADD3 R28, P0, PT, R8, UR11, RZ ;  /* 0x0000000b081c7c10 */ /* 0x000fe4000ff1e0ff */
[----:B------:R-:W-:Y:S02]  /*1390*/  IADD3.X R23, PT, PT, R13, UR14, RZ, P1, !PT ;  /* 0x0000000e0d177c10 */ /* 0x000fe40008ffe4ff */
[----:B------:R-:W-:-:S04]  /*13a0*/  IADD3.X R29, PT, PT, R9, UR14, RZ, P0, !PT ;  /* 0x0000000e091d7c10 */ /* 0x000fc800087fe4ff */
[----:B------:R-:W2:Y:S04]  /*13b0*/  LDG.E.64 R22, desc[UR12][R22.64] ;  /* 0x0000000c16167981 */ /* 0x000ea8000c1e1b00 */
[----:B------:R-:W2:Y:S01]  /*13c0*/  LDG.E.64 R14, desc[UR12][R28.64] ;  /* 0x0000000c1c0e7981 */ /* 0x000ea2000c1e1b00 */
[----:B------:R-:W-:Y:S01]  /*13d0*/  IADD3 R18, P0, PT, R4, UR11, RZ ;  /* 0x0000000b04127c10 */ /* 0x000fe2000ff1e0ff */
[----:B------:R-:W-:Y:S02]  /*13e0*/  IMAD.U32 R20, RZ, RZ, UR8 ;  /* 0x00000008ff147e24 */ /* 0x000fe4000f8e00ff */
[----:B------:R-:W-:Y:S01]  /*13f0*/  IMAD.U32 R21, RZ, RZ, UR4 ;  /* 0x00000004ff157e24 */ /* 0x000fe2000f8e00ff */
[----:B------:R-:W-:Y:S01]  /*1400*/  IADD3.X R19, PT, PT, R5, UR14, RZ, P0, !PT ;  /* 0x0000000e05137c10 */ /* 0x000fe200087fe4ff */
[----:B------:R-:W-:Y:S01]  /*1410*/  IMAD.WIDE R20, R17, 0x8, R20 ;  /* 0x0000000811147825 */ /* 0x000fe200078e0214 */
[----:B--2---:R-:W-:-:S03]  /*1420*/  DFMA R24, R22, UR16, R14 ;  /* 0x0000001016187c2b */ /* 0x004fc6000800000e */
[----:B------:R-:W-:-:S04]  /*1430*/  IMAD.WIDE R14, R17, 0x8, R2 ;  /* 0x00000008110e7825 */ /* 0x000fc800078e0202 */
[----:B------:R0:W-:Y:S04]  /*1440*/  STG.E.64 desc[UR12][R18.64], R24 ;  /* 0x0000001812007986 */ /* 0x0001e8000c101b0c */
[----:B------:R-:W2:Y:S04]  /*1450*/  LDG.E.64 R26, desc[UR12][R14.64] ;  /* 0x0000000c0e1a7981 */ /* 0x000ea8000c1e1b00 */
[----:B------:R-:W2:Y:S01]  /*1460*/  LDG.E.64 R28, desc[UR12][R20.64+-0xc00] ;  /* 0xfff4000c141c7981 */ /* 0x000ea2000c1e1b00 */
[----:B------:R-:W-:Y:S01]  /*1470*/  MOV R22, UR6 ;  /* 0x0000000600167c02 */ /* 0x000fe20008000f00 */
[----:B------:R-:W-:-:S04]  /*1480*/  IMAD.U32 R23, RZ, RZ, UR5 ;  /* 0x00000005ff177e24 */ /* 0x000fc8000f8e00ff */
[----:B------:R-:W-:Y:S01]  /*1490*/  IMAD.WIDE R22, R17, 0x8, R22 ;  /* 0x0000000811167825 */ /* 0x000fe200078e0216 */
[----:B--2---:R-:W-:-:S07]  /*14a0*/  DFMA R26, R28, UR16, R26 ;  /* 0x000000101c1a7c2b */ /* 0x004fce000800001a */
[----:B------:R-:W-:Y:S04]  /*14b0*/  STG.E.64 desc[UR12][R22.64+-0xc00], R26 ;  /* 0xfff4001a16007986 */ /* 0x000fe8000c101b0c */
[----:B------:R-:W2:Y:S04]  /*14c0*/  LDG.E.64 R28, desc[UR12][R14.64+0x400] ;  /* 0x0004000c0e1c7981 */ /* 0x000ea8000c1e1b00 */
[----:B0-----:R-:W2:Y:S02]  /*14d0*/  LDG.E.64 R18, desc[UR12][R20.64+-0x800] ;  /* 0xfff8000c14127981 */ /* 0x001ea4000c1e1b00 */
[----:B--2---:R-:W-:-:S07]  /*14e0*/  DFMA R28, R18, UR16, R28 ;  /* 0x00000010121c7c2b */ /* 0x004fce000800001c */
[----:B------:R-:W-:Y:S04]  /*14f0*/  STG.E.64 desc[UR12][R22.64+-0x800], R28 ;  /* 0xfff8001c16007986 */ /* 0x000fe8000c101b0c */
[----:B------:R-:W2:Y:S04]  /*1500*/  LDG.E.64 R18, desc[UR12][R14.64+0x800] ;  /* 0x0008000c0e127981 */ /* 0x000ea8000c1e1b00 */
[----:B------:R-:W2:Y:S02]  /*1510*/  LDG.E.64 R24, desc[UR12][R20.64+-0x400] ;  /* 0xfffc000c14187981 */ /* 0x000ea4000c1e1b00 */
[----:B--2---:R-:W-:-:S07]  /*1520*/  DFMA R18, R24, UR16, R18 ;  /* 0x0000001018127c2b */ /* 0x004fce0008000012 */
[----:B------:R0:W-:Y:S04]  /*1530*/  STG.E.64 desc[UR12][R22.64+-0x400], R18 ;  /* 0xfffc001216007986 */ /* 0x0001e8000c101b0c */
[----:B------:R-:W2:Y:S04]  /*1540*/  LDG.E.64 R24, desc[UR12][R14.64+0xc00] ;  /* 0x000c000c0e187981 */ /* 0x000ea8000c1e1b00 */
[----:B0-----:R-:W2:Y:S02]  /*1550*/  LDG.E.64 R18, desc[UR12][R20.64] ;  /* 0x0000000c14127981 */ /* 0x001ea4000c1e1b00 */
[----:B--2---:R-:W-:-:S07]  /*1560*/  DFMA R24, R18, UR16, R24 ;  /* 0x0000001012187c2b */ /* 0x004fce0008000018 */
[----:B------:R-:W-:Y:S04]  /*1570*/  STG.E.64 desc[UR12][R22.64], R24 ;  /* 0x0000001816007986 */ /* 0x000fe8000c101b0c */
[----:B------:R-:W2:Y:S04]  /*1580*/  LDG.E.64 R26, desc[UR12][R14.64+0x1000] ;  /* 0x0010000c0e1a7981 */ /* 0x000ea8000c1e1b00 */
[----:B------:R-:W2:Y:S02]  /*1590*/  LDG.E.64 R18, desc[UR12][R20.64+0x400] ;  /* 0x0004000c14127981 */ /* 0x000ea4000c1e1b00 */
[----:B--2---:R-:W-:-:S07]  /*15a0*/  DFMA R26, R18, UR16, R26 ;  /* 0x00000010121a7c2b */ /* 0x004fce000800001a */
[----:B------:R-:W-:Y:S04]  /*15b0*/  STG.E.64 desc[UR12][R22.64+0x400], R26 ;  /* 0x0004001a16007986 */ /* 0x000fe8000c101b0c */
[----:B------:R-:W2:Y:S04]  /*15c0*/  LDG.E.64 R28, desc[UR12][R14.64+0x1400] ;  /* 0x0014000c0e1c7981 */ /* 0x000ea8000c1e1b00 */
[----:B------:R-:W2:Y:S02]  /*15d0*/  LDG.E.64 R18, desc[UR12][R20.64+0x800] ;  /* 0x0008000c14127981 */ /* 0x000ea4000c1e1b00 */
[----:B--2---:R-:W-:-:S07]  /*15e0*/  DFMA R18, R18, UR16, R28 ;  /* 0x0000001012127c2b */ /* 0x004fce000800001c */
[----:B------:R0:W-:Y:S04]  /*15f0*/  STG.E.64 desc[UR12][R22.64+0x800], R18 ;  /* 0x0008001216007986 */ /* 0x0001e8000c101b0c */
[----:B------:R-:W2:Y:S04]  /*1600*/  LDG.E.64 R28, desc[UR12][R14.64+0x1800] ;  /* 0x0018000c0e1c7981 */ /* 0x000ea8000c1e1b00 */
[----:B0-----:R-:W2:Y:S01]  /*1610*/  LDG.E.64 R18, desc[UR12][R20.64+0xc00] ;  /* 0x000c000c14127981 */ /* 0x001ea2000c1e1b00 */
[----:B------:R-:W-:-:S05]  /*1620*/  VIADD R0, R0, 0x8 ;  /* 0x0000000800007836 */ /* 0x000fca0000000000 */
[----:B------:R-:W-:Y:S01]  /*1630*/  ISETP.NE.AND P0, PT, R0, RZ, PT ;  /* 0x000000ff0000720c */ /* 0x000fe20003f05270 */
[----:B------:R-:W-:Y:S01]  /*1640*/  UIADD3 UR11, UP0, UPT, UR11, 0x2000, URZ ;  /* 0x000020000b0b7890 */ /* 0x000fe2000ff1e0ff */
[----:B------:R-:W-:-:S03]  /*1650*/  VIADD R17, R17, 0x400 ;  /* 0x0000040011117836 */ /* 0x000fc60000000000 */
[----:B------:R-:W-:Y:S01]  /*1660*/  UIADD3.X UR14, UPT, UPT, URZ, UR14, URZ, UP0, !UPT ;  /* 0x0000000eff0e7290 */ /* 0x000fe200087fe4ff */
[----:B--2---:R-:W-:-:S07]  /*1670*/  DFMA R28, R18, UR16, R28 ;  /* 0x00000010121c7c2b */ /* 0x004fce000800001c */
[----:B------:R0:W-:Y:S01]  /*1680*/  STG.E.64 desc[UR12][R22.64+0xc00], R28 ;  /* 0x000c001c16007986 */ /* 0x0001e2000c101b0c */
[----:B------:R-:W-:Y:S05]  /*1690*/  @P0 BRA `(.L_x_242) ;  /* 0xfffffffc00340947 */ /* 0x000fea000383ffff */
.L_x_241:
[----:B------:R-:W1:Y:S02]  /*16a0*/  LDC R0, c[0x0][0x388] ;  /* 0x0000e200ff007b82 */ /* 0x000e640000000800 */
[----:B-1----:R-:W-:-:S13]  /*16b0*/  LOP3.LUT P0, R8, R0, 0x7, RZ, 0xc0, !PT ;  /* 0x0000000700087812 */ /* 0x002fda000780c0ff */
[----:B------:R-:W-:Y:S05]  /*16c0*/  @!P0 EXIT ;  /* 0x000000000000894d */ /* 0x000fea0003800000 */
[----:B------:R-:W1:Y:S01]  /*16d0*/  LDCU.64 UR4, c[0x0][0x398] ;  /* 0x00007300ff0477ac */ /* 0x000e620008000a00 */
[----:B------:R-:W-:Y:S01]  /*16e0*/  SHF.L.U32 R4, R0, 0x7, RZ ;  /* 0x0000000700047819 */ /* 0x000fe200000006ff */
[----:B------:R-:W2:Y:S01]  /*16f0*/  S2R R13, SR_TID.X ;  /* 0x00000000000d7919 */ /* 0x000ea20000002100 */
[----:B------:R-:W-:Y:S02]  /*1700*/  ISETP.GE.U32.AND P0, PT, R8, 0x4, PT ;  /* 0x000000040800780c */ /* 0x000fe40003f06070 */
[----:B------:R-:W-:Y:S01]  /*1710*/  SHF.R.S32.HI R2, RZ, 0x1f, R4 ;  /* 0x0000001fff027819 */ /* 0x000fe20000011404 */
[----:B------:R-:W-:Y:S01]  /*1720*/  IMAD.WIDE.U32 R4, R4, UR10, RZ ;  /* 0x0000000a04047c25 */ /* 0x000fe2000f8e00ff */
[----:B------:R-:W-:-:S03]  /*1730*/  LOP3.LUT R12, R0, 0x3, RZ, 0xc0, !PT ;  /* 0x00000003000c7812 */ /* 0x000fc600078ec0ff */
[----:B------:R-:W-:Y:S01]  /*1740*/  IMAD R3, R2, UR10, RZ ;  /* 0x0000000a02037c24 */ /* 0x000fe2000f8e02ff */
[----:B------:R-:W-:Y:S01]  /*1750*/  ISETP.NE.AND P1, PT, R12, RZ, PT ;  /* 0x000000ff0c00720c */ /* 0x000fe20003f25270 */
[----:B------:R-:W-:Y:S02]  /*1760*/  IMAD.SHL.U32 R2, R4, 0x8, RZ ;  /* 0x0000000804027824 */ /* 0x000fe400078e00ff */
[----:B------:R-:W-:-:S03]  /*1770*/  IMAD.IADD R3, R5, 0x1, R3 ;  /* 0x0000000105037824 */ /* 0x000fc600078e0203 */
[----:B-1----:R-:W-:Y:S02]  /*1780*/  IADD3 R2, P2, PT, R2, UR4, RZ ;  /* 0x0000000402027c10 */ /* 0x002fe4000ff5e0ff */
[----:B------:R-:W-:-:S04]  /*1790*/  SHF.L.U64.HI R3, R4, 0x3, R3 ;  /* 0x0000000304037819 */ /* 0x000fc80000010203 */
[----:B------:R-:W-:Y:S01]  /*17a0*/  IADD3.X R3, PT, PT, R3, UR5, RZ, P2, !PT ;  /* 0x0000000503037c10 */ /* 0x000fe200097fe4ff */
[----:B------:R-:W-:Y:S06]  /*17b0*/  @!P0 BRA `(.L_x_243) ;  /* 0x0000000000588947 */ /* 0x000fec0003800000 */
[----:B--2---:R-:W-:Y:S01]  /*17c0*/  LEA R17, R16, R13, 0x7 ;  /* 0x0000000d10117211 */ /* 0x004fe200078e38ff */
[----:B------:R-:W1:Y:S04]  /*17d0*/  LDCU.64 UR4, c[0x0][0x390] ;  /* 0x00007200ff0477ac */ /* 0x000e680008000a00 */
[----:B------:R-:W-:-:S04]  /*17e0*/  IMAD.WIDE R8, R17, 0x8, R6 ;  /* 0x0000000811087825 */ /* 0x000fc800078e0206 */
[C---:B------:R-:W-:Y:S01]  /*17f0*/  IMAD.WIDE R4, R17.reuse, 0x8, R10 ;  /* 0x0000000811047825 */ /* 0x040fe200078e020a */
[----:B------:R-:W1:Y:S04]  /*1800*/  LDG.E.64 R14, desc[UR12][R8.64] ;  /* 0x0000000c080e7981 */ /* 0x000e68000c1e1b00 */
[----:B------:R-:W1:Y:S02]  /*1810*/  LDG.E.64 R18, desc[UR12][R4.64] ;  /* 0x0000000c04127981 */ /* 0x000e64000c1e1b00 */
[----:B-1----:R-:W-:Y:S01]  /*1820*/  DFMA R18, R18, UR4, R14 ;  /* 0x0000000412127c2b */ /* 0x002fe2000800000e */
[----:B------:R-:W-:-:S06]  /*1830*/  IMAD.WIDE R14, R17, 0x8, R2 ;  /* 0x00000008110e7825 */ /* 0x000fcc00078e0202 */
[----:B------:R1:W-:Y:S04]  /*1840*/  STG.E.64 desc[UR12][R14.64], R18 ;  /* 0x000000120e007986 */ /* 0x0003e8000c101b0c */
[----:B------:R-:W2:Y:S04]  /*1850*/  LDG.E.64 R20, desc[UR12][R8.64+0x400] ;  /* 0x0004000c08147981 */ /* 0x000ea8000c1e1b00 */
[----:B0-----:R-:W2:Y:S02]  /*1860*/  LDG.E.64 R22, desc[UR12][R4.64+0x400] ;  /* 0x0004000c04167981 */ /* 0x001ea4000c1e1b00 */
[----:B--2---:R-:W-:-:S07]  /*1870*/  DFMA R20, R22, UR4, R20 ;  /* 0x0000000416147c2b */ /* 0x004fce0008000014 */
[----:B------:R1:W-:Y:S04]  /*1880*/  STG.E.64 desc[UR12][R14.64+0x400], R20 ;  /* 0x000400140e007986 */ /* 0x0003e8000c101b0c */
[----:B------:R-:W2:Y:S04]  /*1890*/  LDG.E.64 R22, desc[UR12][R8.64+0x800] ;  /* 0x0008000c08167981 */ /* 0x000ea8000c1e1b00 */
[----:B------:R-:W2:Y:S02]  /*18a0*/  LDG.E.64 R24, desc[UR12][R4.64+0x800] ;  /* 0x0008000c04187981 */ /* 0x000ea4000c1e1b00 */
[----:B--2---:R-:W-:-:S07]  /*18b0*/  DFMA R22, R24, UR4, R22 ;  /* 0x0000000418167c2b */ /* 0x004fce0008000016 */
[----:B------:R1:W-:Y:S04]  /*18c0*/  STG.E.64 desc[UR12][R14.64+0x800], R22 ;  /* 0x000800160e007986 */ /* 0x0003e8000c101b0c */
[----:B------:R-:W2:Y:S04]  /*18d0*/  LDG.E.64 R24, desc[UR12][R8.64+0xc00] ;  /* 0x000c000c08187981 */ /* 0x000ea8000c1e1b00 */
[----:B------:R-:W2:Y:S01]  /*18e0*/  LDG.E.64 R26, desc[UR12][R4.64+0xc00] ;  /* 0x000c000c041a7981 */ /* 0x000ea2000c1e1b00 */
[----:B------:R-:W-:Y:S01]  /*18f0*/  VIADD R16, R16, 0x4 ;  /* 0x0000000410107836 */ /* 0x000fe20000000000 */
[----:B--2---:R-:W-:-:S07]  /*1900*/  DFMA R24, R26, UR4, R24 ;  /* 0x000000041a187c2b */ /* 0x004fce0008000018 */
[----:B------:R1:W-:Y:S04]  /*1910*/  STG.E.64 desc[UR12][R14.64+0xc00], R24 ;  /* 0x000c00180e007986 */ /* 0x0003e8000c101b0c */
.L_x_243:
[----:B------:R-:W-:Y:S05]  /*1920*/  @!P1 EXIT ;  /* 0x000000000000994d */ /* 0x000fea0003800000 */
[----:B------:R-:W-:Y:S02]  /*1930*/  ISETP.NE.AND P0, PT, R12, 0x1, PT ;  /* 0x000000010c00780c */ /* 0x000fe40003f05270 */
[----:B------:R-:W-:-:S04]  /*1940*/  LOP3.LUT R0, R0, 0x1, RZ, 0xc0, !PT ;  /* 0x0000000100007812 */ /* 0x000fc800078ec0ff */
[----:B------:R-:W-:-:S07]  /*1950*/  ISETP.NE.U32.AND P1, PT, R0, 0x1, PT ;  /* 0x000000010000780c */ /* 0x000fce0003f25070 */
[----:B------:R-:W-:Y:S06]  /*1960*/  @!P0 BRA `(.L_x_244) ;  /* 0x0000000000388947 */ /* 0x000fec0003800000 */
[----:B012---:R-:W-:Y:S01]  /*1970*/  IMAD R23, R16, 0x80, R13 ;  /* 0x0000008010177824 */ /* 0x007fe200078e020d */
[----:B------:R-:W0:Y:S03]  /*1980*/  LDCU.64 UR4, c[0x0][0x390] ;  /* 0x00007200ff0477ac */ /* 0x000e260008000a00 */
[----:B------:R-:W-:-:S04]  /*1990*/  IMAD.WIDE R18, R23, 0x8, R6 ;  /* 0x0000000817127825 */ /* 0x000fc800078e0206 */
[C---:B------:R-:W-:Y:S01]  /*19a0*/  IMAD.WIDE R20, R23.reuse, 0x8, R10 ;  /* 0x0000000817147825 */ /* 0x040fe200078e020a */
[----:B------:R-:W0:Y:S04]  /*19b0*/  LDG.E.64 R4, desc[UR12][R18.64] ;  /* 0x0000000c12047981 */ /* 0x000e28000c1e1b00 */
[----:B------:R-:W0:Y:S01]  /*19c0*/  LDG.E.64 R8, desc[UR12][R20.64] ;  /* 0x0000000c14087981 */ /* 0x000e22000c1e1b00 */
[----:B------:R-:W-:Y:S01]  /*19d0*/  IMAD.WIDE R22, R23, 0x8, R2 ;  /* 0x0000000817167825 */ /* 0x000fe200078e0202 */
[----:B0-----:R-:W-:-:S07]  /*19e0*/  DFMA R4, R8, UR4, R4 ;  /* 0x0000000408047c2b */ /* 0x001fce0008000004 */
[----:B------:R3:W-:Y:S04]  /*19f0*/  STG.E.64 desc[UR12][R22.64], R4 ;  /* 0x0000000416007986 */ /* 0x0007e8000c101b0c */
[----:B------:R-:W2:Y:S04]  /*1a00*/  LDG.E.64 R8, desc[UR12][R18.64+0x400] ;  /* 0x0004000c12087981 */ /* 0x000ea8000c1e1b00 */
[----:B------:R-:W2:Y:S01]  /*1a10*/  LDG.E.64 R14, desc[UR12][R20.64+0x400] ;  /* 0x0004000c140e7981 */ /* 0x000ea2000c1e1b00 */
[----:B------:R-:W-:Y:S01]  /*1a20*/  IADD3 R16, PT, PT, R16, 0x2, RZ ;  /* 0x0000000210107810 */ /* 0x000fe20007ffe0ff */
[----:B--2---:R-:W-:-:S07]  /*1a30*/  DFMA R8, R14, UR4, R8 ;  /* 0x000000040e087c2b */ /* 0x004fce0008000008 */
[----:B------:R3:W-:Y:S04]  /*1a40*/  STG.E.64 desc[UR12][R22.64+0x400], R8 ;  /* 0x0004000816007986 */ /* 0x0007e8000c101b0c */
.L_x_244:
[----:B------:R-:W-:Y:S05]  /*1a50*/  @P1 EXIT ;  /* 0x000000000000194d */ /* 0x000fea0003800000 */
[----:B--2---:R-:W-:Y:S01]  /*1a60*/  IMAD R13, R16, 0x80, R13 ;  /* 0x00000080100d7824 */ /* 0x004fe200078e020d */
[----:B------:R-:W3:Y:S03]  /*1a70*/  LDCU.64 UR4, c[0x0][0x390] ;  /* 0x00007200ff0477ac */ /* 0x000ee60008000a00 */
[----:B------:R-:W-:-:S04]  /*1a80*/  IMAD.WIDE R6, R13, 0x8, R6 ;  /* 0x000000080d067825 */ /* 0x000fc800078e0206 */
[C---:B------:R-:W-:Y:S02]  /*1a90*/  IMAD.WIDE R10, R13.reuse, 0x8, R10 ;  /* 0x000000080d0a7825 */ /* 0x040fe400078e020a */
[----:B------:R-:W3:Y:S04]  /*1aa0*/  LDG.E.64 R6, desc[UR12][R6.64] ;  /* 0x0000000c06067981 */ /* 0x000ee8000c1e1b00 */
[----:B------:R-:W3:Y:S01]  /*1ab0*/  LDG.E.64 R10, desc[UR12][R10.64] ;  /* 0x0000000c0a0a7981 */ /* 0x000ee2000c1e1b00 */
[----:B------:R-:W-:Y:S01]  /*1ac0*/  IMAD.WIDE R2, R13, 0x8, R2 ;  /* 0x000000080d027825 */ /* 0x000fe200078e0202 */
[----:B---3--:R-:W-:-:S07]  /*1ad0*/  DFMA R4, R10, UR4, R6 ;  /* 0x000000040a047c2b */ /* 0x008fce0008000006 */
[----:B------:R-:W-:Y:S01]  /*1ae0*/  STG.E.64 desc[UR12][R2.64], R4 ;  /* 0x0000000402007986 */ /* 0x000fe2000c101b0c */
[----:B------:R-:W-:Y:S05]  /*1af0*/  EXIT ;  /* 0x000000000000794d */ /* 0x000fea0003800000 */
.L_x_245:
        /* <DEDUP_REMOVED lines=16> */
.L_x_300:


//--------------------- .text._ZN3cub18CUB_300001_SM_10006detail9transform16transform_kernelINS2_10policy_hubILb1EN4cuda3std3__45tupleIJN6thrust24THRUST_300001_SM_1000_NS6detail15normal_iteratorINSA_10device_ptrIKdEEEESG_EEEE10policy1000Ei11my_func_addNSC_INSD_IdEEEEJPSE_SN_EEEvT0_iT1_T2_DpNS2_10kernel_argIT3_EE --------------------------
	.section	.text._ZN3cub18CUB_300001_SM_10006detail9transform16transform_kernelINS2_10policy_hubILb1EN4cuda3std3__45tupleIJN6thrust24THRUST_300001_SM_1000_NS6detail15normal_iteratorINSA_10device_ptrIKdEEEESG_EEEE10policy1000Ei11my_func_addNSC_INSD_IdEEEEJPSE_SN_EEEvT0_iT1_T2_DpNS2_10kernel_argIT3_EE,"ax",@progbits
	.align	128
        .global         _ZN3cub18CUB_300001_SM_10006detail9transform16transform_kernelINS2_10policy_hubILb1EN4cuda3std3__45tupleIJN6thrust24THRUST_300001_SM_1000_NS6detail15normal_iteratorINSA_10device_ptrIKdEEEESG_EEEE10policy1000Ei11my_func_addNSC_INSD_IdEEEEJPSE_SN_EEEvT0_iT1_T2_DpNS2_10kernel_argIT3_EE
        .type           _ZN3cub18CUB_300001_SM_10006detail9transform16transform_kernelINS2_10policy_hubILb1EN4cuda3std3__45tupleIJN6thrust24THRUST_300001_SM_1000_NS6detail15normal_iteratorINSA_10device_ptrIKdEEEESG_EEEE10policy1000Ei11my_func_addNSC_INSD_IdEEEEJPSE_SN_EEEvT0_iT1_T2_DpNS2_10kernel_argIT3_EE,@function
        .size           _ZN3cub18CUB_300001_SM_10006detail9transform16transform_kernelINS2_10policy_hubILb1EN4cuda3std3__45tupleIJN6thrust24THRUST_300001_SM_1000_NS6detail15normal_iteratorINSA_10device_ptrIKdEEEESG_EEEE10policy1000Ei11my_func_addNSC_INSD_IdEEEEJPSE_SN_EEEvT0_iT1_T2_DpNS2_10kernel_argIT3_EE,(.L_x_301 - _ZN3cub18CUB_300001_SM_10006detail9transform16transform_kernelINS2_10policy_hubILb1EN4cuda3std3__45tupleIJN6thrust24THRUST_300001_SM_1000_NS6detail15normal_iteratorINSA_10device_ptrIKdEEEESG_EEEE10policy1000Ei11my_func_addNSC_INSD_IdEEEEJPSE_SN_EEEvT0_iT1_T2_DpNS2_10kernel_argIT3_EE)
        .other          _ZN3cub18CUB_300001_SM_10006detail9transform16transform_kernelINS2_10policy_hubILb1EN4cuda3std3__45tupleIJN6thrust24THRUST_300001_SM_1000_NS6detail15normal_iteratorINSA_10device_ptrIKdEEEESG_EEEE10policy1000Ei11my_func_addNSC_INSD_IdEEEEJPSE_SN_EEEvT0_iT1_T2_DpNS2_10kernel_argIT3_EE,@"STO_CUDA_ENTRY STV_DEFAULT"
_ZN3cub18CUB_300001_SM_10006detail9transform16transform_kernelINS2_10policy_hubILb1EN4cuda3std3__45tupleIJN6thrust24THRUST_300001_SM_1000_NS6detail15normal_iteratorINSA_10device_ptrIKdEEEESG_EEEE10policy1000Ei11my_func_addNSC_INSD_IdEEEEJPSE_SN_EEEvT0_iT1_T2_DpNS2_10kernel_argIT3_EE:
.text._ZN3cub18CUB_300001_SM_10006detail9transform16transform_kernelINS2_10policy_hubILb1EN4cuda3std3__45tupleIJN6thrust24THRUST_300001_SM_1000_NS6detail15normal_iteratorINSA_10device_ptrIKdEEEESG_EEEE10policy1000Ei11my_func_addNSC_INSD_IdEEEEJPSE_SN_EEEvT0_iT1_T2_DpNS2_10kernel_argIT3_EE:
        /* <DEDUP_REMOVED lines=9> */
[----:B--2---:R-:W-:-:S03]  /*0090*/  IMAD.SHL.U32 R4, R0, 0x80, RZ ;  /* 0x0000008000047824 */ /* 0x004fc600078e00ff */
[----:B------:R-:W-:-:S04]  /*00a0*/  USEL UR8, UR7, UR6, UP0 ;  /* 0x0000000607087287 */ /* 0x000fc80008000000 */
[----:B------:R-:W-:-:S06]  /*00b0*/  USHF.L.U32 UR5, UR8, 0x3, URZ ;  /* 0x0000000308057899 */ /* 0x000fcc00080006ff */
[----:B------:R-:W-:-:S13]  /*00c0*/  ISETP.GE.AND P0, PT, R4, UR5, PT ;  /* 0x0000000504007c0c */ /* 0x000fda000bf06270 */
[----:B------:R-:W-:Y:S05]  /*00d0*/  @P0 BRA `(.L_x_247) ;  /* 0x0000000000580947 */ /* 0x000fea0003800000 */
[----:B------:R-:W0:Y:S01]  /*00e0*/  LDC.64 R2, c[0x0][0x398] ;  /* 0x0000e600ff027b82 */ /* 0x000e220000000a00 */
[----:B------:R-:W-:Y:S01]  /*00f0*/  IMAD.U32 R7, RZ, RZ, UR4 ;  /* 0x00000004ff077e24 */ /* 0x000fe2000f8e00ff */
[----:B------:R-:W-:Y:S01]  /*0100*/  BSSY.RECONVERGENT B1, `(.L_x_248) ;  /* 0x000000a000017945 */ /* 0x000fe20003800200 */
[----:B------:R-:W-:Y:S01]  /*0110*/  MOV R5, R4 ;  /* 0x0000000400057202 */ /* 0x000fe20000000f00 */
[----:B0-----:R-:W-:-:S04]  /*0120*/  IMAD.WIDE.U32 R2, R0, 0x80, R2 ;  /* 0x0000008000027825 */ /* 0x001fc800078e0002 */
[----:B------:R-:W-:-:S07]  /*0130*/  IMAD.WIDE R2, R7, 0x8, R2 ;  /* 0x0000000807027825 */ /* 0x000fce00078e0202 */
.L_x_249:
[----:B------:R-:W-:Y:S01]  /*0140*/  VIADD R5, R5, 0x4000 ;  /* 0x0000400005057836 */ /* 0x000fe20000000000 */
[----:B------:R0:W-:Y:S04]  /*0150*/  CCTL.E.PF2 [R2] ;  /* 0x000000000200798f */ /* 0x0001e80000800100 */
[----:B------:R-:W-:Y:S02]  /*0160*/  ISETP.GE.AND P0, PT, R5, UR5, PT ;  /* 0x0000000505007c0c */ /* 0x000fe4000bf06270 */
[----:B0-----:R-:W-:-:S05]  /*0170*/  IADD3 R2, P1, PT, R2, 0x4000, RZ ;  /* 0x0000400002027810 */ /* 0x001fca0007f3e0ff */
[----:B------:R-:W-:-:S06]  /*0180*/  IMAD.X R3, RZ, RZ, R3, P1 ;  /* 0x000000ffff037224 */ /* 0x000fcc00008e0603 */
[----:B------:R-:W-:Y:S05]  /*0190*/  @!P0 BRA `(.L_x_249) ;  /* 0xfffffffc00e88947 */ /* 0x000fea000383ffff */
[----:B------:R-:W-:Y:S05]  /*01a0*/  BSYNC.RECONVERGENT B1 ;  /* 0x0000000000017941 */ /* 0x000fea0003800200 */
.L_x_248:
[----:B------:R-:W0:Y:S02]  /*01b0*/  LDC.64 R2, c[0x0][0x3a8] ;  /* 0x0000ea00ff027b82 */ /* 0x000e240000000a00 */
[----:B0-----:R-:W-:-:S04]  /*01c0*/  IMAD.WIDE.U32 R2, R0, 0x80, R2 ;  /* 0x0000008000027825 */ /* 0x001fc800078e0002 */
[----:B------:R-:W-:-:S07]  /*01d0*/  IMAD.WIDE R2, R7, 0x8, R2 ;  /* 0x0000000807027825 */ /* 0x000fce00078e0202 */
.L_x_250:
[----:B------:R-:W-:Y:S01]  /*01e0*/  IADD3 R4, PT, PT, R4, 0x4000, RZ ;  /* 0x0000400004047810 */ /* 0x000fe20007ffe0ff */
[----:B------:R0:W-:Y:S03]  /*01f0*/  CCTL.E.PF2 [R2] ;  /* 0x000000000200798f */ /* 0x0001e60000800100 */
[----:B------:R-:W-:Y:S02]  /*0200*/  ISETP.GE.AND P0, PT, R4, UR5, PT ;  /* 0x0000000504007c0c */ /* 0x000fe4000bf06270 */
[----:B0-----:R-:W-:-:S05]  /*0210*/  IADD3 R2, P1, PT, R2, 0x4000, RZ ;  /* 0x0000400002027810 */ /* 0x001fca0007f3e0ff */
[----:B------:R-:W-:-:S06]  /*0220*/  IMAD.X R3, RZ, RZ, R3, P1 ;  /* 0x000000ffff037224 */ /* 0x000fcc00008e0603 */
[----:B------:R-:W-:Y:S05]  /*0230*/  @!P0 BRA `(.L_x_250) ;  /* 0xfffffffc00e88947 */ /* 0x000fea000383ffff */
.L_x_247:
[----:B------:R-:W-:Y:S05]  /*0240*/  BSYNC.RECONVERGENT B0 ;  /* 0x0000000000007941 */ /* 0x000fea0003800200 */
.L_x_246:
        /* <DEDUP_REMOVED lines=13> */
[----:B------:R-:W-:Y:S01]  /*0320*/  UISETP.GE.U32.AND UP0, UPT, UR9, 0x8, UPT ;  /* 0x000000080900788c */ /* 0x000fe2000bf06070 */
[----:B------:R-:W-:-:S08]  /*0330*/  HFMA2 R13, -RZ, RZ, 0, 0 ;  /* 0x00000000ff0d7431 */ /* 0x000fd000000001ff */
[----:B------:R-:W-:Y:S05]  /*0340*/  BRA.U !UP0, `(.L_x_252) ;  /* 0x0000000508387547 */ /* 0x000fea000b800000 */
[----:B------:R-:W0:Y:S01]  /*0350*/  LDC.64 R4, c[0x0][0x3a8] ;  /* 0x0000ea00ff047b82 */ /* 0x000e220000000a00 */
[----:B------:R-:W1:Y:S01]  /*0360*/  LDCU.128 UR16, c[0x0][0x390] ;  /* 0x00007200ff1077ac */ /* 0x000e620008000c00 */
[----:B------:R-:W-:Y:S01]  /*0370*/  UMOV UR7, UR4 ;  /* 0x0000000400077c82 */ /* 0x000fe20008000000 */
[----:B------:R-:W-:Y:S01]  /*0380*/  UMOV UR8, UR5 ;  /* 0x0000000500087c82 */ /* 0x000fe20008000000 */
[----:B------:R-:W-:Y:S02]  /*0390*/  UIADD3 UR4, UP0, UPT, UR7, 0xc00, URZ ;  /* 0x00000c0007047890 */ /* 0x000fe4000ff1e0ff */
[----:B------:R-:W-:Y:S02]  /*03a0*/  ULOP3.LUT UR6, UR9, 0x7ffffff8, URZ, 0xc0, !UPT ;  /* 0x7ffffff809067892 */ /* 0x000fe4000f8ec0ff */
[----:B------:R-:W-:Y:S02]  /*03b0*/  UIADD3.X UR5, UPT, UPT, URZ, UR8, URZ, UP0, !UPT ;  /* 0x00000008ff057290 */ /* 0x000fe400087fe4ff */
[----:B------:R-:W-:-:S02]  /*03c0*/  UIADD3 UR10, UP0, UPT, UR4, UR10, URZ ;  /* 0x0000000a040a7290 */ /* 0x000fc4000ff1e0ff */
[----:B------:R-:W-:Y:S02]  /*03d0*/  UIADD3 UR12, UP1, UPT, UR4, UR12, URZ ;  /* 0x0000000c040c7290 */ /* 0x000fe4000ff3e0ff */
[----:B------:R-:W-:Y:S01]  /*03e0*/  UIMAD UR4, UR14, UR9, URZ ;  /* 0x000000090e0472a4 */ /* 0x000fe2000f8e02ff */
[----:B-1----:R-:W-:Y:S01]  /*03f0*/  MOV R7, UR17 ;  /* 0x0000001100077c02 */ /* 0x002fe20008000f00 */
[----:B------:R-:W-:Y:S01]  /*0400*/  IMAD.U32 R6, RZ, RZ, UR16 ;  /* 0x00000010ff067e24 */ /* 0x000fe2000f8e00ff */
[----:B------:R-:W-:Y:S01]  /*0410*/  MOV R9, UR19 ;  /* 0x0000001300097c02 */ /* 0x000fe20008000f00 */
[----:B------:R-:W-:Y:S01]  /*0420*/  IMAD.U32 R8, RZ, RZ, UR18 ;  /* 0x00000012ff087e24 */ /* 0x000fe2000f8e00ff */
[----:B------:R-:W-:Y:S01]  /*0430*/  USHF.L.U32 UR4, UR4, 0x7, URZ ;  /* 0x0000000704047899 */ /* 0x000fe200080006ff */
[C---:B0-----:R-:W-:Y:S01]  /*0440*/  IMAD.WIDE.U32 R4, R0.reuse, 0x8, R4 ;  /* 0x0000000800047825 */ /* 0x041fe200078e0004 */
[----:B------:R-:W-:Y:S02]  /*0450*/  UIADD3.X UR11, UPT, UPT, UR5, UR11, URZ, UP0, !UPT ;  /* 0x0000000b050b7290 */ /* 0x000fe400087fe4ff */
[----:B------:R-:W-:Y:S01]  /*0460*/  UIADD3.X UR13, UPT, UPT, UR5, UR13, URZ, UP1, !UPT ;  /* 0x0000000d050d7290 */ /* 0x000fe20008ffe4ff */
[C---:B------:R-:W-:Y:S01]  /*0470*/  IMAD.WIDE.U32 R6, R0.reuse, 0x8, R6 ;  /* 0x0000000800067825 */ /* 0x040fe200078e0006 */
[----:B------:R-:W0:Y:S03]  /*0480*/  LDCU.64 UR22, c[0x0][0x388] ;  /* 0x00007100ff1677ac */ /* 0x000e260008000a00 */
[----:B------:R-:W-:Y:S01]  /*0490*/  IMAD.WIDE.U32 R8, R0, 0x8, R8 ;  /* 0x0000000800087825 */ /* 0x000fe200078e0008 */
[----:B------:R-:W-:-:S02]  /*04a0*/  UIMAD.WIDE UR4, UR4, 0x8, UR18 ;  /* 0x00000008040478a5 */ /* 0x000fc4000f8e0212 */
[----:B------:R-:W-:Y:S01]  /*04b0*/  UIADD3 UR6, UPT, UPT, -UR6, URZ, URZ ;  /* 0x000000ff06067290 */ /* 0x000fe2000fffe1ff */
[----:B------:R-:W-:-:S11]  /*04c0*/  VIADD R0, R0, 0x80 ;  /* 0x0000008000007836 */ /* 0x000fd60000000000 */
.L_x_253:
[----:B---3--:R-:W-:Y:S02]  /*04d0*/  IADD3 R18, P0, PT, R8, UR7, RZ ;  /* 0x0000000708127c10 */ /* 0x008fe4000ff1e0ff */
[----:B------:R-:W-:Y:S02]  /*04e0*/  IADD3 R20, P1, PT, R4, UR7, RZ ;  /* 0x0000000704147c10 */ /* 0x000fe4000ff3e0ff */
[----:B------:R-:W-:Y:S02]  /*04f0*/  IADD3.X R19, PT, PT, R9, UR8, RZ, P0, !PT ;  /* 0x0000000809137c10 */ /* 0x000fe400087fe4ff */
[----:B------:R-:W-:-:S03]  /*0500*/  IADD3.X R21, PT, PT, R5, UR8, RZ, P1, !PT ;  /* 0x0000000805157c10 */ /* 0x000fc60008ffe4ff */
[----:B------:R-:W0:Y:S04]  /*0510*/  LDG.E.64 R10, desc[UR20][R18.64] ;  /* 0x00000014120a7981 */ /* 0x000e28000c1e1b00 */
[----:B------:R-:W0:Y:S01]  /*0520*/  LDG.E.64 R12, desc[UR20][R20.64] ;  /* 0x00000014140c7981 */ /* 0x000e22000c1e1b00 */
[----:B------:R-:W-:Y:S01]  /*0530*/  IADD3 R24, P0, PT, R6, UR7, RZ ;  /* 0x0000000706187c10 */ /* 0x000fe2000ff1e0ff */
[----:B------:R-:W-:Y:S01]  /*0540*/  IMAD.U32 R15, RZ, RZ, UR11 ;  /* 0x0000000bff0f7e24 */ /* 0x000fe2000f8e00ff */
[----:B------:R-:W-:Y:S02]  /*0550*/  MOV R14, UR10 ;  /* 0x0000000a000e7c02 */ /* 0x000fe40008000f00 */
[----:B------:R-:W-:Y:S02]  /*0560*/  MOV R23, 0x8 ;  /* 0x0000000800177802 */ /* 0x000fe40000000f00 */
[----:B------:R-:W-:Y:S01]  /*0570*/  IADD3.X R25, PT, PT, R7, UR8, RZ, P0, !PT ;  /* 0x0000000807197c10 */ /* 0x000fe200087fe4ff */
[----:B0-----:R-:W-:-:S02]  /*0580*/  DFMA R16, R12, UR22, R10 ;  /* 0x000000160c107c2b */ /* 0x001fc4000800000a */
[----:B------:R-:W-:-:S04]  /*0590*/  IMAD.WIDE R12, R0, R23, UR4 ;  /* 0x00000004000c7e25 */ /* 0x000fc8000f8e0217 */
[----:B------:R-:W-:Y:S01]  /*05a0*/  IMAD.WIDE R10, R0, 0x8, R14 ;  /* 0x00000008000a7825 */ /* 0x000fe200078e020e */
[----:B------:R0:W-:Y:S04]  /*05b0*/  STG.E.64 desc[UR20][R24.64], R16 ;  /* 0x0000001018007986 */ /* 0x0001e8000c101b14 */
[----:B------:R-:W2:Y:S04]  /*05c0*/  LDG.E.64 R14, desc[UR20][R12.64] ;  /* 0x000000140c0e7981 */ /* 0x000ea8000c1e1b00 */
[----:B------:R-:W2:Y:S01]  /*05d0*/  LDG.E.64 R18, desc[UR20][R10.64+-0xc00] ;  /* 0xfff400140a127981 */ /* 0x000ea2000c1e1b00 */
[----:B------:R-:W-:Y:S01]  /*05e0*/  MOV R21, UR13 ;  /* 0x0000000d00157c02 */ /* 0x000fe20008000f00 */
[----:B------:R-:W-:Y:S01]  /*05f0*/  IMAD.U32 R20, RZ, RZ, UR12 ;  /* 0x0000000cff147e24 */ /* 0x000fe2000f8e00ff */
[----:B--2---:R-:W-:-:S03]  /*0600*/  DFMA R18, R18, UR22, R14 ;  /* 0x0000001612127c2b */ /* 0x004fc6000800000e */
[----:B------:R-:W-:-:S05]  /*0610*/  IMAD.WIDE R14, R0, 0x8, R20 ;  /* 0x00000008000e7825 */ /* 0x000fca00078e0214 */
[----:B------:R1:W-:Y:S04]  /*0620*/  STG.E.64 desc[UR20][R14.64+-0xc00], R18 ;  /* 0xfff400120e007986 */ /* 0x0003e8000c101b14 */
[----:B------:R-:W2:Y:S04]  /*0630*/  LDG.E.64 R20, desc[UR20][R12.64+0x400] ;  /* 0x000400140c147981 */ /* 0x000ea8000c1e1b00 */
[----:B------:R-:W2:Y:S02]  /*0640*/  LDG.E.64 R22, desc[UR20][R10.64+-0x800] ;  /* 0xfff800140a167981 */ /* 0x000ea4000c1e1b00 */
[----:B--2---:R-:W-:-:S07]  /*0650*/  DFMA R20, R22, UR22, R20 ;  /* 0x0000001616147c2b */ /* 0x004fce0008000014 */
[----:B------:R2:W-:Y:S04]  /*0660*/  STG.E.64 desc[UR20][R14.64+-0x800], R20 ;  /* 0xfff800140e007986 */ /* 0x0005e8000c101b14 */
[----:B0-----:R-:W3:Y:S04]  /*0670*/  LDG.E.64 R16, desc[UR20][R12.64+0x800] ;  /* 0x000800140c107981 */ /* 0x001ee8000c1e1b00 */
[----:B------:R-:W3:Y:S02]  /*0680*/  LDG.E.64 R22, desc[UR20][R10.64+-0x400] ;  /* 0xfffc00140a167981 */ /* 0x000ee4000c1e1b00 */
[----:B---3--:R-:W-:-:S07]  /*0690*/  DFMA R16, R22, UR22, R16 ;  /* 0x0000001616107c2b */ /* 0x008fce0008000010 */
[----:B------:R0:W-:Y:S04]  /*06a0*/  STG.E.64 desc[UR20][R14.64+-0x400], R16 ;  /* 0xfffc00100e007986 */ /* 0x0001e8000c101b14 */
[----:B------:R-:W3:Y:S04]  /*06b0*/  LDG.E.64 R22, desc[UR20][R12.64+0xc00] ;  /* 0x000c00140c167981 */ /* 0x000ee8000c1e1b00 */
[----:B------:R-:W3:Y:S02]  /*06c0*/  LDG.E.64 R24, desc[UR20][R10.64] ;  /* 0x000000140a187981 */ /* 0x000ee4000c1e1b00 */
[----:B---3--:R-:W-:-:S07]  /*06d0*/  DFMA R22, R24, UR22, R22 ;  /* 0x0000001618167c2b */ /* 0x008fce0008000016 */
[----:B------:R3:W-:Y:S04]  /*06e0*/  STG.E.64 desc[UR20][R14.64], R22 ;  /* 0x000000160e007986 */ /* 0x0007e8000c101b14 */
[----:B-1----:R-:W4:Y:S04]  /*06f0*/  LDG.E.64 R18, desc[UR20][R12.64+0x1000] ;  /* 0x001000140c127981 */ /* 0x002f28000c1e1b00 */
[----:B------:R-:W4:Y:S02]  /*0700*/  LDG.E.64 R24, desc[UR20][R10.64+0x400] ;  /* 0x000400140a187981 */ /* 0x000f24000c1e1b00 */
[----:B----4-:R-:W-:-:S07]  /*0710*/  DFMA R18, R24, UR22, R18 ;  /* 0x0000001618127c2b */ /* 0x010fce0008000012 */
[----:B------:R3:W-:Y:S04]  /*0720*/  STG.E.64 desc[UR20][R14.64+0x400], R18 ;  /* 0x000400120e007986 */ /* 0x0007e8000c101b14 */
[----:B--2---:R-:W2:Y:S04]  /*0730*/  LDG.E.64 R20, desc[UR20][R12.64+0x1400] ;  /* 0x001400140c147981 */ /* 0x004ea8000c1e1b00 */
[----:B------:R-:W2:Y:S02]  /*0740*/  LDG.E.64 R24, desc[UR20][R10.64+0x800] ;  /* 0x000800140a187981 */ /* 0x000ea4000c1e1b00 */
[----:B--2---:R-:W-:-:S07]  /*0750*/  DFMA R20, R24, UR22, R20 ;  /* 0x0000001618147c2b */ /* 0x004fce0008000014 */
        /* <DEDUP_REMOVED lines=8> */
[----:B--2---:R-:W-:-:S07]  /*07e0*/  DFMA R16, R24, UR22, R16 ;  /* 0x0000001618107c2b */ /* 0x004fce0008000010 */
[----:B------:R3:W-:Y:S01]  /*07f0*/  STG.E.64 desc[UR20][R14.64+0xc00], R16 ;  /* 0x000c00100e007986 */ /* 0x0007e2000c101b14 */
[----:B------:R-:W-:Y:S05]  /*0800*/  BRA.U UP0, `(.L_x_253) ;  /* 0xfffffffd00307547 */ /* 0x000fea000b83ffff */
[----:B------:R-:W0:Y:S02]  /*0810*/  LDC R13, c[0x0][0x384] ;  /* 0x0000e100ff0d7b82 */ /* 0x000e240000000800 */
[----:B0-----:R-:W-:-:S07]  /*0820*/  LOP3.LUT R13, R13, 0x7ffffff8, RZ, 0xc0, !PT ;  /* 0x7ffffff80d0d7812 */ /* 0x001fce00078ec0ff */
.L_x_252:
[----:B------:R-:W0:Y:S02]  /*0830*/  LDC R12, c[0x0][0x384] ;  /* 0x0000e100ff0c7b82 */ /* 0x000e240000000800 */
[----:B0-----:R-:W-:-:S13]  /*0840*/  LOP3.LUT P0, R5, R12, 0x7, RZ, 0xc0, !PT ;  /* 0x000000070c057812 */ /* 0x001fda000780c0ff */
[----:B------:R-:W-:Y:S05]  /*0850*/  @!P0 EXIT ;  /* 0x000000000000894d */ /* 0x000fea0003800000 */
[C---:B------:R-:W-:Y:S01]  /*0860*/  SHF.L.U32 R0, R12.reuse, 0x7, RZ ;  /* 0x000000070c007819 */ /* 0x040fe200000006ff */
[----:B------:R-:W0:Y:S01]  /*0870*/  LDCU.64 UR4, c[0x0][0x3a8] ;  /* 0x00007500ff0477ac */ /* 0x000e220008000a00 */
[----:B------:R-:W-:Y:S02]  /*0880*/  ISETP.GE.U32.AND P0, PT, R5, 0x4, PT ;  /* 0x000000040500780c */ /* 0x000fe40003f06070 */
[----:B---3--:R-:W-:Y:S01]  /*0890*/  LOP3.LUT R22, R12, 0x3, RZ, 0xc0, !PT ;  /* 0x000000030c167812 */ /* 0x008fe200078ec0ff */
[----:B------:R-:W-:Y:S01]  /*08a0*/  IMAD R0, R0, UR14, RZ ;  /* 0x0000000e00007c24 */ /* 0x000fe2000f8e02ff */
[----:B------:R-:W1:Y:S02]  /*08b0*/  LDCU.64 UR6, c[0x0][0x398] ;  /* 0x00007300ff0677ac */ /* 0x000e640008000a00 */
[----:B------:R-:W-:Y:S01]  /*08c0*/  ISETP.NE.AND P1, PT, R22, RZ, PT ;  /* 0x000000ff1600720c */ /* 0x000fe20003f25270 */
[----:B------:R-:W-:Y:S02]  /*08d0*/  IMAD.WIDE R6, R0, 0x8, RZ ;  /* 0x0000000800067825 */ /* 0x000fe400078e02ff */
[----:B------:R-:W2:Y:S01]  /*08e0*/  S2R R0, SR_TID.X ;  /* 0x0000000000007919 */ /* 0x000ea20000002100 */
[----:B0-----:R-:W-:-:S04]  /*08f0*/  IADD3 R4, P2, PT, R6, UR4, RZ ;  /* 0x0000000406047c10 */ /* 0x001fc8000ff5e0ff */
[----:B------:R-:W-:Y:S02]  /*0900*/  IADD3.X R5, PT, PT, R7, UR5, RZ, P2, !PT ;  /* 0x0000000507057c10 */ /* 0x000fe400097fe4ff */
[----:B-1----:R-:W-:-:S04]  /*0910*/  IADD3 R6, P3, PT, R6, UR6, RZ ;  /* 0x0000000606067c10 */ /* 0x002fc8000ff7e0ff */
[----:B------:R-:W-:Y:S01]  /*0920*/  IADD3.X R7, PT, PT, R7, UR7, RZ, P3, !PT ;  /* 0x0000000707077c10 */ /* 0x000fe20009ffe4ff */
[----:B------:R-:W-:Y:S08]  /*0930*/  @!P0 BRA `(.L_x_254) ;  /* 0x0000000000588947 */ /* 0x000ff00003800000 */
[----:B--2---:R-:W-:Y:S01]  /*0940*/  IMAD R19, R13, 0x80, R0 ;  /* 0x000000800d137824 */ /* 0x004fe200078e0200 */
[----:B------:R-:W0:Y:S03]  /*0950*/  LDCU.64 UR4, c[0x0][0x388] ;  /* 0x00007100ff0477ac */ /* 0x000e260008000a00 */
[----:B------:R-:W-:-:S04]  /*0960*/  IMAD.WIDE R10, R19, 0x8, R6 ;  /* 0x00000008130a7825 */ /* 0x000fc800078e0206 */
[C---:B------:R-:W-:Y:S01]  /*0970*/  IMAD.WIDE R8, R19.reuse, 0x8, R4 ;  /* 0x0000000813087825 */ /* 0x040fe200078e0204 */
[----:B------:R-:W0:Y:S04]  /*0980*/  LDG.E.64 R14, desc[UR20][R10.64] ;  /* 0x000000140a0e7981 */ /* 0x000e28000c1e1b00 */
[----:B------:R-:W0:Y:S02]  /*0990*/  LDG.E.64 R16, desc[UR20][R8.64] ;  /* 0x0000001408107981 */ /* 0x000e24000c1e1b00 */
[----:B0-----:R-:W-:Y:S01]  /*09a0*/  DFMA R16, R16, UR4, R14 ;  /* 0x0000000410107c2b */ /* 0x001fe2000800000e */
[----:B------:R-:W-:-:S06]  /*09b0*/  IMAD.WIDE R14, R19, 0x8, R2 ;  /* 0x00000008130e7825 */ /* 0x000fcc00078e0202 */
[----:B------:R0:W-:Y:S04]  /*09c0*/  STG.E.64 desc[UR20][R14.64], R16 ;  /* 0x000000100e007986 */ /* 0x0001e8000c101b14 */
[----:B------:R-:W2:Y:S04]  /*09d0*/  LDG.E.64 R18, desc[UR20][R10.64+0x400] ;  /* 0x000400140a127981 */ /* 0x000ea8000c1e1b00 */
[----:B------:R-:W2:Y:S02]  /*09e0*/  LDG.E.64 R20, desc[UR20][R8.64+0x400] ;  /* 0x0004001408147981 */ /* 0x000ea4000c1e1b00 */
        /* <DEDUP_REMOVED lines=8> */
[----:B------:R-:W-:Y:S01]  /*0a70*/  IADD3 R13, PT, PT, R13, 0x4, RZ ;  /* 0x000000040d0d7810 */ /* 0x000fe20007ffe0ff */
[----:B--2---:R-:W-:-:S07]  /*0a80*/  DFMA R24, R26, UR4, R24 ;  /* 0x000000041a187c2b */ /* 0x004fce0008000018 */
[----:B------:R0:W-:Y:S04]  /*0a90*/  STG.E.64 desc[UR20][R14.64+0xc00], R24 ;  /* 0x000c00180e007986 */ /* 0x0001e8000c101b14 */
.L_x_254:
[----:B------:R-:W-:Y:S05]  /*0aa0*/  @!P1 EXIT ;  /* 0x000000000000994d */ /* 0x000fea0003800000 */
[----:B------:R-:W-:Y:S02]  /*0ab0*/  ISETP.NE.AND P0, PT, R22, 0x1, PT ;  /* 0x000000011600780c */ /* 0x000fe40003f05270 */
[----:B------:R-:W-:-:S04]  /*0ac0*/  LOP3.LUT R12, R12, 0x1, RZ, 0xc0, !PT ;  /* 0x000000010c0c7812 */ /* 0x000fc800078ec0ff */
[----:B------:R-:W-:-:S07]  /*0ad0*/  ISETP.NE.U32.AND P1, PT, R12, 0x1, PT ;  /* 0x000000010c00780c */ /* 0x000fce0003f25070 */
[----:B------:R-:W-:Y:S06]  /*0ae0*/  @!P0 BRA `(.L_x_255) ;  /* 0x0000000000388947 */ /* 0x000fec0003800000 */
[----:B0-2---:R-:W-:Y:S01]  /*0af0*/  IMAD R21, R13, 0x80, R0 ;  /* 0x000000800d157824 */ /* 0x005fe200078e0200 */
        /* <DEDUP_REMOVED lines=13> */
.L_x_255:
[----:B------:R-:W-:Y:S05]  /*0bd0*/  @P1 EXIT ;  /* 0x000000000000194d */ /* 0x000fea0003800000 */
[----:B--2---:R-:W-:Y:S01]  /*0be0*/  IMAD R13, R13, 0x80, R0 ;  /* 0x000000800d0d7824 */ /* 0x004fe200078e0200 */
[----:B------:R-:W1:Y:S03]  /*0bf0*/  LDCU.64 UR4, c[0x0][0x388] ;  /* 0x00007100ff0477ac */ /* 0x000e660008000a00 */
[----:B------:R-:W-:-:S04]  /*0c00*/  IMAD.WIDE R6, R13, 0x8, R6 ;  /* 0x000000080d067825 */ /* 0x000fc800078e0206 */
[C---:B------:R-:W-:Y:S02]  /*0c10*/  IMAD.WIDE R4, R13.reuse, 0x8, R4 ;  /* 0x000000080d047825 */ /* 0x040fe400078e0204 */
[----:B------:R-:W1:Y:S04]  /*0c20*/  LDG.E.64 R6, desc[UR20][R6.64] ;  /* 0x0000001406067981 */ /* 0x000e68000c1e1b00 */
[----:B------:R-:W1:Y:S01]  /*0c30*/  LDG.E.64 R4, desc[UR20][R4.64] ;  /* 0x0000001404047981 */ /* 0x000e62000c1e1b00 */
[----:B------:R-:W-:Y:S01]  /*0c40*/  IMAD.WIDE R2, R13, 0x8, R2 ;  /* 0x000000080d027825 */ /* 0x000fe200078e0202 */
[----:B-1----:R-:W-:-:S07]  /*0c50*/  DFMA R8, R4, UR4, R6 ;  /* 0x0000000404087c2b */ /* 0x002fce0008000006 */
[----:B------:R-:W-:Y:S01]  /*0c60*/  STG.E.64 desc[UR20][R2.64], R8 ;  /* 0x0000000802007986 */ /* 0x000fe2000c101b14 */
[----:B------:R-:W-:Y:S05]  /*0c70*/  EXIT ;  /* 0x000000000000794d */ /* 0x000fea0003800000 */
.L_x_251:
[----:B------:R-:W0:Y:S02]  /*0c80*/  LDC R8, c[0x0][0x384] ;  /* 0x0000e100ff087b82 */ /* 0x000e240000000800 */
[----:B0-----:R-:W-:-:S13]  /*0c90*/  ISETP.GE.AND P0, PT, R8, 0x1, PT ;  /* 0x000000010800780c */ /* 0x001fda0003f06270 */
[----:B------:R-:W-:Y:S05]  /*0ca0*/  @!P0 EXIT ;  /* 0x000000000000894d */ /* 0x000fea0003800000 */
[----:B------:R-:W0:Y:S01]  /*0cb0*/  LDCU.64 UR4, c[0x0][0x398] ;  /* 0x00007300ff0477ac */ /* 0x000e220008000a00 */
[C---:B------:R-:W-:Y:S01]  /*0cc0*/  SHF.L.U32 R4, R8.reuse, 0x7, RZ ;  /* 0x0000000708047819 */ /* 0x040fe200000006ff */
[----:B------:R-:W1:Y:S01]  /*0cd0*/  S2R R0, SR_TID.X ;  /* 0x0000000000007919 */ /* 0x000e620000002100 */
[----:B------:R-:W-:Y:S01]  /*0ce0*/  LOP3.LUT R14, R8, 0x7, RZ, 0xc0, !PT ;  /* 0x00000007080e7812 */ /* 0x000fe200078ec0ff */
[----:B------:R-:W2:Y:S01]  /*0cf0*/  LDCU.64 UR6, c[0x0][0x3a8] ;  /* 0x00007500ff0677ac */ /* 0x000ea20008000a00 */
[----:B------:R-:W-:Y:S02]  /*0d00*/  IMAD.MOV.U32 R9, RZ, RZ, RZ ;  /* 0x000000ffff097224 */ /* 0x000fe400078e00ff */
[----:B------:R-:W-:-:S04]  /*0d10*/  IMAD R4, R4, UR14, RZ ;  /* 0x0000000e04047c24 */ /* 0x000fc8000f8e02ff */
[----:B------:R-:W-:-:S03]  /*0d20*/  IMAD.WIDE R6, R4, 0x8, RZ ;  /* 0x0000000804067825 */ /* 0x000fc600078e02ff */
[----:B0-----:R-:W-:-:S04]  /*0d30*/  IADD3 R4, P0, PT, R6, UR4, RZ ;  /* 0x0000000406047c10 */ /* 0x001fc8000ff1e0ff */
[----:B------:R-:W-:Y:S02]  /*0d40*/  IADD3.X R5, PT, PT, R7, UR5, RZ, P0, !PT ;  /* 0x0000000507057c10 */ /* 0x000fe400087fe4ff */
[----:B------:R-:W-:Y:S02]  /*0d50*/  ISETP.GE.U32.AND P0, PT, R8, 0x8, PT ;  /* 0x000000080800780c */ /* 0x000fe40003f06070 */
[----:B--2---:R-:W-:-:S04]  /*0d60*/  IADD3 R6, P1, PT, R6, UR6, RZ ;  /* 0x0000000606067c10 */ /* 0x004fc8000ff3e0ff */
[----:B------:R-:W-:-:S07]  /*0d70*/  IADD3.X R7, PT, PT, R7, UR7, RZ, P1, !PT ;  /* 0x0000000707077c10 */ /* 0x000fce0008ffe4ff */
[----:B-1----:R-:W-:Y:S05]  /*0d80*/  @!P0 BRA `(.L_x_256) ;  /* 0x0000000400188947 */ /* 0x002fea0003800000 */
[----:B------:R-:W-:Y:S01]  /*0d90*/  LOP3.LUT R9, R8, 0x7ffffff8, RZ, 0xc0, !PT ;  /* 0x7ffffff808097812 */ /* 0x000fe200078ec0ff */
[----:B------:R-:W0:Y:S01]  /*0da0*/  LDCU.64 UR4, c[0x0][0x388] ;  /* 0x00007100ff0477ac */ /* 0x000e220008000a00 */
[----:B------:R-:W-:-:S07]  /*0db0*/  MOV R8, RZ ;  /* 0x000000ff00087202 */ /* 0x000fce0000000f00 */
.L_x_259:
[----:B------:R-:W-:-:S05]  /*0dc0*/  IMAD R15, R8, 0x80, R0 ;  /* 0x00000080080f7824 */ /* 0x000fca00078e0200 */
[----:B------:R-:W-:-:S13]  /*0dd0*/  ISETP.GE.AND P0, PT, R15, UR8, PT ;  /* 0x000000080f007c0c */ /* 0x000fda000bf06270 */
[C---:B-1----:R-:W-:Y:S01]  /*0de0*/  @!P0 IMAD.WIDE.U32 R18, R15.reuse, 0x8, R4 ;  /* 0x000000080f128825 */ /* 0x042fe200078e0004 */
[----:B------:R-:W1:Y:S03]  /*0df0*/  @!P0 LDC.64 R24, c[0x0][0x388] ;  /* 0x0000e200ff188b82 */ /* 0x000e660000000a00 */
[C---:B------:R-:W-:Y:S02]  /*0e00*/  @!P0 IMAD.WIDE.U32 R20, R15.reuse, 0x8, R6 ;  /* 0x000000080f148825 */ /* 0x040fe400078e0006 */
[----:B------:R-:W1:Y:S04]  /*0e10*/  @!P0 LDG.E.64 R18, desc[UR20][R18.64] ;  /* 0x0000001412128981 */ /* 0x000e68000c1e1b00 */
[----:B------:R-:W1:Y:S01]  /*0e20*/  @!P0 LDG.E.64 R20, desc[UR20][R20.64] ;  /* 0x0000001414148981 */ /* 0x000e62000c1e1b00 */
[C---:B------:R-:W-:Y:S01]  /*0e30*/  IADD3 R17, PT, PT, R15.reuse, 0x80, RZ ;  /* 0x000000800f117810 */ /* 0x040fe20007ffe0ff */
[----:B------:R-:W-:-:S03]  /*0e40*/  @!P0 IMAD.WIDE.U32 R26, R15, 0x8, R2 ;  /* 0x000000080f1a8825 */ /* 0x000fc600078e0002 */
[C---:B------:R-:W-:Y:S01]  /*0e50*/  ISETP.GE.AND P1, PT, R17.reuse, UR8, PT ;  /* 0x0000000811007c0c */ /* 0x040fe2000bf26270 */
        /* <DEDUP_REMOVED lines=8> */
[----:B------:R-:W-:Y:S01]  /*0ee0*/  ISETP.GE.AND P0, PT, R16, UR8, PT ;  /* 0x0000000810007c0c */ /* 0x000fe2000bf06270 */
[----:B------:R-:W-:Y:S01]  /*0ef0*/  IMAD.WIDE R16, R17, 0x8, R2 ;  /* 0x0000000811107825 */ /* 0x000fe200078e0202 */
[----:B-1----:R-:W-:-:S11]  /*0f00*/  @!P1 DFMA R28, R18, R20, R22 ;  /* 0x00000014121c922b */ /* 0x002fd60000000016 */
[----:B------:R-:W1:Y:S01]  /*0f10*/  @!P0 LDC.64 R20, c[0x0][0x388] ;  /* 0x0000e200ff148b82 */ /* 0x000e620000000a00 */
[----:B------:R-:W-:Y:S04]  /*0f20*/  @!P1 STG.E.64 desc[UR20][R16.64], R28 ;  /* 0x0000001c10009986 */ /* 0x000fe8000c101b14 */
[----:B------:R-:W1:Y:S04]  /*0f30*/  @!P0 LDG.E.64 R22, desc[UR20][R10.64+0x400] ;  /* 0x000400140a168981 */ /* 0x000e68000c1e1b00 */
[----:B------:R-:W1:Y:S01]  /*0f40*/  @!P0 LDG.E.64 R18, desc[UR20][R12.64+0x400] ;  /* 0x000400140c128981 */ /* 0x000e62000c1e1b00 */
[----:B--2---:R-:W-:-:S04]  /*0f50*/  IADD3 R24, PT, PT, R15, 0x180, RZ ;  /* 0x000001800f187810 */ /* 0x004fc80007ffe0ff */
[----:B------:R-:W-:Y:S01]  /*0f60*/  ISETP.GE.AND P1, PT, R24, UR8, PT ;  /* 0x0000000818007c0c */ /* 0x000fe2000bf26270 */
[----:B-1----:R-:W-:-:S12]  /*0f70*/  @!P0 DFMA R24, R18, R20, R22 ;  /* 0x000000141218822b */ /* 0x002fd80000000016 */
[----:B------:R-:W1:Y:S01]  /*0f80*/  @!P1 LDC.64 R20, c[0x0][0x388] ;  /* 0x0000e200ff149b82 */ /* 0x000e620000000a00 */
[----:B------:R2:W-:Y:S04]  /*0f90*/  @!P0 STG.E.64 desc[UR20][R16.64+0x400], R24 ;  /* 0x0004001810008986 */ /* 0x0005e8000c101b14 */
[----:B------:R-:W1:Y:S04]  /*0fa0*/  @!P1 LDG.E.64 R22, desc[UR20][R10.64+0x800] ;  /* 0x000800140a169981 */ /* 0x000e68000c1e1b00 */
[----:B------:R-:W1:Y:S01]  /*0fb0*/  @!P1 LDG.E.64 R18, desc[UR20][R12.64+0x800] ;  /* 0x000800140c129981 */ /* 0x000e62000c1e1b00 */
[----:B------:R-:W-:-:S05]  /*0fc0*/  VIADD R26, R15, 0x200 ;  /* 0x000002000f1a7836 */ /* 0x000fca0000000000 */
[----:B------:R-:W-:Y:S01]  /*0fd0*/  ISETP.GE.AND P0, PT, R26, UR8, PT ;  /* 0x000000081a007c0c */ /* 0x000fe2000bf06270 */
[----:B-1----:R-:W-:-:S12]  /*0fe0*/  @!P1 DFMA R26, R18, R20, R22 ;  /* 0x00000014121a922b */ /* 0x002fd80000000016 */
[----:B------:R-:W1:Y:S01]  /*0ff0*/  @!P0 LDC.64 R20, c[0x0][0x388] ;  /* 0x0000e200ff148b82 */ /* 0x000e620000000a00 */
[----:B------:R3:W-:Y:S04]  /*1000*/  @!P1 STG.E.64 desc[UR20][R16.64+0x800], R26 ;  /* 0x0008001a10009986 */ /* 0x0007e8000c101b14 */
        /* <DEDUP_REMOVED lines=9> */
[----:B---3--:R-:W-:-:S05]  /*10a0*/  VIADD R26, R15, 0x300 ;  /* 0x000003000f1a7836 */ /* 0x008fca0000000000 */
[----:B------:R-:W-:-:S13]  /*10b0*/  ISETP.GE.AND P0, PT, R26, UR8, PT ;  /* 0x000000081a007c0c */ /* 0x000fda000bf06270 */
[----:B------:R-:W3:Y:S01]  /*10c0*/  @!P0 LDC.64 R26, c[0x0][0x388] ;  /* 0x0000e200ff1a8b82 */ /* 0x000ee20000000a00 */
[----:B-1----:R-:W-:-:S07]  /*10d0*/  @!P1 DFMA R18, R18, R20, R22 ;  /* 0x000000141212922b */ /* 0x002fce0000000016 */
[----:B------:R2:W-:Y:S04]  /*10e0*/  @!P1 STG.E.64 desc[UR20][R16.64+0x1000], R18 ;  /* 0x0010001210009986 */ /* 0x0005e8000c101b14 */
[----:B------:R-:W3:Y:S04]  /*10f0*/  @!P0 LDG.E.64 R20, desc[UR20][R10.64+0x1400] ;  /* 0x001400140a148981 */ /* 0x000ee8000c1e1b00 */
[----:B------:R-:W3:Y:S01]  /*1100*/  @!P0 LDG.E.64 R22, desc[UR20][R12.64+0x1400] ;  /* 0x001400140c168981 */ /* 0x000ee2000c1e1b00 */
[----:B------:R-:W-:Y:S01]  /*1110*/  IADD3 R15, PT, PT, R15, 0x380, RZ ;  /* 0x000003800f0f7810 */ /* 0x000fe20007ffe0ff */
[----:B------:R-:W-:Y:S01]  /*1120*/  VIADD R8, R8, 0x8 ;  /* 0x0000000808087836 */ /* 0x000fe20000000000 */
[----:B------:R-:W-:Y:S04]  /*1130*/  BSSY.RECONVERGENT B0, `(.L_x_257) ;  /* 0x000000a000007945 */ /* 0x000fe80003800200 */
[----:B------:R-:W-:Y:S01]  /*1140*/  ISETP.NE.AND P1, PT, R8, R9, PT ;  /* 0x000000090800720c */ /* 0x000fe20003f25270 */
[----:B---3--:R-:W-:-:S07]  /*1150*/  @!P0 DFMA R20, R22, R26, R20 ;  /* 0x0000001a1614822b */ /* 0x008fce0000000014 */
[----:B------:R2:W-:Y:S01]  /*1160*/  @!P0 STG.E.64 desc[UR20][R16.64+0x1400], R20 ;  /* 0x0014001410008986 */ /* 0x0005e2000c101b14 */
[----:B------:R-:W-:-:S13]  /*1170*/  ISETP.GE.AND P0, PT, R15, UR8, PT ;  /* 0x000000080f007c0c */ /* 0x000fda000bf06270 */
[----:B--2---:R-:W-:Y:S05]  /*1180*/  @P0 BRA `(.L_x_258) ;  /* 0x0000000000100947 */ /* 0x004fea0003800000 */
[----:B------:R-:W0:Y:S04]  /*1190*/  LDG.E.64 R10, desc[UR20][R10.64+0x1800] ;  /* 0x001800140a0a7981 */ /* 0x000e28000c1e1b00 */
[----:B------:R-:W0:Y:S02]  /*11a0*/  LDG.E.64 R12, desc[UR20][R12.64+0x1800] ;  /* 0x001800140c0c7981 */ /* 0x000e24000c1e1b00 */
[----:B0-----:R-:W-:-:S07]  /*11b0*/  DFMA R18, R12, UR4, R10 ;  /* 0x000000040c127c2b */ /* 0x001fce000800000a */
[----:B------:R1:W-:Y:S04]  /*11c0*/  STG.E.64 desc[UR20][R16.64+0x1800], R18 ;  /* 0x0018001210007986 */ /* 0x0003e8000c101b14 */
.L_x_258:
[----:B0-----:R-:W-:Y:S05]  /*11d0*/  BSYNC.RECONVERGENT B0 ;  /* 0x0000000000007941 */ /* 0x001fea0003800200 */
.L_x_257:
[----:B------:R-:W-:Y:S05]  /*11e0*/  @P1 BRA `(.L_x_259) ;  /* 0xfffffff800f41947 */ /* 0x000fea000383ffff */
.L_x_256:
[----:B------:R-:W-:-:S13]  /*11f0*/  ISETP.NE.AND P0, PT, R14, RZ, PT ;  /* 0x000000ff0e00720c */ /* 0x000fda0003f05270 */
[----:B------:R-:W-:Y:S05]  /*1200*/  @!P0 EXIT ;  /* 0x000000000000894d */ /* 0x000fea0003800000 */
[----:B------:R-:W0:Y:S01]  /*1210*/  LDC R8, c[0x0][0x384] ;  /* 0x0000e100ff087b82 */ /* 0x000e220000000800 */
[----:B------:R-:W-:Y:S02]  /*1220*/  ISETP.GE.U32.AND P1, PT, R14, 0x4, PT ;  /* 0x000000040e00780c */ /* 0x000fe40003f26070 */
[----:B0-----:R-:W-:-:S04]  /*1230*/  LOP3.LUT R10, R8, 0x3, RZ, 0xc0, !PT ;  /* 0x00000003080a7812 */ /* 0x001fc800078ec0ff */
[----:B------:R-:W-:-:S07]  /*1240*/  ISETP.NE.AND P0, PT, R10, RZ, PT ;  /* 0x000000ff0a00720c */ /* 0x000fce0003f05270 */
[----:B------:R-:W-:Y:S06]  /*1250*/  @!P1 BRA `(.L_x_260) ;  /* 0x0000000000a49947 */ /* 0x000fec0003800000 */
[----:B------:R-:W-:-:S04]  /*1260*/  LEA R11, R9, R0, 0x7 ;  /* 0x00000000090b7211 */ /* 0x000fc800078e38ff */
[----:B------:R-:W-:-:S13]  /*1270*/  ISETP.GE.AND P1, PT, R11, UR8, PT ;  /* 0x000000080b007c0c */ /* 0x000fda000bf26270 */
[C---:B------:R-:W-:Y:S01]  /*1280*/  @!P1 IMAD.WIDE R14, R11.reuse, 0x8, R4 ;  /* 0x000000080b0e9825 */ /* 0x040fe200078e0204 */
[----:B-1----:R-:W0:Y:S03]  /*1290*/  @!P1 LDC.64 R18, c[0x0][0x388] ;  /* 0x0000e200ff129b82 */ /* 0x002e260000000a00 */
[C---:B------:R-:W-:Y:S02]  /*12a0*/  @!P1 IMAD.WIDE R16, R11.reuse, 0x8, R6 ;  /* 0x000000080b109825 */ /* 0x040fe400078e0206 */
[----:B------:R-:W0:Y:S04]  /*12b0*/  @!P1 LDG.E.64 R14, desc[UR20][R14.64] ;  /* 0x000000140e0e9981 */ /* 0x000e28000c1e1b00 */
[----:B------:R-:W0:Y:S01]  /*12c0*/  @!P1 LDG.E.64 R16, desc[UR20][R16.64] ;  /* 0x0000001410109981 */ /* 0x000e22000c1e1b00 */
[----:B------:R-:W-:-:S02]  /*12d0*/  VIADD R13, R11, 0x80 ;  /* 0x000000800b0d7836 */ /* 0x000fc40000000000 */
[----:B------:R-:W-:-:S03]  /*12e0*/  @!P1 IMAD.WIDE R20, R11, 0x8, R2 ;  /* 0x000000080b149825 */ /* 0x000fc600078e0202 */
[----:B------:R-:W-:-:S13]  /*12f0*/  ISETP.GE.AND P2, PT, R13, UR8, PT ;  /* 0x000000080d007c0c */ /* 0x000fda000bf46270 */
[----:B------:R-:W-:-:S04]  /*1300*/  @!P2 IMAD.WIDE R22, R13, 0x8, R4 ;  /* 0x000000080d16a825 */ /* 0x000fc800078e0204 */
[----:B------:R-:W-:Y:S01]  /*1310*/  @!P2 IMAD.WIDE R24, R13, 0x8, R6 ;  /* 0x000000080d18a825 */ /* 0x000fe200078e0206 */
[----:B0-----:R-:W-:Y:S01]  /*1320*/  @!P1 DFMA R18, R16, R18, R14 ;  /* 0x000000121012922b */ /* 0x001fe2000000000e */
[----:B------:R-:W0:Y:S06]  /*1330*/  @!P2 LDC.64 R16, c[0x0][0x388] ;  /* 0x0000e200ff10ab82 */ /* 0x000e2c0000000a00 */
[----:B------:R1:W-:Y:S04]  /*1340*/  @!P1 STG.E.64 desc[UR20][R20.64], R18 ;  /* 0x0000001214009986 */ /* 0x0003e8000c101b14 */
[----:B------:R-:W0:Y:S04]  /*1350*/  @!P2 LDG.E.64 R22, desc[UR20][R22.64] ;  /* 0x000000141616a981 */ /* 0x000e28000c1e1b00 */
[----:B------:R-:W0:Y:S01]  /*1360*/  @!P2 LDG.E.64 R24, desc[UR20][R24.64] ;  /* 0x000000141818a981 */ /* 0x000e22000c1e1b00 */
[----:B------:R-:W-:Y:S01]  /*1370*/  IADD3 R15, PT, PT, R11, 0x100, RZ ;  /* 0x000001000b0f7810 */ /* 0x000fe20007ffe0ff */
[----:B------:R-:W-:-:S03]  /*1380*/  @!P2 IMAD.WIDE R12, R13, 0x8, R2 ;  /* 0x000000080d0ca825 */ /* 0x000fc600078e0202 */
[----:B------:R-:W-:-:S13]  /*1390*/  ISETP.GE.AND P1, PT, R15, UR8, PT ;  /* 0x000000080f007c0c */ /* 0x000fda000bf26270 */
[C---:B------:R-:W-:Y:S01]  /*13a0*/  @!P1 IMAD.WIDE R26, R15.reuse, 0x8, R4 ;  /* 0x000000080f1a9825 */ /* 0x040fe200078e0204 */
[----:B-1----:R-:W1:Y:S03]  /*13b0*/  @!P1 LDC.64 R18, c[0x0][0x388] ;  /* 0x0000e200ff129b82 */ /* 0x002e660000000a00 */
[----:B------:R-:W-:Y:S01]  /*13c0*/  @!P1 IMAD.WIDE R28, R15, 0x8, R6 ;  /* 0x000000080f1c9825 */ /* 0x000fe200078e0206 */
[----:B0-----:R-:W-:-:S07]  /*13d0*/  @!P2 DFMA R16, R24, R16, R22 ;  /* 0x000000101810a22b */ /* 0x001fce0000000016 */
[----:B------:R0:W-:Y:S04]  /*13e0*/  @!P2 STG.E.64 desc[UR20][R12.64], R16 ;  /* 0x000000100c00a986 */ /* 0x0001e8000c101b14 */
[----:B------:R-:W1:Y:S04]  /*13f0*/  @!P1 LDG.E.64 R26, desc[UR20][R26.64] ;  /* 0x000000141a1a9981 */ /* 0x000e68000c1e1b00 */
[----:B------:R-:W1:Y:S01]  /*1400*/  @!P1 LDG.E.64 R28, desc[UR20][R28.64] ;  /* 0x000000141c1c9981 */ /* 0x000e62000c1e1b00 */
[----:B------:R-:W-:Y:S02]  /*1410*/  VIADD R11, R11, 0x180 ;  /* 0x000001800b0b7836 */ /* 0x000fe40000000000 */
[----:B------:R-:W-:-:S03]  /*1420*/  @!P1 IMAD.WIDE R14, R15, 0x8, R2 ;  /* 0x000000080f0e9825 */ /* 0x000fc600078e0202 */
[----:B------:R-:W-:-:S13]  /*1430*/  ISETP.GE.AND P2, PT, R11, UR8, PT ;  /* 0x000000080b007c0c */ /* 0x000fda000bf46270 */
[C---:B------:R-:W-:Y:S01]  /*1440*/  @!P2 IMAD.WIDE R20, R11.reuse, 0x8, R4 ;  /* 0x000000080b14a825 */ /* 0x040fe200078e0204 */
[----:B0-----:R-:W0:Y:S03]  /*1450*/  @!P2 LDC.64 R12, c[0x0][0x388] ;  /* 0x0000e200ff0cab82 */ /* 0x001e260000000a00 */
[----:B------:R-:W-:Y:S01]  /*1460*/  @!P2 IMAD.WIDE R22, R11, 0x8, R6 ;  /* 0x000000080b16a825 */ /* 0x000fe200078e0206 */
[----:B-1----:R-:W-:-:S07]  /*1470*/  @!P1 DFMA R18, R28, R18, R26 ;  /* 0x000000121c12922b */ /* 0x002fce000000001a */
[----:B------:R2:W-:Y:S04]  /*1480*/  @!P1 STG.E.64 desc[UR20][R14.64], R18 ;  /* 0x000000120e009986 */ /* 0x0005e8000c101b14 */
[----:B------:R-:W0:Y:S04]  /*1490*/  @!P2 LDG.E.64 R20, desc[UR20][R20.64] ;  /* 0x000000141414a981 */ /* 0x000e28000c1e1b00 */
[----:B------:R-:W0:Y:S01]  /*14a0*/  @!P2 LDG.E.64 R22, desc[UR20][R22.64] ;  /* 0x000000141616a981 */ /* 0x000e22000c1e1b00 */
[----:B------:R-:W-:Y:S01]  /*14b0*/  @!P2 IMAD.WIDE R16, R11, 0x8, R2 ;  /* 0x000000080b10a825 */ /* 0x000fe200078e0202 */
[----:B------:R-:W-:Y:S01]  /*14c0*/  IADD3 R9, PT, PT, R9, 0x4, RZ ;  /* 0x0000000409097810 */ /* 0x000fe20007ffe0ff */
[----:B0-----:R-:W-:-:S07]  /*14d0*/  @!P2 DFMA R12, R22, R12, R20 ;  /* 0x0000000c160ca22b */ /* 0x001fce0000000014 */
[----:B------:R2:W-:Y:S04]  /*14e0*/  @!P2 STG.E.64 desc[UR20][R16.64], R12 ;  /* 0x0000000c1000a986 */ /* 0x0005e8000c101b14 */
.L_x_260:
[----:B------:R-:W-:Y:S05]  /*14f0*/  @!P0 EXIT ;  /* 0x000000000000894d */ /* 0x000fea0003800000 */
[----:B------:R-:W-:Y:S02]  /*1500*/  ISETP.NE.AND P0, PT, R10, 0x1, PT ;  /* 0x000000010a00780c */ /* 0x000fe40003f05270 */
[----:B------:R-:W-:-:S04]  /*1510*/  LOP3.LUT R8, R8, 0x1, RZ, 0xc0, !PT ;  /* 0x0000000108087812 */ /* 0x000fc800078ec0ff */
[----:B------:R-:W-:-:S07]  /*1520*/  ISETP.NE.U32.AND P2, PT, R8, 0x1, PT ;  /* 0x000000010800780c */ /* 0x000fce0003f45070 */
[----:B------:R-:W-:Y:S06]  /*1530*/  @!P0 BRA `(.L_x_261) ;  /* 0x0000000000548947 */ /* 0x000fec0003800000 */
[----:B-12---:R-:W-:-:S05]  /*1540*/  IMAD R19, R9, 0x80, R0 ;  /* 0x0000008009137824 */ /* 0x006fca00078e0200 */
[----:B------:R-:W-:-:S13]  /*1550*/  ISETP.GE.AND P0, PT, R19, UR8, PT ;  /* 0x0000000813007c0c */ /* 0x000fda000bf06270 */
[C---:B------:R-:W-:Y:S01]  /*1560*/  @!P0 IMAD.WIDE R12, R19.reuse, 0x8, R4 ;  /* 0x00000008130c8825 */ /* 0x040fe200078e0204 */
[----:B------:R-:W0:Y:S03]  /*1570*/  @!P0 LDC.64 R16, c[0x0][0x388] ;  /* 0x0000e200ff108b82 */ /* 0x000e260000000a00 */
[C---:B------:R-:W-:Y:S02]  /*1580*/  @!P0 IMAD.WIDE R14, R19.reuse, 0x8, R6 ;  /* 0x00000008130e8825 */ /* 0x040fe400078e0206 */
[----:B------:R-:W0:Y:S04]  /*1590*/  @!P0 LDG.E.64 R12, desc[UR20][R12.64] ;  /* 0x000000140c0c8981 */ /* 0x000e28000c1e1b00 */
[----:B------:R-:W0:Y:S01]  /*15a0*/  @!P0 LDG.E.64 R14, desc[UR20][R14.64] ;  /* 0x000000140e0e8981 */ /* 0x000e22000c1e1b00 */
[C---:B------:R-:W-:Y:S01]  /*15b0*/  IADD3 R11, PT, PT, R19.reuse, 0x80, RZ ;  /* 0x00000080130b7810 */ /* 0x040fe20007ffe0ff */
[----:B------:R-:W-:-:S03]  /*15c0*/  @!P0 IMAD.WIDE R18, R19, 0x8, R2 ;  /* 0x0000000813128825 */ /* 0x000fc600078e0202 */
[----:B------:R-:W-:-:S13]  /*15d0*/  ISETP.GE.AND P1, PT, R11, UR8, PT ;  /* 0x000000080b007c0c */ /* 0x000fda000bf26270 */
        /* <DEDUP_REMOVED lines=11> */
.L_x_261:
[----:B------:R-:W-:Y:S05]  /*1690*/  @P2 EXIT ;  /* 0x000000000000294d */ /* 0x000fea0003800000 */
[----:B---3--:R-:W-:-:S04]  /*16a0*/  LEA R11, R9, R0, 0x7 ;  /* 0x00000000090b7211 */ /* 0x008fc800078e38ff */
[----:B------:R-:W-:-:S13]  /*16b0*/  ISETP.GE.AND P0, PT, R11, UR8, PT ;  /* 0x000000080b007c0c */ /* 0x000fda000bf06270 */
        /* <DEDUP_REMOVED lines=10> */
.L_x_262:
        /* <DEDUP_REMOVED lines=10> */
.L_x_301:


//--------------------- .text._ZN3cub18CUB_300001_SM_10006detail8for_each13static_kernelINS2_12policy_hub_t12policy_500_tElNS2_12op_wrapper_tIl19my_func_add_inplaceN6thrust24THRUST_300001_SM_1000_NS12zip_iteratorIN4cuda3std3__45tupleIJNS9_6detail15normal_iteratorINS9_10device_ptrIdEEEENSG_INSH_IKdEEEEEEEEEEEEEvT0_T1_ --------------------------
	.section	.text._ZN3cub18CUB_300001_SM_10006detail8for_each13static_kernelINS2_12policy_hub_t12policy_500_tElNS2_12op_wrapper_tIl19my_func_add_inplaceN6thrust24THRUST_300001_SM_1000_NS12zip_iteratorIN4cuda3std3__45tupleIJNS9_6detail15normal_iteratorINS9_10device_ptrIdEEEENSG_INSH_IKdEEEEEEEEEEEEEvT0_T1_,"ax",@progbits
	.align	128
        .global         _ZN3cub18CUB_300001_SM_10006detail8for_each13static_kernelINS2_12policy_hub_t12policy_500_tElNS2_12op_wrapper_tIl19my_func_add_inplaceN6thrust24THRUST_300001_SM_1000_NS12zip_iteratorIN4cuda3std3__45tupleIJNS9_6detail15normal_iteratorINS9_10device_ptrIdEEEENSG_INSH_IKdEEEEEEEEEEEEEvT0_T1_
        .type           _ZN3cub18CUB_300001_SM_10006detail8for_each13static_kernelINS2_12policy_hub_t12policy_500_tElNS2_12op_wrapper_tIl19my_func_add_inplaceN6thrust24THRUST_300001_SM_1000_NS12zip_iteratorIN4cuda3std3__45tupleIJNS9_6detail15normal_iteratorINS9_10device_ptrIdEEEENSG_INSH_IKdEEEEEEEEEEEEEvT0_T1_,@function
        .size           _ZN3cub18CUB_300001_SM_10006detail8for_each13static_kernelINS2_12policy_hub_t12policy_500_tElNS2_12op_wrapper_tIl19my_func_add_inplaceN6thrust24THRUST_300001_SM_1000_NS12zip_iteratorIN4cuda3std3__45tupleIJNS9_6detail15normal_iteratorINS9_10device_ptrIdEEEENSG_INSH_IKdEEEEEEEEEEEEEvT0_T1_,(.L_x_302 - _ZN3cub18CUB_300001_SM_10006detail8for_each13static_kernelINS2_12policy_hub_t12policy_500_tElNS2_12op_wrapper_tIl19my_func_add_inplaceN6thrust24THRUST_300001_SM_1000_NS12zip_iteratorIN4cuda3std3__45tupleIJNS9_6detail15normal_iteratorINS9_10device_ptrIdEEEENSG_INSH_IKdEEEEEEEEEEEEEvT0_T1_)
        .other          _ZN3cub18CUB_300001_SM_10006detail8for_each13static_kernelINS2_12policy_hub_t12policy_500_tElNS2_12op_wrapper_tIl19my_func_add_inplaceN6thrust24THRUST_300001_SM_1000_NS12zip_iteratorIN4cuda3std3__45tupleIJNS9_6detail15normal_iteratorINS9_10device_ptrIdEEEENSG_INSH_IKdEEEEEEEEEEEEEvT0_T1_,@"STO_CUDA_ENTRY STV_DEFAULT"
_ZN3cub18CUB_300001_SM_10006detail8for_each13static_kernelINS2_12policy_hub_t12policy_500_tElNS2_12op_wrapper_tIl19my_func_add_inplaceN6thrust24THRUST_300001_SM_1000_NS12zip_iteratorIN4cuda3std3__45tupleIJNS9_6detail15normal_iteratorINS9_10device_ptrIdEEEENSG_INSH_IKdEEEEEEEEEEEEEvT0_T1_:
.text._ZN3cub18CUB_300001_SM_10006detail8for_each13static_kernelINS2_12policy_hub_t12policy_500_tElNS2_12op_wrapper_tIl19my_func_add_inplaceN6thrust24THRUST_300001_SM_1000_NS12zip_iteratorIN4cuda3std3__45tupleIJNS9_6detail15normal_iteratorINS9_10device_ptrIdEEEENSG_INSH_IKdEEEEEEEEEEEEEvT0_T1_:
[----:B------:R-:W-:Y:S08]  /*0000*/  LDC R1, c[0x0][0x37c] ;  /* 0x0000df00ff017b82 */ /* 0x000ff00000000800 */
[----:B------:R-:W0:Y:S01]  /*0010*/  S2UR UR4, SR_CTAID.X ;  /* 0x00000000000479c3 */ /* 0x000e220000002500 */
[----:B------:R-:W1:Y:S01]  /*0020*/  LDCU.64 UR6, c[0x0][0x380] ;  /* 0x00007000ff0677ac */ /* 0x000e620008000a00 */
[----:B------:R-:W2:Y:S01]  /*0030*/  LDCU.64 UR8, c[0x0][0x358] ;  /* 0x00006b00ff0877ac */ /* 0x000ea20008000a00 */
[----:B0-----:R-:W-:-:S04]  /*0040*/  UIMAD.WIDE.U32 UR4, UR4, 0x200, URZ ;  /* 0x00000200040478a5 */ /* 0x001fc8000f8e00ff */
[----:B-1----:R-:W-:-:S04]  /*0050*/  UIADD3 UR6, UP0, UPT, -UR4, UR6, URZ ;  /* 0x0000000604067290 */ /* 0x002fc8000ff1e1ff */
[----:B------:R-:W-:Y:S02]  /*0060*/  UIADD3.X UR7, UPT, UPT, ~UR5, UR7, URZ, UP0, !UPT ;  /* 0x0000000705077290 */ /* 0x000fe400087fe5ff */
[----:B------:R-:W-:-:S04]  /*0070*/  UISETP.GE.U32.AND UP0, UPT, UR6, 0x200, UPT ;  /* 0x000002000600788c */ /* 0x000fc8000bf06070 */
[----:B------:R-:W-:-:S09]  /*0080*/  UISETP.GE.AND.EX UP0, UPT, UR7, URZ, UPT, UP0 ;  /* 0x000000ff0700728c */ /* 0x000fd2000bf06300 */
[----:B--2---:R-:W-:Y:S05]  /*0090*/  BRA.U !UP0, `(.L_x_263) ;  /* 0x0000000108607547 */ /* 0x004fea000b800000 */
[----:B------:R-:W0:Y:S01]  /*00a0*/  S2R R0, SR_TID.X ;  /* 0x0000000000007919 */ /* 0x000e220000002100 */
[----:B------:R-:W1:Y:S01]  /*00b0*/  LDCU.64 UR12, c[0x0][0x390] ;  /* 0x00007200ff0c77ac */ /* 0x000e620008000a00 */
[----:B------:R-:W2:Y:S01]  /*00c0*/  LDCU.64 UR10, c[0x0][0x388] ;  /* 0x00007100ff0a77ac */ /* 0x000ea20008000a00 */
[----:B0-----:R-:W-:-:S05]  /*00d0*/  IADD3 R0, P0, PT, R0, UR4, RZ ;  /* 0x0000000400007c10 */ /* 0x001fca000ff1e0ff */
[----:B------:R-:W-:Y:S02]  /*00e0*/  IMAD.X R3, RZ, RZ, UR5, P0 ;  /* 0x00000005ff037e24 */ /* 0x000fe400080e06ff */
[----:B------:R-:W-:-:S03]  /*00f0*/  IMAD.SHL.U32 R2, R0, 0x8, RZ ;  /* 0x0000000800027824 */ /* 0x000fc600078e00ff */
[----:B------:R-:W-:Y:S02]  /*0100*/  SHF.L.U64.HI R0, R0, 0x3, R3 ;  /* 0x0000000300007819 */ /* 0x000fe40000010203 */
[----:B-1----:R-:W-:-:S04]  /*0110*/  IADD3 R4, P0, PT, R2, UR12, RZ ;  /* 0x0000000c02047c10 */ /* 0x002fc8000ff1e0ff */
[----:B------:R-:W-:Y:S01]  /*0120*/  IADD3.X R5, PT, PT, R0, UR13, RZ, P0, !PT ;  /* 0x0000000d00057c10 */ /* 0x000fe200087fe4ff */
[----:B------:R-:W0:Y:S01]  /*0130*/  LDCU.64 UR12, c[0x0][0x398] ;  /* 0x00007300ff0c77ac */ /* 0x000e220008000a00 */
[----:B--2---:R-:W-:-:S03]  /*0140*/  IADD3 R2, P0, PT, R2, UR10, RZ ;  /* 0x0000000a02027c10 */ /* 0x004fc6000ff1e0ff */
[----:B------:R-:W2:Y:S01]  /*0150*/  LDG.E.64 R8, desc[UR8][R4.64] ;  /* 0x0000000804087981 */ /* 0x000ea2000c1e1b00 */
[----:B------:R-:W-:Y:S01]  /*0160*/  IADD3.X R3, PT, PT, R0, UR11, RZ, P0, !PT ;  /* 0x0000000b00037c10 */ /* 0x000fe200087fe4ff */
[----:B------:R-:W2:Y:S04]  /*0170*/  LDCU.64 UR10, c[0x0][0x3a0] ;  /* 0x00007400ff0a77ac */ /* 0x000ea80008000a00 */
[----:B------:R-:W0:Y:S01]  /*0180*/  LDG.E.64 R6, desc[UR8][R2.64] ;  /* 0x0000000802067981 */ /* 0x000e22000c1e1b00 */
[----:B--2---:R-:W-:-:S08]  /*0190*/  DMUL R8, R8, UR10 ;  /* 0x0000000a08087c28 */ /* 0x004fd00008000000 */
[----:B0-----:R-:W-:Y:S02]  /*01a0*/  DFMA R6, R6, UR12, R8 ;  /* 0x0000000c06067c2b */ /* 0x001fe40008000008 */
[----:B------:R-:W2:Y:S05]  /*01b0*/  LDG.E.64 R8, desc[UR8][R2.64+0x800] ;  /* 0x0008000802087981 */ /* 0x000eaa000c1e1b00 */
[----:B------:R-:W-:Y:S04]  /*01c0*/  STG.E.64 desc[UR8][R2.64], R6 ;  /* 0x0000000602007986 */ /* 0x000fe8000c101b08 */
[----:B------:R-:W3:Y:S02]  /*01d0*/  LDG.E.64 R10, desc[UR8][R4.64+0x800] ;  /* 0x00080008040a7981 */ /* 0x000ee4000c1e1b00 */
[----:B---3--:R-:W-:-:S08]  /*01e0*/  DMUL R10, R10, UR10 ;  /* 0x0000000a0a0a7c28 */ /* 0x008fd00008000000 */
[----:B--2---:R-:W-:-:S07]  /*01f0*/  DFMA R8, R8, UR12, R10 ;  /* 0x0000000c08087c2b */ /* 0x004fce000800000a */
[----:B------:R-:W-:Y:S01]  /*0200*/  STG.E.64 desc[UR8][R2.64+0x800], R8 ;  /* 0x0008000802007986 */ /* 0x000fe2000c101b08 */
[----:B------:R-:W-:Y:S05]  /*0210*/  EXIT ;  /* 0x000000000000794d */ /* 0x000fea0003800000 */
.L_x_263:
[----:B------:R-:W0:Y:S01]  /*0220*/  S2R R0, SR_TID.X ;  /* 0x0000000000007919 */ /* 0x000e220000002100 */
[----:B------:R-:W-:Y:S01]  /*0230*/  USHF.R.S32.HI UR7, URZ, 0x1f, UR6 ;  /* 0x0000001fff077899 */ /* 0x000fe20008011406 */
[----:B------:R-:W-:Y:S05]  /*0240*/  BSSY.RECONVERGENT B0, `(.L_x_264) ;  /* 0x000001a000007945 */ /* 0x000fea0003800200 */
[----:B------:R-:W-:Y:S01]  /*0250*/  IMAD.U32 R3, RZ, RZ, UR7 ;  /* 0x00000007ff037e24 */ /* 0x000fe2000f8e00ff */
[C---:B0-----:R-:W-:Y:S01]  /*0260*/  ISETP.LT.U32.AND P0, PT, R0.reuse, UR6, PT ;  /* 0x0000000600007c0c */ /* 0x041fe2000bf01070 */
[----:B------:R-:W-:-:S03]  /*0270*/  VIADD R2, R0, 0x100 ;  /* 0x0000010000027836 */ /* 0x000fc60000000000 */
[----:B------:R-:W-:Y:S02]  /*0280*/  ISETP.GT.AND.EX P0, PT, R3, RZ, PT, P0 ;  /* 0x000000ff0300720c */ /* 0x000fe40003f04300 */
[----:B------:R-:W-:Y:S01]  /*0290*/  ISETP.LT.U32.AND P1, PT, R2, UR6, PT ;  /* 0x0000000602007c0c */ /* 0x000fe2000bf21070 */
[----:B------:R-:W-:-:S05]  /*02a0*/  IMAD.U32 R2, RZ, RZ, UR7 ;  /* 0x00000007ff027e24 */ /* 0x000fca000f8e00ff */
[----:B------:R-:W-:-:S05]  /*02b0*/  ISETP.GT.AND.EX P1, PT, R2, RZ, PT, P1 ;  /* 0x000000ff0200720c */ /* 0x000fca0003f24310 */
[----:B------:R-:W-:Y:S08]  /*02c0*/  @!P0 BRA `(.L_x_265) ;  /* 0x0000000000448947 */ /* 0x000ff00003800000 */
[----:B------:R-:W0:Y:S01]  /*02d0*/  LDCU.64 UR12, c[0x0][0x390] ;  /* 0x00007200ff0c77ac */ /* 0x000e220008000a00 */
[----:B------:R-:W-:Y:S01]  /*02e0*/  IADD3 R2, P0, PT, R0, UR4, RZ ;  /* 0x0000000400027c10 */ /* 0x000fe2000ff1e0ff */
[----:B------:R-:W1:Y:S04]  /*02f0*/  LDCU.64 UR10, c[0x0][0x388] ;  /* 0x00007100ff0a77ac */ /* 0x000e680008000a00 */
[----:B------:R-:W-:Y:S02]  /*0300*/  IMAD.X R3, RZ, RZ, UR5, P0 ;  /* 0x00000005ff037e24 */ /* 0x000fe400080e06ff */
[----:B------:R-:W-:-:S03]  /*0310*/  IMAD.SHL.U32 R6, R2, 0x8, RZ ;  /* 0x0000000802067824 */ /* 0x000fc600078e00ff */
[----:B------:R-:W-:Y:S02]  /*0320*/  SHF.L.U64.HI R3, R2, 0x3, R3 ;  /* 0x0000000302037819 */ /* 0x000fe40000010203 */
[----:B0-----:R-:W-:-:S04]  /*0330*/  IADD3 R8, P0, PT, R6, UR12, RZ ;  /* 0x0000000c06087c10 */ /* 0x001fc8000ff1e0ff */
[----:B------:R-:W-:Y:S01]  /*0340*/  IADD3.X R9, PT, PT, R3, UR13, RZ, P0, !PT ;  /* 0x0000000d03097c10 */ /* 0x000fe200087fe4ff */
[----:B------:R-:W0:Y:S01]  /*0350*/  LDCU.64 UR12, c[0x0][0x398] ;  /* 0x00007300ff0c77ac */ /* 0x000e220008000a00 */
[----:B-1----:R-:W-:-:S03]  /*0360*/  IADD3 R6, P0, PT, R6, UR10, RZ ;  /* 0x0000000a06067c10 */ /* 0x002fc6000ff1e0ff */
[----:B------:R-:W2:Y:S01]  /*0370*/  LDG.E.64 R4, desc[UR8][R8.64] ;  /* 0x0000000808047981 */ /* 0x000ea2000c1e1b00 */
[----:B------:R-:W-:Y:S01]  /*0380*/  IADD3.X R7, PT, PT, R3, UR11, RZ, P0, !PT ;  /* 0x0000000b03077c10 */ /* 0x000fe200087fe4ff */
[----:B------:R-:W2:Y:S04]  /*0390*/  LDCU.64 UR10, c[0x0][0x3a0] ;  /* 0x00007400ff0a77ac */ /* 0x000ea80008000a00 */
[----:B------:R-:W0:Y:S01]  /*03a0*/  LDG.E.64 R2, desc[UR8][R6.64] ;  /* 0x0000000806027981 */ /* 0x000e22000c1e1b00 */
[----:B--2---:R-:W-:-:S08]  /*03b0*/  DMUL R4, R4, UR10 ;  /* 0x0000000a04047c28 */ /* 0x004fd00008000000 */
[----:B0-----:R-:W-:-:S07]  /*03c0*/  DFMA R2, R2, UR12, R4 ;  /* 0x0000000c02027c2b */ /* 0x001fce0008000004 */
[----:B------:R0:W-:Y:S04]  /*03d0*/  STG.E.64 desc[UR8][R6.64], R2 ;  /* 0x0000000206007986 */ /* 0x0001e8000c101b08 */
.L_x_265:
[----:B------:R-:W-:Y:S05]  /*03e0*/  BSYNC.RECONVERGENT B0 ;  /* 0x0000000000007941 */ /* 0x000fea0003800200 */
.L_x_264:
[----:B------:R-:W-:Y:S05]  /*03f0*/  @!P1 EXIT ;  /* 0x000000000000994d */ /* 0x000fea0003800000 */
[----:B------:R-:W1:Y:S01]  /*0400*/  LDCU.64 UR10, c[0x0][0x390] ;  /* 0x00007200ff0a77ac */ /* 0x000e620008000a00 */
[----:B------:R-:W-:Y:S01]  /*0410*/  IADD3 R0, P0, PT, R0, UR4, RZ ;  /* 0x0000000400007c10 */ /* 0x000fe2000ff1e0ff */
[----:B------:R-:W2:Y:S04]  /*0420*/  LDCU.64 UR6, c[0x0][0x388] ;  /* 0x00007100ff0677ac */ /* 0x000ea80008000a00 */
[----:B0-----:R-:W-:Y:S02]  /*0430*/  IMAD.X R3, RZ, RZ, UR5, P0 ;  /* 0x00000005ff037e24 */ /* 0x001fe400080e06ff */
        /* <DEDUP_REMOVED lines=11> */
[----:B0-----:R-:W-:-:S07]  /*04f0*/  DFMA R2, R2, UR10, R4 ;  /* 0x0000000a02027c2b */ /* 0x001fce0008000004 */
[----:B------:R-:W-:Y:S01]  /*0500*/  STG.E.64 desc[UR8][R6.64+0x800], R2 ;  /* 0x0008000206007986 */ /* 0x000fe2000c101b08 */
[----:B------:R-:W-:Y:S05]  /*0510*/  EXIT ;  /* 0x000000000000794d */ /* 0x000fea0003800000 */
.L_x_266:
        /* <DEDUP_REMOVED lines=14> */
.L_x_302:


//--------------------- .text._ZN3cub18CUB_300001_SM_10006detail8for_each13static_kernelINS2_12policy_hub_t12policy_500_tEmN6thrust24THRUST_300001_SM_1000_NS8cuda_cub20__uninitialized_fill7functorINS7_10device_ptrIdEEdEEEEvT0_T1_ --------------------------
	.section	.text._ZN3cub18CUB_300001_SM_10006detail8for_each13static_kernelINS2_12policy_hub_t12policy_500_tEmN6thrust24THRUST_300001_SM_1000_NS8cuda_cub20__uninitialized_fill7functorINS7_10device_ptrIdEEdEEEEvT0_T1_,"ax",@progbits
	.align	128
        .global         _ZN3cub18CUB_300001_SM_10006detail8for_each13static_kernelINS2_12policy_hub_t12policy_500_tEmN6thrust24THRUST_300001_SM_1000_NS8cuda_cub20__uninitialized_fill7functorINS7_10device_ptrIdEEdEEEEvT0_T1_
        .type           _ZN3cub18CUB_300001_SM_10006detail8for_each13static_kernelINS2_12policy_hub_t12policy_500_tEmN6thrust24THRUST_300001_SM_1000_NS8cuda_cub20__uninitialized_fill7functorINS7_10device_ptrIdEEdEEEEvT0_T1_,@function
        .size           _ZN3cub18CUB_300001_SM_10006detail8for_each13static_kernelINS2_12policy_hub_t12policy_500_tEmN6thrust24THRUST_300001_SM_1000_NS8cuda_cub20__uninitialized_fill7functorINS7_10device_ptrIdEEdEEEEvT0_T1_,(.L_x_303 - _ZN3cub18CUB_300001_SM_10006detail8for_each13static_kernelINS2_12policy_hub_t12policy_500_tEmN6thrust24THRUST_300001_SM_1000_NS8cuda_cub20__uninitialized_fill7functorINS7_10device_ptrIdEEdEEEEvT0_T1_)
        .other          _ZN3cub18CUB_300001_SM_10006detail8for_each13static_kernelINS2_12policy_hub_t12policy_500_tEmN6thrust24THRUST_300001_SM_1000_NS8cuda_cub20__uninitialized_fill7functorINS7_10device_ptrIdEEdEEEEvT0_T1_,@"STO_CUDA_ENTRY STV_DEFAULT"
_ZN3cub18CUB_300001_SM_10006detail8for_each13static_kernelINS2_12policy_hub_t12policy_500_tEmN6thrust24THRUST_300001_SM_1000_NS8cuda_cub20__uninitialized_fill7functorINS7_10device_ptrIdEEdEEEEvT0_T1_:
.text._ZN3cub18CUB_300001_SM_10006detail8for_each13static_kernelINS2_12policy_hub_t12policy_500_tEmN6thrust24THRUST_300001_SM_1000_NS8cuda_cub20__uninitialized_fill7functorINS7_10device_ptrIdEEdEEEEvT0_T1_:
        /* <DEDUP_REMOVED lines=8> */
[----:B------:R-:W-:-:S09]  /*0080*/  UISETP.GE.U32.AND.EX UP0, UPT, UR7, URZ, UPT, UP0 ;  /* 0x000000ff0700728c */ /* 0x000fd2000bf06100 */
[----:B--2---:R-:W-:Y:S05]  /*0090*/  BRA.U !UP0, `(.L_x_267) ;  /* 0x0000000108287547 */ /* 0x004fea000b800000 */
[----:B------:R-:W0:Y:S01]  /*00a0*/  S2R R0, SR_TID.X ;  /* 0x0000000000007919 */ /* 0x000e220000002100 */
[----:B------:R-:W1:Y:S01]  /*00b0*/  LDCU.64 UR6, c[0x0][0x388] ;  /* 0x00007100ff0677ac */ /* 0x000e620008000a00 */
[----:B------:R-:W2:Y:S01]  /*00c0*/  LDC.64 R4, c[0x0][0x390] ;  /* 0x0000e400ff047b82 */ /* 0x000ea20000000a00 */
[----:B0-----:R-:W-:-:S05]  /*00d0*/  IADD3 R0, P0, PT, R0, UR4, RZ ;  /* 0x0000000400007c10 */ /* 0x001fca000ff1e0ff */
[----:B------:R-:W-:Y:S01]  /*00e0*/  IMAD.X R3, RZ, RZ, UR5, P0 ;  /* 0x00000005ff037e24 */ /* 0x000fe200080e06ff */
[----:B-1----:R-:W-:-:S04]  /*00f0*/  LEA R2, P0, R0, UR6, 0x3 ;  /* 0x0000000600027c11 */ /* 0x002fc8000f8018ff */
[----:B------:R-:W-:-:S05]  /*0100*/  LEA.HI.X R3, R0, UR7, R3, 0x3, P0 ;  /* 0x0000000700037c11 */ /* 0x000fca00080f1c03 */
[----:B--2---:R-:W-:Y:S04]  /*0110*/  STG.E.64 desc[UR8][R2.64], R4 ;  /* 0x0000000402007986 */ /* 0x004fe8000c101b08 */
[----:B------:R-:W-:Y:S01]  /*0120*/  STG.E.64 desc[UR8][R2.64+0x800], R4 ;  /* 0x0008000402007986 */ /* 0x000fe2000c101b08 */
[----:B------:R-:W-:Y:S05]  /*0130*/  EXIT ;  /* 0x000000000000794d */ /* 0x000fea0003800000 */
.L_x_267:
[----:B------:R-:W0:Y:S01]  /*0140*/  S2R R0, SR_TID.X ;  /* 0x0000000000007919 */ /* 0x000e220000002100 */
[----:B------:R-:W-:Y:S01]  /*0150*/  IMAD.U32 R2, RZ, RZ, UR7 ;  /* 0x00000007ff027e24 */ /* 0x000fe2000f8e00ff */
[----:B------:R-:W1:Y:S01]  /*0160*/  LDCU.64 UR10, c[0x0][0x388] ;  /* 0x00007100ff0a77ac */ /* 0x000e620008000a00 */
[----:B------:R-:W-:Y:S01]  /*0170*/  IMAD.U32 R6, RZ, RZ, UR7 ;  /* 0x00000007ff067e24 */ /* 0x000fe2000f8e00ff */
[----:B0-----:R-:W-:-:S04]  /*0180*/  ISETP.LT.U32.AND P0, PT, R0, UR6, PT ;  /* 0x0000000600007c0c */ /* 0x001fc8000bf01070 */
[----:B------:R-:W-:Y:S01]  /*0190*/  ISETP.GT.U32.AND.EX P0, PT, R2, RZ, PT, P0 ;  /* 0x000000ff0200720c */ /* 0x000fe20003f04100 */
[C---:B------:R-:W-:Y:S01]  /*01a0*/  VIADD R2, R0.reuse, 0x100 ;  /* 0x0000010000027836 */ /* 0x040fe20000000000 */
[----:B------:R-:W-:-:S04]  /*01b0*/  IADD3 R0, P2, PT, R0, UR4, RZ ;  /* 0x0000000400007c10 */ /* 0x000fc8000ff5e0ff */
[----:B------:R-:W-:Y:S01]  /*01c0*/  ISETP.LT.U32.AND P1, PT, R2, UR6, PT ;  /* 0x0000000602007c0c */ /* 0x000fe2000bf21070 */
[----:B------:R-:W-:Y:S01]  /*01d0*/  IMAD.X R3, RZ, RZ, UR5, P2 ;  /* 0x00000005ff037e24 */ /* 0x000fe200090e06ff */
[----:B-1----:R-:W-:Y:S02]  /*01e0*/  LEA R2, P2, R0, UR10, 0x3 ;  /* 0x0000000a00027c11 */ /* 0x002fe4000f8418ff */
[----:B------:R-:W-:Y:S02]  /*01f0*/  ISETP.GT.U32.AND.EX P1, PT, R6, RZ, PT, P1 ;  /* 0x000000ff0600720c */ /* 0x000fe40003f24110 */
[----:B------:R-:W-:Y:S01]  /*0200*/  LEA.HI.X R3, R0, UR11, R3, 0x3, P2 ;  /* 0x0000000b00037c11 */ /* 0x000fe200090f1c03 */
[----:B------:R-:W0:Y:S04]  /*0210*/  @P0 LDC.64 R4, c[0x0][0x390] ;  /* 0x0000e400ff040b82 */ /* 0x000e280000000a00 */
[----:B0-----:R0:W-:Y:S06]  /*0220*/  @P0 STG.E.64 desc[UR8][R2.64], R4 ;  /* 0x0000000402000986 */ /* 0x0011ec000c101b08 */
[----:B------:R-:W-:Y:S05]  /*0230*/  @!P1 EXIT ;  /* 0x000000000000994d */ /* 0x000fea0003800000 */
[----:B0-----:R-:W0:Y:S02]  /*0240*/  LDC.64 R4, c[0x0][0x390] ;  /* 0x0000e400ff047b82 */ /* 0x001e240000000a00 */
[----:B0-----:R-:W-:Y:S01]  /*0250*/  STG.E.64 desc[UR8][R2.64+0x800], R4 ;  /* 0x0008000402007986 */ /* 0x001fe2000c101b08 */
[----:B------:R-:W-:Y:S05]  /*0260*/  EXIT ;  /* 0x000000000000794d */ /* 0x000fea0003800000 */
.L_x_268:
        /* <DEDUP_REMOVED lines=9> */
.L_x_303:


//--------------------- .text._ZN3cub18CUB_300001_SM_10006detail11EmptyKernelIvEEvv --------------------------
	.section	.text._ZN3cub18CUB_300001_SM_10006detail11EmptyKernelIvEEvv,"ax",@progbits
	.align	128
        .global         _ZN3cub18CUB_300001_SM_10006detail11EmptyKernelIvEEvv
        .type           _ZN3cub18CUB_300001_SM_10006detail11EmptyKernelIvEEvv,@function
        .size           _ZN3cub18CUB_300001_SM_10006detail11EmptyKernelIvEEvv,(.L_x_304 - _ZN3cub18CUB_300001_SM_10006detail11EmptyKernelIvEEvv)
        .other          _ZN3cub18CUB_300001_SM_10006detail11EmptyKernelIvEEvv,@"STO_CUDA_ENTRY STV_DEFAULT"
_ZN3cub18CUB_300001_SM_10006detail11EmptyKernelIvEEvv:
.text._ZN3cub18CUB_300001_SM_10006detail11EmptyKernelIvEEvv:
[----:B------:R-:W-:Y:S01]  /*0000*/  LDC R1, c[0x0][0x37c] ;  /* 0x0000df00ff017b82 */ /* 0x000fe20000000800 */
[----:B------:R-:W-:Y:S05]  /*0010*/  EXIT ;  /* 0x000000000000794d */ /* 0x000fea0003800000 */
.L_x_269:
        /* <DEDUP_REMOVED lines=14> */
.L_x_304:


//--------------------- .text._Z13fill_inv_diagPKdPKiS2_iPd --------------------------
	.section	.text._Z13fill_inv_diagPKdPKiS2_iPd,"ax",@progbits
	.align	128
        .global         _Z13fill_inv_diagPKdPKiS2_iPd
        .type           _Z13fill_inv_diagPKdPKiS2_iPd,@function
        .size           _Z13fill_inv_diagPKdPKiS2_iPd,(.L_x_291 - _Z13fill_inv_diagPKdPKiS2_iPd)
        .other          _Z13fill_inv_diagPKdPKiS2_iPd,@"STO_CUDA_ENTRY STV_DEFAULT"
_Z13fill_inv_diagPKdPKiS2_iPd:
.text._Z13fill_inv_diagPKdPKiS2_iPd:
[----:B------:R-:W-:Y:S01]  /*0000*/  LDC R1, c[0x0][0x37c] ;  /* 0x0000df00ff017b82 */ /* 0x000fe20000000800 */
[----:B------:R-:W0:Y:S07]  /*0010*/  S2R R0, SR_TID.X ;  /* 0x0000000000007919 */ /* 0x000e2e0000002100 */
[----:B------:R-:W0:Y:S01]  /*0020*/  S2UR UR4, SR_CTAID.X ;  /* 0x00000000000479c3 */ /* 0x000e220000002500 */
[----:B------:R-:W1:Y:S07]  /*0030*/  LDCU UR5, c[0x0][0x398] ;  /* 0x00007300ff0577ac */ /* 0x000e6e0008000800 */
[----:B------:R-:W0:Y:S02]  /*0040*/  LDC R7, c[0x0][0x360] ;  /* 0x0000d800ff077b82 */ /* 0x000e240000000800 */
[----:B0-----:R-:W-:-:S05]  /*0050*/  IMAD R0, R7, UR4, R0 ;  /* 0x0000000407007c24 */ /* 0x001fca000f8e0200 */
[----:B-1----:R-:W-:-:S13]  /*0060*/  ISETP.GE.AND P0, PT, R0, UR5, PT ;  /* 0x0000000500007c0c */ /* 0x002fda000bf06270 */
[----:B------:R-:W-:Y:S05]  /*0070*/  @P0 EXIT ;  /* 0x000000000000094d */ /* 0x000fea0003800000 */
[----:B------:R-:W0:Y:S01]  /*0080*/  LDCU UR4, c[0x0][0x370] ;  /* 0x00006e00ff0477ac */ /* 0x000e220008000800 */
[----:B------:R-:W-:Y:S01]  /*0090*/  BSSY.RECONVERGENT B1, `(.L_x_270) ;  /* 0x0000019000017945 */ /* 0x000fe20003800200 */
[----:B------:R-:W1:Y:S01]  /*00a0*/  LDCU.64 UR6, c[0x0][0x358] ;  /* 0x00006b00ff0677ac */ /* 0x000e620008000a00 */
[----:B0-----:R-:W-:-:S07]  /*00b0*/  IMAD R7, R7, UR4, RZ ;  /* 0x0000000407077c24 */ /* 0x001fce000f8e02ff */
.L_x_275:
[----:B------:R-:W0:Y:S02]  /*00c0*/  LDC.64 R2, c[0x0][0x390] ;  /* 0x0000e400ff027b82 */ /* 0x000e240000000a00 */
[----:B0-----:R-:W-:-:S05]  /*00d0*/  IMAD.WIDE R2, R0, 0x4, R2 ;  /* 0x0000000400027825 */ /* 0x001fca00078e0202 */
[----:B-1----:R-:W2:Y:S04]  /*00e0*/  LDG.E R6, desc[UR6][R2.64] ;  /* 0x0000000602067981 */ /* 0x002ea8000c1e1900 */
[----:B------:R-:W2:Y:S01]  /*00f0*/  LDG.E R9, desc[UR6][R2.64+0x4] ;  /* 0x0000040602097981 */ /* 0x000ea2000c1e1900 */
[----:B------:R-:W-:Y:S01]  /*0100*/  BSSY.RELIABLE B0, `(.L_x_271) ;  /* 0x000000c000007945 */ /* 0x000fe20003800100 */
[----:B--2---:R-:W-:-:S13]  /*0110*/  ISETP.GE.AND P0, PT, R6, R9, PT ;  /* 0x000000090600720c */ /* 0x004fda0003f06270 */
[----:B------:R-:W-:Y:S05]  /*0120*/  @P0 BRA `(.L_x_272) ;  /* 0x0000000000240947 */ /* 0x000fea0003800000 */
[----:B------:R-:W0:Y:S02]  /*0130*/  LDC.64 R4, c[0x0][0x388] ;  /* 0x0000e200ff047b82 */ /* 0x000e240000000a00 */
.L_x_274:
[----:B0-----:R-:W-:-:S06]  /*0140*/  IMAD.WIDE R2, R6, 0x4, R4 ;  /* 0x0000000406027825 */ /* 0x001fcc00078e0204 */
[----:B------:R-:W2:Y:S02]  /*0150*/  LDG.E R3, desc[UR6][R2.64] ;  /* 0x0000000602037981 */ /* 0x000ea4000c1e1900 */
[----:B--2---:R-:W-:-:S13]  /*0160*/  ISETP.NE.AND P0, PT, R3, R0, PT ;  /* 0x000000000300720c */ /* 0x004fda0003f05270 */
[----:B------:R-:W-:Y:S05]  /*0170*/  @!P0 BREAK.RELIABLE B0 ;  /* 0x0000000000008942 */ /* 0x000fea0003800100 */
[----:B------:R-:W-:Y:S05]  /*0180*/  @!P0 BRA `(.L_x_273) ;  /* 0x0000000000248947 */ /* 0x000fea0003800000 */
[----:B------:R-:W-:-:S05]  /*0190*/  VIADD R6, R6, 0x1 ;  /* 0x0000000106067836 */ /* 0x000fca0000000000 */
[----:B------:R-:W-:-:S13]  /*01a0*/  ISETP.NE.AND P0, PT, R6, R9, PT ;  /* 0x000000090600720c */ /* 0x000fda0003f05270 */
[----:B------:R-:W-:Y:S05]  /*01b0*/  @P0 BRA `(.L_x_274) ;  /* 0xfffffffc00e00947 */ /* 0x000fea000383ffff */
.L_x_272:
[----:B------:R-:W-:Y:S05]  /*01c0*/  BSYNC.RELIABLE B0 ;  /* 0x0000000000007941 */ /* 0x000fea0003800100 */
.L_x_271:
[----:B------:R-:W0:Y:S01]  /*01d0*/  LDCU UR4, c[0x0][0x398] ;  /* 0x00007300ff0477ac */ /* 0x000e220008000800 */
[----:B------:R-:W-:-:S05]  /*01e0*/  IMAD.IADD R0, R7, 0x1, R0 ;  /* 0x0000000107007824 */ /* 0x000fca00078e0200 */
[----:B0-----:R-:W-:-:S13]  /*01f0*/  ISETP.GE.AND P0, PT, R0, UR4, PT ;  /* 0x0000000400007c0c */ /* 0x001fda000bf06270 */
[----:B------:R-:W-:Y:S05]  /*0200*/  @!P0 BRA `(.L_x_275) ;  /* 0xfffffffc00ac8947 */ /* 0x000fea000383ffff */
[----:B------:R-:W-:Y:S05]  /*0210*/  EXIT ;  /* 0x000000000000794d */ /* 0x000fea0003800000 */
.L_x_273:
[----:B------:R-:W-:Y:S05]  /*0220*/  BSYNC.RECONVERGENT B1 ;  /* 0x0000000000017941 */ /* 0x000fea0003800200 */
.L_x_270:
[----:B------:R-:W0:Y:S02]  /*0230*/  LDC.64 R2, c[0x0][0x380] ;  /* 0x0000e000ff027b82 */ /* 0x000e240000000a00 */
[----:B0-----:R-:W-:-:S05]  /*0240*/  IMAD.WIDE R2, R6, 0x8, R2 ;  /* 0x0000000806027825 */ /* 0x001fca00078e0202 */
[----:B------:R-:W2:Y:S01]  /*0250*/  LDG.E.64 R10, desc[UR6][R2.64] ;  /* 0x00000006020a7981 */ /* 0x000ea2000c1e1b00 */
[----:B------:R-:W-:Y:S01]  /*0260*/  BSSY.RECONVERGENT B1, `(.L_x_276) ;  /* 0x000000e000017945 */ /* 0x000fe20003800200 */
[----:B--2---:R-:W0:Y:S01]  /*0270*/  MUFU.RCP64H R5, R11 ;  /* 0x0000000b00057308 */ /* 0x004e220000001800 */
[----:B------:R-:W-:-:S05]  /*0280*/  VIADD R4, R11, 0x300402 ;  /* 0x003004020b047836 */ /* 0x000fca0000000000 */
[----:B------:R-:W-:Y:S01]  /*0290*/  FSETP.GEU.AND P0, PT, |R4|, 5.8789094863358348022e-39, PT ;  /* 0x004004020400780b */ /* 0x000fe20003f0e200 */
[----:B0-----:R-:W-:-:S08]  /*02a0*/  DFMA R6, -R10, R4, 1 ;  /* 0x3ff000000a06742b */ /* 0x001fd00000000104 */
[----:B------:R-:W-:-:S08]  /*02b0*/  DFMA R6, R6, R6, R6 ;  /* 0x000000060606722b */ /* 0x000fd00000000006 */
[----:B------:R-:W-:-:S08]  /*02c0*/  DFMA R6, R4, R6, R4 ;  /* 0x000000060406722b */ /* 0x000fd00000000004 */
[----:B------:R-:W-:-:S08]  /*02d0*/  DFMA R8, -R10, R6, 1 ;  /* 0x3ff000000a08742b */ /* 0x000fd00000000106 */
[----:B------:R-:W-:Y:S01]  /*02e0*/  DFMA R6, R6, R8, R6 ;  /* 0x000000080606722b */ /* 0x000fe20000000006 */
[----:B------:R-:W-:Y:S10]  /*02f0*/  @P0 BRA `(.L_x_277) ;  /* 0x0000000000100947 */ /* 0x000ff40003800000 */
[----:B------:R-:W-:-:S04]  /*0300*/  LOP3.LUT R2, R11, 0x7fffffff, RZ, 0xc0, !PT ;  /* 0x7fffffff0b027812 */ /* 0x000fc800078ec0ff */
[----:B------:R-:W-:Y:S02]  /*0310*/  IADD3 R8, PT, PT, R2, -0x100000, RZ ;  /* 0xfff0000002087810 */ /* 0x000fe40007ffe0ff */
[----:B------:R-:W-:-:S07]  /*0320*/  MOV R2, 0x340 ;  /* 0x0000034000027802 */ /* 0x000fce0000000f00 */
[----:B------:R-:W-:Y:S05]  /*0330*/  CALL.REL.NOINC `($__internal_0_$__cuda_sm20_dblrcp_rn_slowpath_v3) ;  /* 0x0000000000147944 */ /* 0x000fea0003c00000 */
.L_x_277:
[----:B------:R-:W-:Y:S05]  /*0340*/  BSYNC.RECONVERGENT B1 ;  /* 0x0000000000017941 */ /* 0x000fea0003800200 */
.L_x_276:
[----:B------:R-:W0:Y:S02]  /*0350*/  LDC.64 R2, c[0x0][0x3a0] ;  /* 0x0000e800ff027b82 */ /* 0x000e240000000a00 */
[----:B0-----:R-:W-:-:S05]  /*0360*/  IMAD.WIDE R2, R0, 0x8, R2 ;  /* 0x0000000800027825 */ /* 0x001fca00078e0202 */
[----:B------:R-:W-:Y:S01]  /*0370*/  STG.E.64 desc[UR6][R2.64], R6 ;  /* 0x0000000602007986 */ /* 0x000fe2000c101b06 */
[----:B------:R-:W-:Y:S05]  /*0380*/  EXIT ;  /* 0x000000000000794d */ /* 0x000fea0003800000 */
        .weak           $__internal_0_$__cuda_sm20_dblrcp_rn_slowpath_v3
        .type           $__internal_0_$__cuda_sm20_dblrcp_rn_slowpath_v3,@function
        .size           $__internal_0_$__cuda_sm20_dblrcp_rn_slowpath_v3,(.L_x_291 - $__internal_0_$__cuda_sm20_dblrcp_rn_slowpath_v3)
$__internal_0_$__cuda_sm20_dblrcp_rn_slowpath_v3:
[----:B------:R-:W-:Y:S01]  /*0390*/  IMAD.MOV.U32 R4, RZ, RZ, R10 ;  /* 0x000000ffff047224 */ /* 0x000fe200078e000a */
[----:B------:R-:W-:Y:S01]  /*03a0*/  BSSY.RECONVERGENT B2, `(.L_x_278) ;  /* 0x0000025000027945 */ /* 0x000fe20003800200 */
[----:B------:R-:W-:-:S06]  /*03b0*/  IMAD.MOV.U32 R5, RZ, RZ, R11 ;  /* 0x000000ffff057224 */ /* 0x000fcc00078e000b */
[----:B------:R-:W-:-:S14]  /*03c0*/  DSETP.GTU.AND P0, PT, |R4|, +INF , PT ;  /* 0x7ff000000400742a */ /* 0x000fdc0003f0c200 */
[----:B------:R-:W-:Y:S05]  /*03d0*/  @P0 BRA `(.L_x_279) ;  /* 0x00000000007c0947 */ /* 0x000fea0003800000 */
[----:B------:R-:W-:-:S04]  /*03e0*/  LOP3.LUT R10, R11, 0x7fffffff, RZ, 0xc0, !PT ;  /* 0x7fffffff0b0a7812 */ /* 0x000fc800078ec0ff */
[----:B------:R-:W-:-:S04]  /*03f0*/  IADD3 R3, PT, PT, R10, -0x1, RZ ;  /* 0xffffffff0a037810 */ /* 0x000fc80007ffe0ff */
[----:B------:R-:W-:-:S13]  /*0400*/  ISETP.GE.U32.AND P0, PT, R3, 0x7fefffff, PT ;  /* 0x7fefffff0300780c */ /* 0x000fda0003f06070 */
[----:B------:R-:W-:Y:S01]  /*0410*/  @P0 LOP3.LUT R7, R5, 0x7ff00000, RZ, 0x3c, !PT ;  /* 0x7ff0000005070812 */ /* 0x000fe200078e3cff */
[----:B------:R-:W-:Y:S01]  /*0420*/  @P0 IMAD.MOV.U32 R6, RZ, RZ, RZ ;  /* 0x000000ffff060224 */ /* 0x000fe200078e00ff */
[----:B------:R-:W-:Y:S06]  /*0430*/  @P0 BRA `(.L_x_280) ;  /* 0x00000000006c0947 */ /* 0x000fec0003800000 */
[----:B------:R-:W-:-:S13]  /*0440*/  ISETP.GE.U32.AND P0, PT, R10, 0x1000001, PT ;  /* 0x010000010a00780c */ /* 0x000fda0003f06070 */
[----:B------:R-:W-:Y:S05]  /*0450*/  @!P0 BRA `(.L_x_281) ;  /* 0x0000000000348947 */ /* 0x000fea0003800000 */
[----:B------:R-:W-:Y:S01]  /*0460*/  VIADD R7, R5, 0xc0200000 ;  /* 0xc020000005077836 */ /* 0x000fe20000000000 */
[----:B------:R-:W-:-:S03]  /*0470*/  MOV R6, R4 ;  /* 0x0000000400067202 */ /* 0x000fc60000000f00 */
[----:B------:R-:W0:Y:S03]  /*0480*/  MUFU.RCP64H R9, R7 ;  /* 0x0000000700097308 */ /* 0x000e260000001800 */
[----:B0-----:R-:W-:-:S08]  /*0490*/  DFMA R10, -R6, R8, 1 ;  /* 0x3ff00000060a742b */ /* 0x001fd00000000108 */
[----:B------:R-:W-:-:S08]  /*04a0*/  DFMA R10, R10, R10, R10 ;  /* 0x0000000a0a0a722b */ /* 0x000fd0000000000a */
[----:B------:R-:W-:-:S08]  /*04b0*/  DFMA R10, R8, R10, R8 ;  /* 0x0000000a080a722b */ /* 0x000fd00000000008 */
[----:B------:R-:W-:-:S08]  /*04c0*/  DFMA R8, -R6, R10, 1 ;  /* 0x3ff000000608742b */ /* 0x000fd0000000010a */
[----:B------:R-:W-:-:S08]  /*04d0*/  DFMA R8, R10, R8, R10 ;  /* 0x000000080a08722b */ /* 0x000fd0000000000a */
[----:B------:R-:W-:-:S08]  /*04e0*/  DMUL R8, R8, 2.2250738585072013831e-308 ;  /* 0x0010000008087828 */ /* 0x000fd00000000000 */
[----:B------:R-:W-:-:S08]  /*04f0*/  DFMA R4, -R4, R8, 1 ;  /* 0x3ff000000404742b */ /* 0x000fd00000000108 */
[----:B------:R-:W-:-:S08]  /*0500*/  DFMA R4, R4, R4, R4 ;  /* 0x000000040404722b */ /* 0x000fd00000000004 */
[----:B------:R-:W-:Y:S01]  /*0510*/  DFMA R6, R8, R4, R8 ;  /* 0x000000040806722b */ /* 0x000fe20000000008 */
[----:B------:R-:W-:Y:S10]  /*0520*/  BRA `(.L_x_280) ;  /* 0x0000000000307947 */ /* 0x000ff40003800000 */
.L_x_281:
[----:B------:R-:W-:Y:S01]  /*0530*/  DMUL R4, R4, 8.11296384146066816958e+31 ;  /* 0x4690000004047828 */ /* 0x000fe20000000000 */
[----:B------:R-:W-:-:S05]  /*0540*/  IMAD.MOV.U32 R6, RZ, RZ, R8 ;  /* 0x000000ffff067224 */ /* 0x000fca00078e0008 */
[----:B------:R-:W0:Y:S02]  /*0550*/  MUFU.RCP64H R7, R5 ;  /* 0x0000000500077308 */ /* 0x000e240000001800 */
[----:B0-----:R-:W-:-:S08]  /*0560*/  DFMA R8, -R4, R6, 1 ;  /* 0x3ff000000408742b */ /* 0x001fd00000000106 */
[----:B------:R-:W-:-:S08]  /*0570*/  DFMA R8, R8, R8, R8 ;  /* 0x000000080808722b */ /* 0x000fd00000000008 */
[----:B------:R-:W-:-:S08]  /*0580*/  DFMA R8, R6, R8, R6 ;  /* 0x000000080608722b */ /* 0x000fd00000000006 */
[----:B------:R-:W-:-:S08]  /*0590*/  DFMA R6, -R4, R8, 1 ;  /* 0x3ff000000406742b */ /* 0x000fd00000000108 */
[----:B------:R-:W-:-:S08]  /*05a0*/  DFMA R6, R8, R6, R8 ;  /* 0x000000060806722b */ /* 0x000fd00000000008 */
[----:B------:R-:W-:Y:S01]  /*05b0*/  DMUL R6, R6, 8.11296384146066816958e+31 ;  /* 0x4690000006067828 */ /* 0x000fe20000000000 */
[----:B------:R-:W-:Y:S10]  /*05c0*/  BRA `(.L_x_280) ;  /* 0x0000000000087947 */ /* 0x000ff40003800000 */
.L_x_279:
[----:B------:R-:W-:Y:S01]  /*05d0*/  LOP3.LUT R7, R5, 0x80000, RZ, 0xfc, !PT ;  /* 0x0008000005077812 */ /* 0x000fe200078efcff */
[----:B------:R-:W-:-:S07]  /*05e0*/  IMAD.MOV.U32 R6, RZ, RZ, R4 ;  /* 0x000000ffff067224 */ /* 0x000fce00078e0004 */
.L_x_280:
[----:B------:R-:W-:Y:S05]  /*05f0*/  BSYNC.RECONVERGENT B2 ;  /* 0x0000000000027941 */ /* 0x000fea0003800200 */
.L_x_278:
[----:B------:R-:W-:-:S04]  /*0600*/  MOV R3, 0x0 ;  /* 0x0000000000037802 */ /* 0x000fc80000000f00 */
[----:B------:R-:W-:Y:S05]  /*0610*/  RET.REL.NODEC R2 `(_Z13fill_inv_diagPKdPKiS2_iPd) ;  /* 0xfffffff802787950 */ /* 0x000fea0003c3ffff */
.L_x_282:
        /* <DEDUP_REMOVED lines=14> */
.L_x_291:


//--------------------- .text._Z7MV4cudaPKdPKiS2_iS0_Pd --------------------------
	.section	.text._Z7MV4cudaPKdPKiS2_iS0_Pd,"ax",@progbits
	.align	128
        .global         _Z7MV4cudaPKdPKiS2_iS0_Pd
        .type           _Z7MV4cudaPKdPKiS2_iS0_Pd,@function
        .size           _Z7MV4cudaPKdPKiS2_iS0_Pd,(.L_x_306 - _Z7MV4cudaPKdPKiS2_iS0_Pd)
        .other          _Z7MV4cudaPKdPKiS2_iS0_Pd,@"STO_CUDA_ENTRY STV_DEFAULT"
_Z7MV4cudaPKdPKiS2_iS0_Pd:
.text._Z7MV4cudaPKdPKiS2_iS0_Pd:
        /* <DEDUP_REMOVED lines=8> */
[----:B------:R-:W0:Y:S01]  /*0080*/  LDCU.64 UR4, c[0x0][0x380] ;  /* 0x00007000ff0477ac */ /* 0x000e220008000a00 */
[----:B------:R-:W1:Y:S01]  /*0090*/  LDCU UR6, c[0x0][0x370] ;  /* 0x00006e00ff0677ac */ /* 0x000e620008000800 */
[----:B------:R-:W2:Y:S01]  /*00a0*/  LDCU.64 UR8, c[0x0][0x358] ;  /* 0x00006b00ff0877ac */ /* 0x000ea20008000a00 */
[----:B0-----:R-:W-:Y:S01]  /*00b0*/  UIADD3 UR4, UP0, UPT, UR4, 0x8, URZ ;  /* 0x0000000804047890 */ /* 0x001fe2000ff1e0ff */
[----:B-1----:R-:W-:-:S03]  /*00c0*/  IMAD R19, R19, UR6, RZ ;  /* 0x0000000613137c24 */ /* 0x002fc6000f8e02ff */
[----:B--2---:R-:W-:-:S12]  /*00d0*/  UIADD3.X UR5, UPT, UPT, URZ, UR5, URZ, UP0, !UPT ;  /* 0x00000005ff057290 */ /* 0x004fd800087fe4ff */
.L_x_289:
[----:B------:R-:W0:Y:S02]  /*00e0*/  LDC.64 R4, c[0x0][0x390] ;  /* 0x0000e400ff047b82 */ /* 0x000e240000000a00 */
[----:B0-----:R-:W-:-:S05]  /*00f0*/  IMAD.WIDE R4, R0, 0x4, R4 ;  /* 0x0000000400047825 */ /* 0x001fca00078e0204 */
[----:B------:R-:W2:Y:S04]  /*0100*/  LDG.E R14, desc[UR8][R4.64] ;  /* 0x00000008040e7981 */ /* 0x000ea8000c1e1900 */
[----:B------:R-:W2:Y:S01]  /*0110*/  LDG.E R21, desc[UR8][R4.64+0x4] ;  /* 0x0000040804157981 */ /* 0x000ea2000c1e1900 */
[----:B------:R-:W-:Y:S01]  /*0120*/  BSSY.RECONVERGENT B0, `(.L_x_283) ;  /* 0x0000047000007945 */ /* 0x000fe20003800200 */
[----:B------:R-:W-:Y:S02]  /*0130*/  CS2R R2, SRZ ;  /* 0x0000000000027805 */ /* 0x000fe4000001ff00 */
[----:B--2---:R-:W-:-:S13]  /*0140*/  ISETP.GE.AND P0, PT, R14, R21, PT ;  /* 0x000000150e00720c */ /* 0x004fda0003f06270 */
[----:B------:R-:W-:Y:S05]  /*0150*/  @P0 BRA `(.L_x_284) ;  /* 0x00000004000c0947 */ /* 0x000fea0003800000 */
[----:B------:R-:W-:Y:S01]  /*0160*/  LOP3.LUT R18, RZ, R14, RZ, 0x33, !PT ;  /* 0x0000000eff127212 */ /* 0x000fe200078e33ff */
[----:B------:R-:W-:Y:S03]  /*0170*/  BSSY.RECONVERGENT B1, `(.L_x_285) ;  /* 0x0000025000017945 */ /* 0x000fe60003800200 */
[----:B------:R-:W-:-:S05]  /*0180*/  IADD3 R18, PT, PT, R21, R18, RZ ;  /* 0x0000001215127210 */ /* 0x000fca0007ffe0ff */
[----:B------:R-:W-:-:S05]  /*0190*/  IMAD.HI.U32 R2, R18, -0x55555555, RZ ;  /* 0xaaaaaaab12027827 */ /* 0x000fca00078e00ff */
[----:B------:R-:W-:-:S05]  /*01a0*/  SHF.R.U32.HI R3, RZ, 0x1, R2 ;  /* 0x00000001ff037819 */ /* 0x000fca0000011602 */
[----:B------:R-:W-:-:S05]  /*01b0*/  IMAD R3, R3, -0x3, R18 ;  /* 0xfffffffd03037824 */ /* 0x000fca00078e0212 */
[----:B------:R-:W-:Y:S02]  /*01c0*/  IADD3 R20, PT, PT, R3, 0x1, RZ ;  /* 0x0000000103147810 */ /* 0x000fe40007ffe0ff */
[----:B------:R-:W-:Y:S02]  /*01d0*/  CS2R R2, SRZ ;  /* 0x0000000000027805 */ /* 0x000fe4000001ff00 */
[----:B------:R-:W-:-:S04]  /*01e0*/  ISETP.NE.AND P0, PT, R20, 0x3, PT ;  /* 0x000000031400780c */ /* 0x000fc80003f05270 */
[----:B------:R-:W-:-:S09]  /*01f0*/  SEL R20, R20, RZ, P0 ;  /* 0x000000ff14147207 */ /* 0x000fd20000000000 */
[----:B------:R-:W-:Y:S05]  /*0200*/  @!P0 BRA `(.L_x_286) ;  /* 0x00000000006c8947 */ /* 0x000fea0003800000 */
[----:B------:R-:W0:Y:S01]  /*0210*/  LDC.64 R4, c[0x0][0x3a0] ;  /* 0x0000e800ff047b82 */ /* 0x000e220000000a00 */
[----:B------:R-:W-:Y:S02]  /*0220*/  HFMA2 R25, -RZ, RZ, 0, 0 ;  /* 0x00000000ff197431 */ /* 0x000fe400000001ff */
[----:B------:R-:W-:Y:S01]  /*0230*/  IMAD.MOV.U32 R23, RZ, RZ, R14 ;  /* 0x000000ffff177224 */ /* 0x000fe200078e000e */
[----:B------:R-:W-:-:S04]  /*0240*/  CS2R R2, SRZ ;  /* 0x0000000000027805 */ /* 0x000fc8000001ff00 */
[----:B------:R-:W1:Y:S08]  /*0250*/  LDC.64 R6, c[0x0][0x380] ;  /* 0x0000e000ff067b82 */ /* 0x000e700000000a00 */
[----:B------:R-:W2:Y:S02]  /*0260*/  LDC.64 R8, c[0x0][0x388] ;  /* 0x0000e200ff087b82 */ /* 0x000ea40000000a00 */
.L_x_287:
[----:B--2---:R-:W-:-:S05]  /*0270*/  IMAD.WIDE R10, R23, 0x4, R8 ;  /* 0x00000004170a7825 */ /* 0x004fca00078e0208 */
[----:B------:R-:W0:Y:S01]  /*0280*/  LDG.E R17, desc[UR8][R10.64] ;  /* 0x000000080a117981 */ /* 0x000e22000c1e1900 */
[----:B-1----:R-:W-:-:S05]  /*0290*/  IMAD.WIDE R12, R23, 0x8, R6 ;  /* 0x00000008170c7825 */ /* 0x002fca00078e0206 */
[----:B------:R-:W2:Y:S01]  /*02a0*/  LDG.E.64 R14, desc[UR8][R12.64] ;  /* 0x000000080c0e7981 */ /* 0x000ea2000c1e1b00 */
[----:B------:R-:W-:Y:S02]  /*02b0*/  VIADD R27, R25, 0x1 ;  /* 0x00000001191b7836 */ /* 0x000fe40000000000 */
[----:B0-----:R-:W-:-:S06]  /*02c0*/  IMAD.WIDE R16, R17, 0x8, R4 ;  /* 0x0000000811107825 */ /* 0x001fcc00078e0204 */
[----:B------:R-:W2:Y:S01]  /*02d0*/  LDG.E.64 R16, desc[UR8][R16.64] ;  /* 0x0000000810107981 */ /* 0x000ea2000c1e1b00 */
[----:B------:R-:W-:Y:S01]  /*02e0*/  ISETP.NE.AND P0, PT, R27, R20, PT ;  /* 0x000000141b00720c */ /* 0x000fe20003f05270 */
[----:B--2---:R-:W-:Y:S01]  /*02f0*/  DFMA R2, R14, R16, R2 ;  /* 0x000000100e02722b */ /* 0x004fe20000000002 */
[----:B------:R-:W-:-:S11]  /*0300*/  IADD3 R14, PT, PT, R23, 0x1, RZ ;  /* 0x00000001170e7810 */ /* 0x000fd60007ffe0ff */
[----:B------:R-:W-:Y:S05]  /*0310*/  @!P0 BRA `(.L_x_286) ;  /* 0x0000000000288947 */ /* 0x000fea0003800000 */
[----:B------:R-:W2:Y:S04]  /*0320*/  LDG.E R15, desc[UR8][R10.64+0x4] ;  /* 0x000004080a0f7981 */ /* 0x000ea8000c1e1900 */
[----:B------:R-:W3:Y:S01]  /*0330*/  LDG.E.64 R12, desc[UR8][R12.64+0x8] ;  /* 0x000008080c0c7981 */ /* 0x000ee2000c1e1b00 */
[----:B------:R-:W-:Y:S02]  /*0340*/  VIADD R25, R25, 0x2 ;  /* 0x0000000219197836 */ /* 0x000fe40000000000 */
[----:B--2---:R-:W-:-:S06]  /*0350*/  IMAD.WIDE R14, R15, 0x8, R4 ;  /* 0x000000080f0e7825 */ /* 0x004fcc00078e0204 */
[----:B------:R-:W3:Y:S01]  /*0360*/  LDG.E.64 R14, desc[UR8][R14.64] ;  /* 0x000000080e0e7981 */ /* 0x000ee2000c1e1b00 */
[----:B------:R-:W-:Y:S02]  /*0370*/  ISETP.NE.AND P0, PT, R25, R20, PT ;  /* 0x000000141900720c */ /* 0x000fe40003f05270 */
[----:B------:R-:W-:Y:S01]  /*0380*/  IADD3 R23, PT, PT, R23, 0x2, RZ ;  /* 0x0000000217177810 */ /* 0x000fe20007ffe0ff */
[----:B---3--:R-:W-:-:S10]  /*0390*/  DFMA R2, R12, R14, R2 ;  /* 0x0000000e0c02722b */ /* 0x008fd40000000002 */
[----:B------:R-:W-:Y:S05]  /*03a0*/  @P0 BRA `(.L_x_287) ;  /* 0xfffffffc00b00947 */ /* 0x000fea000383ffff */
[----:B------:R-:W-:-:S07]  /*03b0*/  IMAD.MOV.U32 R14, RZ, RZ, R23 ;  /* 0x000000ffff0e7224 */ /* 0x000fce00078e0017 */
.L_x_286:
[----:B------:R-:W-:Y:S05]  /*03c0*/  BSYNC.RECONVERGENT B1 ;  /* 0x0000000000017941 */ /* 0x000fea0003800200 */
.L_x_285:
[----:B------:R-:W-:-:S13]  /*03d0*/  ISETP.GE.U32.AND P0, PT, R18, 0x2, PT ;  /* 0x000000021200780c */ /* 0x000fda0003f06070 */
[----:B------:R-:W-:Y:S05]  /*03e0*/  @!P0 BRA `(.L_x_284) ;  /* 0x0000000000688947 */ /* 0x000fea0003800000 */
[----:B------:R-:W-:-:S07]  /*03f0*/  IADD3 R21, PT, PT, -R21, R14, RZ ;  /* 0x0000000e15157210 */ /* 0x000fce0007ffe1ff */
.L_x_288:
[----:B------:R-:W0:Y:S08]  /*0400*/  LDC.64 R22, c[0x0][0x388] ;  /* 0x0000e200ff167b82 */ /* 0x000e300000000a00 */
[----:B------:R-:W1:Y:S01]  /*0410*/  LDC.64 R12, c[0x0][0x3a0] ;  /* 0x0000e800ff0c7b82 */ /* 0x000e620000000a00 */
[----:B0-----:R-:W-:-:S05]  /*0420*/  IMAD.WIDE R22, R14, 0x4, R22 ;  /* 0x000000040e167825 */ /* 0x001fca00078e0216 */
[----:B------:R-:W1:Y:S04]  /*0430*/  LDG.E R11, desc[UR8][R22.64] ;  /* 0x00000008160b7981 */ /* 0x000e68000c1e1900 */
[----:B------:R-:W2:Y:S04]  /*0440*/  LDG.E R9, desc[UR8][R22.64+0x4] ;  /* 0x0000040816097981 */ /* 0x000ea8000c1e1900 */
[----:B------:R-:W3:Y:S01]  /*0450*/  LDG.E R15, desc[UR8][R22.64+0x8] ;  /* 0x00000808160f7981 */ /* 0x000ee2000c1e1900 */
[----:B------:R-:W-:Y:S01]  /*0460*/  MOV R17, UR5 ;  /* 0x0000000500117c02 */ /* 0x000fe20008000f00 */
[----:B------:R-:W-:-:S04]  /*0470*/  IMAD.U32 R16, RZ, RZ, UR4 ;  /* 0x00000004ff107e24 */ /* 0x000fc8000f8e00ff */
[----:B------:R-:W-:-:S05]  /*0480*/  IMAD.WIDE R16, R14, 0x8, R16 ;  /* 0x000000080e107825 */ /* 0x000fca00078e0210 */
[----:B------:R-:W4:Y:S04]  /*0490*/  LDG.E.64 R6, desc[UR8][R16.64+-0x8] ;  /* 0xfffff80810067981 */ /* 0x000f28000c1e1b00 */
[----:B------:R-:W5:Y:S01]  /*04a0*/  LDG.E.64 R4, desc[UR8][R16.64] ;  /* 0x0000000810047981 */ /* 0x000f62000c1e1b00 */
[----:B-1----:R-:W-:-:S04]  /*04b0*/  IMAD.WIDE R10, R11, 0x8, R12 ;  /* 0x000000080b0a7825 */ /* 0x002fc800078e020c */
[--C-:B--2---:R-:W-:Y:S02]  /*04c0*/  IMAD.WIDE R8, R9, 0x8, R12.reuse ;  /* 0x0000000809087825 */ /* 0x104fe400078e020c */
[----:B------:R-:W4:Y:S02]  /*04d0*/  LDG.E.64 R10, desc[UR8][R10.64] ;  /* 0x000000080a0a7981 */ /* 0x000f24000c1e1b00 */
[----:B---3--:R-:W-:Y:S02]  /*04e0*/  IMAD.WIDE R22, R15, 0x8, R12 ;  /* 0x000000080f167825 */ /* 0x008fe400078e020c */
[----:B------:R-:W5:Y:S04]  /*04f0*/  LDG.E.64 R8, desc[UR8][R8.64] ;  /* 0x0000000808087981 */ /* 0x000f68000c1e1b00 */
[----:B------:R-:W2:Y:S04]  /*0500*/  LDG.E.64 R12, desc[UR8][R16.64+0x8] ;  /* 0x00000808100c7981 */ /* 0x000ea8000c1e1b00 */
[----:B------:R-:W2:Y:S01]  /*0510*/  LDG.E.64 R22, desc[UR8][R22.64] ;  /* 0x0000000816167981 */ /* 0x000ea2000c1e1b00 */
[----:B------:R-:W-:-:S05]  /*0520*/  VIADD R21, R21, 0x3 ;  /* 0x0000000315157836 */ /* 0x000fca0000000000 */
[----:B------:R-:W-:Y:S02]  /*0530*/  ISETP.NE.AND P0, PT, R21, RZ, PT ;  /* 0x000000ff1500720c */ /* 0x000fe40003f05270 */
[----:B------:R-:W-:Y:S01]  /*0540*/  IADD3 R14, PT, PT, R14, 0x3, RZ ;  /* 0x000000030e0e7810 */ /* 0x000fe20007ffe0ff */
[----:B----4-:R-:W-:-:S08]  /*0550*/  DFMA R6, R6, R10, R2 ;  /* 0x0000000a0606722b */ /* 0x010fd00000000002 */
[----:B-----5:R-:W-:-:S08]  /*0560*/  DFMA R4, R4, R8, R6 ;  /* 0x000000080404722b */ /* 0x020fd00000000006 */
[----:B--2---:R-:W-:Y:S01]  /*0570*/  DFMA R2, R12, R22, R4 ;  /* 0x000000160c02722b */ /* 0x004fe20000000004 */
[----:B------:R-:W-:Y:S10]  /*0580*/  @P0 BRA `(.L_x_288) ;  /* 0xfffffffc009c0947 */ /* 0x000ff4000383ffff */
.L_x_284:
[----:B------:R-:W-:Y:S05]  /*0590*/  BSYNC.RECONVERGENT B0 ;  /* 0x0000000000007941 */ /* 0x000fea0003800200 */
.L_x_283:
[----:B------:R-:W0:Y:S01]  /*05a0*/  LDC.64 R4, c[0x0][0x3a8] ;  /* 0x0000ea00ff047b82 */ /* 0x000e220000000a00 */
[----:B------:R-:W1:Y:S01]  /*05b0*/  LDCU UR6, c[0x0][0x398] ;  /* 0x00007300ff0677ac */ /* 0x000e620008000800 */
[----:B0-----:R-:W-:-:S04]  /*05c0*/  IMAD.WIDE R4, R0, 0x8, R4 ;  /* 0x0000000800047825 */ /* 0x001fc800078e0204 */
[----:B------:R-:W-:Y:S01]  /*05d0*/  IMAD.IADD R0, R19, 0x1, R0 ;  /* 0x0000000113007824 */ /* 0x000fe200078e0200 */
[----:B------:R0:W-:Y:S04]  /*05e0*/  STG.E.64 desc[UR8][R4.64], R2 ;  /* 0x0000000204007986 */ /* 0x0001e8000c101b08 */
[----:B-1----:R-:W-:-:S13]  /*05f0*/  ISETP.GE.AND P0, PT, R0, UR6, PT ;  /* 0x0000000600007c0c */ /* 0x002fda000bf06270 */
[----:B0-----:R-:W-:Y:S05]  /*0600*/  @!P0 BRA `(.L_x_289) ;  /* 0xfffffff800b48947 */ /* 0x001fea000383ffff */
[----:B------:R-:W-:Y:S05]  /*0610*/  EXIT ;  /* 0x000000000000794d */ /* 0x000fea0003800000 */
.L_x_290:
        /* <DEDUP_REMOVED lines=14> */
.L_x_306:


//--------------------- .nv.shared._ZN3cub18CUB_300001_SM_10006detail6reduce28DeviceReduceSingleTileKernelINS2_10policy_hubIdyN4cuda3std3__44plusIdEEE10Policy1000EPdSC_iS9_ddNS7_10__identityEEEvT0_T1_T2_T3_T4_T6_ --------------------------
	.section	.nv.shared._ZN3cub18CUB_300001_SM_10006detail6reduce28DeviceReduceSingleTileKernelINS2_10policy_hubIdyN4cuda3std3__44plusIdEEE10Policy1000EPdSC_iS9_ddNS7_10__identityEEEvT0_T1_T2_T3_T4_T6_,"aw",@nobits
	.sectionflags	@""
	.align	8
.nv.shared._ZN3cub18CUB_300001_SM_10006detail6reduce28DeviceReduceSingleTileKernelINS2_10policy_hubIdyN4cuda3std3__44plusIdEEE10Policy1000EPdSC_iS9_ddNS7_10__identityEEEvT0_T1_T2_T3_T4_T6_:
	.zero		1176


//--------------------- .nv.shared.reserved.0     --------------------------
	.section	.nv.shared.reserved.0,"aw",@nobits
	.weak		__nv_reservedSMEM_offset_0_alias
	.size		__nv_reservedSMEM_offset_0_alias, 0, 64
	.other		__nv_reservedSMEM_offset_0_alias,@"STO_CUDA_RESERVED_SHARED STV_DEFAULT"
__nv_reservedSMEM_offset_0_alias:
	.zero		0
	.zero		64


//--------------------- .nv.global                --------------------------
	.section	.nv.global,"aw",@nobits
.nv.global:
	.type		_ZN34_INTERNAL_6b71d968_4_k_cu_e3d585a26thrust24THRUST_300001_SM_1000_NS12placeholders2_8E,@object
	.size		_ZN34_INTERNAL_6b71d968_4_k_cu_e3d585a26thrust24THRUST_300001_SM_1000_NS12placeholders2_8E,(_ZN34_INTERNAL_6b71d968_4_k_cu_e3d585a24cuda3std3__436_GLOBAL__N__6b71d968_4_k_cu_e3d585a26ignoreE - _ZN34_INTERNAL_6b71d968_4_k_cu_e3d585a26thrust24THRUST_300001_SM_1000_NS12placeholders2_8E)
_ZN34_INTERNAL_6b71d968_4_k_cu_e3d585a26thrust24THRUST_300001_SM_1000_NS12placeholders2_8E:
	.zero		1
	.type		_ZN34_INTERNAL_6b71d968_4_k_cu_e3d585a24cuda3std3__436_GLOBAL__N__6b71d968_4_k_cu_e3d585a26ignoreE,@object
	.size		_ZN34_INTERNAL_6b71d968_4_k_cu_e3d585a24cuda3std3__436_GLOBAL__N__6b71d968_4_k_cu_e3d585a26ignoreE,(_ZN34_INTERNAL_6b71d968_4_k_cu_e3d585a24cuda3std6ranges3__45__cpo4dataE - _ZN34_INTERNAL_6b71d968_4_k_cu_e3d585a24cuda3std3__436_GLOBAL__N__6b71d968_4_k_cu_e3d585a26ignoreE)
_ZN34_INTERNAL_6b71d968_4_k_cu_e3d585a24cuda3std3__436_GLOBAL__N__6b71d968_4_k_cu_e3d585a26ignoreE:
	.zero		1
	.type		_ZN34_INTERNAL_6b71d968_4_k_cu_e3d585a24cuda3std6ranges3__45__cpo4dataE,@object
	.size		_ZN34_INTERNAL_6b71d968_4_k_cu_e3d585a24cuda3std6ranges3__45__cpo4dataE,(_ZN34_INTERNAL_6b71d968_4_k_cu_e3d585a26thrust24THRUST_300001_SM_1000_NS6system3cpp3parE - _ZN34_INTERNAL_6b71d968_4_k_cu_e3d585a24cuda3std6ranges3__45__cpo4dataE)
_ZN34_INTERNAL_6b71d968_4_k_cu_e3d585a24cuda3std6ranges3__45__cpo4dataE:
	.zero		1
	.type		_ZN34_INTERNAL_6b71d968_4_k_cu_e3d585a26thrust24THRUST_300001_SM_1000_NS6system3cpp3parE,@object
	.size		_ZN34_INTERNAL_6b71d968_4_k_cu_e3d585a26thrust24THRUST_300001_SM_1000_NS6system3cpp3parE,(_ZN34_INTERNAL_6b71d968_4_k_cu_e3d585a24cuda3std3__45__cpo5beginE - _ZN34_INTERNAL_6b71d968_4_k_cu_e3d585a26thrust24THRUST_300001_SM_1000_NS6system3cpp3parE)
_ZN34_INTERNAL_6b71d968_4_k_cu_e3d585a26thrust24THRUST_300001_SM_1000_NS6system3cpp3parE:
	.zero		1
	.type		_ZN34_INTERNAL_6b71d968_4_k_cu_e3d585a24cuda3std3__45__cpo5beginE,@object
	.size		_ZN34_INTERNAL_6b71d968_4_k_cu_e3d585a24cuda3std3__45__cpo5beginE,(_ZN34_INTERNAL_6b71d968_4_k_cu_e3d585a24cuda3std6ranges3__45__cpo5beginE - _ZN34_INTERNAL_6b71d968_4_k_cu_e3d585a24cuda3std3__45__cpo5beginE)
_ZN34_INTERNAL_6b71d968_4_k_cu_e3d585a24cuda3std3__45__cpo5beginE:
	.zero		1
	.type		_ZN34_INTERNAL_6b71d968_4_k_cu_e3d585a24cuda3std6ranges3__45__cpo5beginE,@object
	.size		_ZN34_INTERNAL_6b71d968_4_k_cu_e3d585a24cuda3std6ranges3__45__cpo5beginE,(_ZN34_INTERNAL_6b71d968_4_k_cu_e3d585a26thrust24THRUST_300001_SM_1000_NS6deviceE - _ZN34_INTERNAL_6b71d968_4_k_cu_e3d585a24cuda3std6ranges3__45__cpo5beginE)
_ZN34_INTERNAL_6b71d968_4_k_cu_e3d585a24cuda3std6ranges3__45__cpo5beginE:
	.zero		1
	.type		_ZN34_INTERNAL_6b71d968_4_k_cu_e3d585a26thrust24THRUST_300001_SM_1000_NS6deviceE,@object
	.size		_ZN34_INTERNAL_6b71d968_4_k_cu_e3d585a26thrust24THRUST_300001_SM_1000_NS6deviceE,(_ZN34_INTERNAL_6b71d968_4_k_cu_e3d585a24cuda3std3__47nulloptE - _ZN34_INTERNAL_6b71d968_4_k_cu_e3d585a26thrust24THRUST_300001_SM_1000_NS6deviceE)
_ZN34_INTERNAL_6b71d968_4_k_cu_e3d585a26thrust24THRUST_300001_SM_1000_NS6deviceE:
	.zero		1
	.type		_ZN34_INTERNAL_6b71d968_4_k_cu_e3d585a24cuda3std3__47nulloptE,@object
	.size		_ZN34_INTERNAL_6b71d968_4_k_cu_e3d585a24cuda3std3__47nulloptE,(_ZN34_INTERNAL_6b71d968_4_k_cu_e3d585a24cuda3std6ranges3__45__cpo8distanceE - _ZN34_INTERNAL_6b71d968_4_k_cu_e3d585a24cuda3std3__47nulloptE)
_ZN34_INTERNAL_6b71d968_4_k_cu_e3d585a24cuda3std3__47nulloptE:
	.zero		1
	.type		_ZN34_INTERNAL_6b71d968_4_k_cu_e3d585a24cuda3std6ranges3__45__cpo8distanceE,@object
	.size		_ZN34_INTERNAL_6b71d968_4_k_cu_e3d585a24cuda3std6ranges3__45__cpo8distanceE,(_ZN34_INTERNAL_6b71d968_4_k_cu_e3d585a26thrust24THRUST_300001_SM_1000_NS12placeholders2_4E - _ZN34_INTERNAL_6b71d968_4_k_cu_e3d585a24cuda3std6ranges3__45__cpo8distanceE)
_ZN34_INTERNAL_6b71d968_4_k_cu_e3d585a24cuda3std6ranges3__45__cpo8distanceE:
	.zero		1
	.type		_ZN34_INTERNAL_6b71d968_4_k_cu_e3d585a26thrust24THRUST_300001_SM_1000_NS12placeholders2_4E,@object
	.size		_ZN34_INTERNAL_6b71d968_4_k_cu_e3d585a26thrust24THRUST_300001_SM_1000_NS12placeholders2_4E,(_ZN34_INTERNAL_6b71d968_4_k_cu_e3d585a24cuda3std3__45__cpo6rbeginE - _ZN34_INTERNAL_6b71d968_4_k_cu_e3d585a26thrust24THRUST_300001_SM_1000_NS12placeholders2_4E)
_ZN34_INTERNAL_6b71d968_4_k_cu_e3d585a26thrust24THRUST_300001_SM_1000_NS12placeholders2_4E:
	.zero		1
	.type		_ZN34_INTERNAL_6b71d968_4_k_cu_e3d585a24cuda3std3__45__cpo6rbeginE,@object
	.size		_ZN34_INTERNAL_6b71d968_4_k_cu_e3d585a24cuda3std3__45__cpo6rbeginE,(_ZN34_INTERNAL_6b71d968_4_k_cu_e3d585a24cuda3std6ranges3__45__cpo7advanceE - _ZN34_INTERNAL_6b71d968_4_k_cu_e3d585a24cuda3std3__45__cpo6rbeginE)
_ZN34_INTERNAL_6b71d968_4_k_cu_e3d585a24cuda3std3__45__cpo6rbeginE:
	.zero		1
	.type		_ZN34_INTERNAL_6b71d968_4_k_cu_e3d585a24cuda3std6ranges3__45__cpo7advanceE,@object
	.size		_ZN34_INTERNAL_6b71d968_4_k_cu_e3d585a24cuda3std6ranges3__45__cpo7advanceE,(_ZN34_INTERNAL_6b71d968_4_k_cu_e3d585a26thrust24THRUST_300001_SM_1000_NS12placeholders3_10E - _ZN34_INTERNAL_6b71d968_4_k_cu_e3d585a24cuda3std6ranges3__45__cpo7advanceE)
_ZN34_INTERNAL_6b71d968_4_k_cu_e3d585a24cuda3std6ranges3__45__cpo7advanceE:
	.zero		1
	.type		_ZN34_INTERNAL_6b71d968_4_k_cu_e3d585a26thrust24THRUST_300001_SM_1000_NS12placeholders3_10E,@object
	.size		_ZN34_INTERNAL_6b71d968_4_k_cu_e3d585a26thrust24THRUST_300001_SM_1000_NS12placeholders3_10E,(_ZN34_INTERNAL_6b71d968_4_k_cu_e3d585a24cuda3std3__48in_placeE - _ZN34_INTERNAL_6b71d968_4_k_cu_e3d585a26thrust24THRUST_300001_SM_1000_NS12placeholders3_10E)
_ZN34_INTERNAL_6b71d968_4_k_cu_e3d585a26thrust24THRUST_300001_SM_1000_NS12placeholders3_10E:
	.zero		1
	.type		_ZN34_INTERNAL_6b71d968_4_k_cu_e3d585a24cuda3std3__48in_placeE,@object
	.size		_ZN34_INTERNAL_6b71d968_4_k_cu_e3d585a24cuda3std3__48in_placeE,(_ZN34_INTERNAL_6b71d968_4_k_cu_e3d585a24cuda3std6ranges3__45__cpo4sizeE - _ZN34_INTERNAL_6b71d968_4_k_cu_e3d585a24cuda3std3__48in_placeE)
_ZN34_INTERNAL_6b71d968_4_k_cu_e3d585a24cuda3std3__48in_placeE:
	.zero		1
	.type		_ZN34_INTERNAL_6b71d968_4_k_cu_e3d585a24cuda3std6ranges3__45__cpo4sizeE,@object
	.size		_ZN34_INTERNAL_6b71d968_4_k_cu_e3d585a24cuda3std6ranges3__45__cpo4sizeE,(_ZN34_INTERNAL_6b71d968_4_k_cu_e3d585a26thrust24THRUST_300001_SM_1000_NS12placeholders2_2E - _ZN34_INTERNAL_6b71d968_4_k_cu_e3d585a24cuda3std6ranges3__45__cpo4sizeE)
_ZN34_INTERNAL_6b71d968_4_k_cu_e3d585a24cuda3std6ranges3__45__cpo4sizeE:
	.zero		1
	.type		_ZN34_INTERNAL_6b71d968_4_k_cu_e3d585a26thrust24THRUST_300001_SM_1000_NS12placeholders2_2E,@object
	.size		_ZN34_INTERNAL_6b71d968_4_k_cu_e3d585a26thrust24THRUST_300001_SM_1000_NS12placeholders2_2E,(_ZN34_INTERNAL_6b71d968_4_k_cu_e3d585a24cuda3std3__45__cpo6cbeginE - _ZN34_INTERNAL_6b71d968_4_k_cu_e3d585a26thrust24THRUST_300001_SM_1000_NS12placeholders2_2E)
_ZN34_INTERNAL_6b71d968_4_k_cu_e3d585a26thrust24THRUST_300001_SM_1000_NS12placeholders2_2E:
	.zero		1
	.type		_ZN34_INTERNAL_6b71d968_4_k_cu_e3d585a24cuda3std3__45__cpo6cbeginE,@object
	.size		_ZN34_INTERNAL_6b71d968_4_k_cu_e3d585a24cuda3std3__45__cpo6cbeginE,(_ZN34_INTERNAL_6b71d968_4_k_cu_e3d585a24cuda3std6ranges3__45__cpo6cbeginE - _ZN34_INTERNAL_6b71d968_4_k_cu_e3d585a24cuda3std3__45__cpo6cbeginE)
_ZN34_INTERNAL_6b71d968_4_k_cu_e3d585a24cuda3std3__45__cpo6cbeginE:
	.zero		1
	.type		_ZN34_INTERNAL_6b71d968_4_k_cu_e3d585a24cuda3std6ranges3__45__cpo6cbeginE,@object
	.size		_ZN34_INTERNAL_6b71d968_4_k_cu_e3d585a24cuda3std6ranges3__45__cpo6cbeginE,(_ZN34_INTERNAL_6b71d968_4_k_cu_e3d585a26thrust24THRUST_300001_SM_1000_NS12placeholders2_6E - _ZN34_INTERNAL_6b71d968_4_k_cu_e3d585a24cuda3std6ranges3__45__cpo6cbeginE)
_ZN34_INTERNAL_6b71d968_4_k_cu_e3d585a24cuda3std6ranges3__45__cpo6cbeginE:
	.zero		1
	.type		_ZN34_INTERNAL_6b71d968_4_k_cu_e3d585a26thrust24THRUST_300001_SM_1000_NS12placeholders2_6E,@object
	.size		_ZN34_INTERNAL_6b71d968_4_k_cu_e3d585a26thrust24THRUST_300001_SM_1000_NS12placeholders2_6E,(_ZN34_INTERNAL_6b71d968_4_k_cu_e3d585a24cuda3std3__45__cpo7crbeginE - _ZN34_INTERNAL_6b71d968_4_k_cu_e3d585a26thrust24THRUST_300001_SM_1000_NS12placeholders2_6E)
_ZN34_INTERNAL_6b71d968_4_k_cu_e3d585a26thrust24THRUST_300001_SM_1000_NS12placeholders2_6E:
	.zero		1
	.type		_ZN34_INTERNAL_6b71d968_4_k_cu_e3d585a24cuda3std3__45__cpo7crbeginE,@object
	.size		_ZN34_INTERNAL_6b71d968_4_k_cu_e3d585a24cuda3std3__45__cpo7crbeginE,(_ZN34_INTERNAL_6b71d968_4_k_cu_e3d585a24cuda3std6ranges3__45__cpo4nextE - _ZN34_INTERNAL_6b71d968_4_k_cu_e3d585a24cuda3std3__45__cpo7crbeginE)
_ZN34_INTERNAL_6b71d968_4_k_cu_e3d585a24cuda3std3__45__cpo7crbeginE:
	.zero		1
	.type		_ZN34_INTERNAL_6b71d968_4_k_cu_e3d585a24cuda3std6ranges3__45__cpo4nextE,@object
	.size		_ZN34_INTERNAL_6b71d968_4_k_cu_e3d585a24cuda3std6ranges3__45__cpo4nextE,(_ZN34_INTERNAL_6b71d968_4_k_cu_e3d585a24cuda3std6ranges3__45__cpo4swapE - _ZN34_INTERNAL_6b71d968_4_k_cu_e3d585a24cuda3std6ranges3__45__cpo4nextE)
_ZN34_INTERNAL_6b71d968_4_k_cu_e3d585a24cuda3std6ranges3__45__cpo4nextE:
	.zero		1
	.type		_ZN34_INTERNAL_6b71d968_4_k_cu_e3d585a24cuda3std6ranges3__45__cpo4swapE,@object
	.size		_ZN34_INTERNAL_6b71d968_4_k_cu_e3d585a24cuda3std6ranges3__45__cpo4swapE,(_ZN34_INTERNAL_6b71d968_4_k_cu_e3d585a26thrust24THRUST_300001_SM_1000_NS8cuda_cub10par_nosyncE - _ZN34_INTERNAL_6b71d968_4_k_cu_e3d585a24cuda3std6ranges3__45__cpo4swapE)
_ZN34_INTERNAL_6b71d968_4_k_cu_e3d585a24cuda3std6ranges3__45__cpo4swapE:
	.zero		1
	.type		_ZN34_INTERNAL_6b71d968_4_k_cu_e3d585a26thrust24THRUST_300001_SM_1000_NS8cuda_cub10par_nosyncE,@object
	.size		_ZN34_INTERNAL_6b71d968_4_k_cu_e3d585a26thrust24THRUST_300001_SM_1000_NS8cuda_cub10par_nosyncE,(_ZN34_INTERNAL_6b71d968_4_k_cu_e3d585a26thrust24THRUST_300001_SM_1000_NS3seqE - _ZN34_INTERNAL_6b71d968_4_k_cu_e3d585a26thrust24THRUST_300001_SM_1000_NS8cuda_cub10par_nosyncE)
_ZN34_INTERNAL_6b71d968_4_k_cu_e3d585a26thrust24THRUST_300001_SM_1000_NS8cuda_cub10par_nosyncE:
	.zero		1
	.type		_ZN34_INTERNAL_6b71d968_4_k_cu_e3d585a26thrust24THRUST_300001_SM_1000_NS3seqE,@object
	.size		_ZN34_INTERNAL_6b71d968_4_k_cu_e3d585a26thrust24THRUST_300001_SM_1000_NS3seqE,(_ZN34_INTERNAL_6b71d968_4_k_cu_e3d585a24cuda3std3__420unreachable_sentinelE - _ZN34_INTERNAL_6b71d968_4_k_cu_e3d585a26thrust24THRUST_300001_SM_1000_NS3seqE)
_ZN34_INTERNAL_6b71d968_4_k_cu_e3d585a26thrust24THRUST_300001_SM_1000_NS3seqE:
	.zero		1
	.type		_ZN34_INTERNAL_6b71d968_4_k_cu_e3d585a24cuda3std3__420unreachable_sentinelE,@object
	.size		_ZN34_INTERNAL_6b71d968_4_k_cu_e3d585a24cuda3std3__420unreachable_sentinelE,(_ZN34_INTERNAL_6b71d968_4_k_cu_e3d585a24cuda3std6ranges3__45__cpo5ssizeE - _ZN34_INTERNAL_6b71d968_4_k_cu_e3d585a24cuda3std3__420unreachable_sentinelE)
_ZN34_INTERNAL_6b71d968_4_k_cu_e3d585a24cuda3std3__420unreachable_sentinelE:
	.zero		1
	.type		_ZN34_INTERNAL_6b71d968_4_k_cu_e3d585a24cuda3std6ranges3__45__cpo5ssizeE,@object
	.size		_ZN34_INTERNAL_6b71d968_4_k_cu_e3d585a24cuda3std6ranges3__45__cpo5ssizeE,(_ZN34_INTERNAL_6b71d968_4_k_cu_e3d585a26thrust24THRUST_300001_SM_1000_NS12placeholders2_3E - _ZN34_INTERNAL_6b71d968_4_k_cu_e3d585a24cuda3std6ranges3__45__cpo5ssizeE)
_ZN34_INTERNAL_6b71d968_4_k_cu_e3d585a24cuda3std6ranges3__45__cpo5ssizeE:
	.zero		1
	.type		_ZN34_INTERNAL_6b71d968_4_k_cu_e3d585a26thrust24THRUST_300001_SM_1000_NS12placeholders2_3E,@object
	.size		_ZN34_INTERNAL_6b71d968_4_k_cu_e3d585a26thrust24THRUST_300001_SM_1000_NS12placeholders2_3E,(_ZN34_INTERNAL_6b71d968_4_k_cu_e3d585a24cuda3std3__45__cpo4cendE - _ZN34_INTERNAL_6b71d968_4_k_cu_e3d585a26thrust24THRUST_300001_SM_1000_NS12placeholders2_3E)
_ZN34_INTERNAL_6b71d968_4_k_cu_e3d585a26thrust24THRUST_300001_SM_1000_NS12placeholders2_3E:
	.zero		1
	.type		_ZN34_INTERNAL_6b71d968_4_k_cu_e3d585a24cuda3std3__45__cpo4cendE,@object
	.size		_ZN34_INTERNAL_6b71d968_4_k_cu_e3d585a24cuda3std3__45__cpo4cendE,(_ZN34_INTERNAL_6b71d968_4_k_cu_e3d585a24cuda3std6ranges3__45__cpo4cendE - _ZN34_INTERNAL_6b71d968_4_k_cu_e3d585a24cuda3std3__45__cpo4cendE)
_ZN34_INTERNAL_6b71d968_4_k_cu_e3d585a24cuda3std3__45__cpo4cendE:
	.zero		1
	.type		_ZN34_INTERNAL_6b71d968_4_k_cu_e3d585a24cuda3std6ranges3__45__cpo4cendE,@object
	.size		_ZN34_INTERNAL_6b71d968_4_k_cu_e3d585a24cuda3std6ranges3__45__cpo4cendE,(_ZN34_INTERNAL_6b71d968_4_k_cu_e3d585a26thrust24THRUST_300001_SM_1000_NS12placeholders2_7E - _ZN34_INTERNAL_6b71d968_4_k_cu_e3d585a24cuda3std6ranges3__45__cpo4cendE)
_ZN34_INTERNAL_6b71d968_4_k_cu_e3d585a24cuda3std6ranges3__45__cpo4cendE:
	.zero		1
	.type		_ZN34_INTERNAL_6b71d968_4_k_cu_e3d585a26thrust24THRUST_300001_SM_1000_NS12placeholders2_7E,@object
	.size		_ZN34_INTERNAL_6b71d968_4_k_cu_e3d585a26thrust24THRUST_300001_SM_1000_NS12placeholders2_7E,(_ZN34_INTERNAL_6b71d968_4_k_cu_e3d585a24cuda3std3__45__cpo5crendE - _ZN34_INTERNAL_6b71d968_4_k_cu_e3d585a26thrust24THRUST_300001_SM_1000_NS12placeholders2_7E)
_ZN34_INTERNAL_6b71d968_4_k_cu_e3d585a26thrust24THRUST_300001_SM_1000_NS12placeholders2_7E:
	.zero		1
	.type		_ZN34_INTERNAL_6b71d968_4_k_cu_e3d585a24cuda3std3__45__cpo5crendE,@object
	.size		_ZN34_INTERNAL_6b71d968_4_k_cu_e3d585a24cuda3std3__45__cpo5crendE,(_ZN34_INTERNAL_6b71d968_4_k_cu_e3d585a24cuda3std6ranges3__45__cpo4prevE - _ZN34_INTERNAL_6b71d968_4_k_cu_e3d585a24cuda3std3__45__cpo5crendE)
_ZN34_INTERNAL_6b71d968_4_k_cu_e3d585a24cuda3std3__45__cpo5crendE:
	.zero		1
	.type		_ZN34_INTERNAL_6b71d968_4_k_cu_e3d585a24cuda3std6ranges3__45__cpo4prevE,@object
	.size		_ZN34_INTERNAL_6b71d968_4_k_cu_e3d585a24cuda3std6ranges3__45__cpo4prevE,(_ZN34_INTERNAL_6b71d968_4_k_cu_e3d585a24cuda3std6ranges3__45__cpo9iter_moveE - _ZN34_INTERNAL_6b71d968_4_k_cu_e3d585a24cuda3std6ranges3__45__cpo4prevE)
_ZN34_INTERNAL_6b71d968_4_k_cu_e3d585a24cuda3std6ranges3__45__cpo4prevE:
	.zero		1
	.type		_ZN34_INTERNAL_6b71d968_4_k_cu_e3d585a24cuda3std6ranges3__45__cpo9iter_moveE,@object
	.size		_ZN34_INTERNAL_6b71d968_4_k_cu_e3d585a24cuda3std6ranges3__45__cpo9iter_moveE,(_ZN34_INTERNAL_6b71d968_4_k_cu_e3d585a26thrust24THRUST_300001_SM_1000_NS6system6detail10sequential3seqE - _ZN34_INTERNAL_6b71d968_4_k_cu_e3d585a24cuda3std6ranges3__45__cpo9iter_moveE)
_ZN34_INTERNAL_6b71d968_4_k_cu_e3d585a24cuda3std6ranges3__45__cpo9iter_moveE:
	.zero		1
	.type		_ZN34_INTERNAL_6b71d968_4_k_cu_e3d585a26thrust24THRUST_300001_SM_1000_NS6system6detail10sequential3seqE,@object
	.size		_ZN34_INTERNAL_6b71d968_4_k_cu_e3d585a26thrust24THRUST_300001_SM_1000_NS6system6detail10sequential3seqE,(_ZN34_INTERNAL_6b71d968_4_k_cu_e3d585a26thrust24THRUST_300001_SM_1000_NS12placeholders2_9E - _ZN34_INTERNAL_6b71d968_4_k_cu_e3d585a26thrust24THRUST_300001_SM_1000_NS6system6detail10sequential3seqE)
_ZN34_INTERNAL_6b71d968_4_k_cu_e3d585a26thrust24THRUST_300001_SM_1000_NS6system6detail10sequential3seqE:
	.zero		1
	.type		_ZN34_INTERNAL_6b71d968_4_k_cu_e3d585a26thrust24THRUST_300001_SM_1000_NS12placeholders2_9E,@object
	.size		_ZN34_INTERNAL_6b71d968_4_k_cu_e3d585a26thrust24THRUST_300001_SM_1000_NS12placeholders2_9E,(_ZN34_INTERNAL_6b71d968_4_k_cu_e3d585a24cuda3std3__419piecewise_constructE - _ZN34_INTERNAL_6b71d968_4_k_cu_e3d585a26thrust24THRUST_300001_SM_1000_NS12placeholders2_9E)
_ZN34_INTERNAL_6b71d968_4_k_cu_e3d585a26thrust24THRUST_300001_SM_1000_NS12placeholders2_9E:
	.zero		1
	.type		_ZN34_INTERNAL_6b71d968_4_k_cu_e3d585a24cuda3std3__419piecewise_constructE,@object
	.size		_ZN34_INTERNAL_6b71d968_4_k_cu_e3d585a24cuda3std3__419piecewise_constructE,(_ZN34_INTERNAL_6b71d968_4_k_cu_e3d585a24cuda3std6ranges3__45__cpo5cdataE - _ZN34_INTERNAL_6b71d968_4_k_cu_e3d585a24cuda3std3__419piecewise_constructE)
_ZN34_INTERNAL_6b71d968_4_k_cu_e3d585a24cuda3std3__419piecewise_constructE:
	.zero		1
	.type		_ZN34_INTERNAL_6b71d968_4_k_cu_e3d585a24cuda3std6ranges3__45__cpo5cdataE,@object
	.size		_ZN34_INTERNAL_6b71d968_4_k_cu_e3d585a24cuda3std6ranges3__45__cpo5cdataE,(_ZN34_INTERNAL_6b71d968_4_k_cu_e3d585a26thrust24THRUST_300001_SM_1000_NS12placeholders2_1E - _ZN34_INTERNAL_6b71d968_4_k_cu_e3d585a24cuda3std6ranges3__45__cpo5cdataE)
_ZN34_INTERNAL_6b71d968_4_k_cu_e3d585a24cuda3std6ranges3__45__cpo5cdataE:
	.zero		1
	.type		_ZN34_INTERNAL_6b71d968_4_k_cu_e3d585a26thrust24THRUST_300001_SM_1000_NS12placeholders2_1E,@object
	.size		_ZN34_INTERNAL_6b71d968_4_k_cu_e3d585a26thrust24THRUST_300001_SM_1000_NS12placeholders2_1E,(_ZN34_INTERNAL_6b71d968_4_k_cu_e3d585a24cuda3std3__45__cpo3endE - _ZN34_INTERNAL_6b71d968_4_k_cu_e3d585a26thrust24THRUST_300001_SM_1000_NS12placeholders2_1E)
_ZN34_INTERNAL_6b71d968_4_k_cu_e3d585a26thrust24THRUST_300001_SM_1000_NS12placeholders2_1E:
	.zero		1
	.type		_ZN34_INTERNAL_6b71d968_4_k_cu_e3d585a24cuda3std3__45__cpo3endE,@object
	.size		_ZN34_INTERNAL_6b71d968_4_k_cu_e3d585a24cuda3std3__45__cpo3endE,(_ZN34_INTERNAL_6b71d968_4_k_cu_e3d585a24cuda3std6ranges3__45__cpo3endE - _ZN34_INTERNAL_6b71d968_4_k_cu_e3d585a24cuda3std3__45__cpo3endE)
_ZN34_INTERNAL_6b71d968_4_k_cu_e3d585a24cuda3std3__45__cpo3endE:
	.zero		1
	.type		_ZN34_INTERNAL_6b71d968_4_k_cu_e3d585a24cuda3std6ranges3__45__cpo3endE,@object
	.size		_ZN34_INTERNAL_6b71d968_4_k_cu_e3d585a24cuda3std6ranges3__45__cpo3endE,(_ZN34_INTERNAL_6b71d968_4_k_cu_e3d585a26thrust24THRUST_300001_SM_1000_NS12placeholders2_5E - _ZN34_INTERNAL_6b71d968_4_k_cu_e3d585a24cuda3std6ranges3__45__cpo3endE)
_ZN34_INTERNAL_6b71d968_4_k_cu_e3d585a24cuda3std6ranges3__45__cpo3endE:
	.zero		1
	.type		_ZN34_INTERNAL_6b71d968_4_k_cu_e3d585a26thrust24THRUST_300001_SM_1000_NS12placeholders2_5E,@object
	.size		_ZN34_INTERNAL_6b71d968_4_k_cu_e3d585a26thrust24THRUST_300001_SM_1000_NS12placeholders2_5E,(_ZN34_INTERNAL_6b71d968_4_k_cu_e3d585a24cuda3std3__45__cpo4rendE - _ZN34_INTERNAL_6b71d968_4_k_cu_e3d585a26thrust24THRUST_300001_SM_1000_NS12placeholders2_5E)
_ZN34_INTERNAL_6b71d968_4_k_cu_e3d585a26thrust24THRUST_300001_SM_1000_NS12placeholders2_5E:
	.zero		1
	.type		_ZN34_INTERNAL_6b71d968_4_k_cu_e3d585a24cuda3std3__45__cpo4rendE,@object
	.size		_ZN34_INTERNAL_6b71d968_4_k_cu_e3d585a24cuda3std3__45__cpo4rendE,(_ZN34_INTERNAL_6b71d968_4_k_cu_e3d585a24cuda3std6ranges3__45__cpo9iter_swapE - _ZN34_INTERNAL_6b71d968_4_k_cu_e3d585a24cuda3std3__45__cpo4rendE)
_ZN34_INTERNAL_6b71d968_4_k_cu_e3d585a24cuda3std3__45__cpo4rendE:
	.zero		1
	.type		_ZN34_INTERNAL_6b71d968_4_k_cu_e3d585a24cuda3std6ranges3__45__cpo9iter_swapE,@object
	.size		_ZN34_INTERNAL_6b71d968_4_k_cu_e3d585a24cuda3std6ranges3__45__cpo9iter_swapE,(_ZN34_INTERNAL_6b71d968_4_k_cu_e3d585a24cuda3std3__48unexpectE - _ZN34_INTERNAL_6b71d968_4_k_cu_e3d585a24cuda3std6ranges3__45__cpo9iter_swapE)
_ZN34_INTERNAL_6b71d968_4_k_cu_e3d585a24cuda3std6ranges3__45__cpo9iter_swapE:
	.zero		1
	.type		_ZN34_INTERNAL_6b71d968_4_k_cu_e3d585a24cuda3std3__48unexpectE,@object
	.size		_ZN34_INTERNAL_6b71d968_4_k_cu_e3d585a24cuda3std3__48unexpectE,(_ZN34_INTERNAL_6b71d968_4_k_cu_e3d585a26thrust24THRUST_300001_SM_1000_NS8cuda_cub3parE - _ZN34_INTERNAL_6b71d968_4_k_cu_e3d585a24cuda3std3__48unexpectE)
_ZN34_INTERNAL_6b71d968_4_k_cu_e3d585a24cuda3std3__48unexpectE:
	.zero		1
	.type		_ZN34_INTERNAL_6b71d968_4_k_cu_e3d585a26thrust24THRUST_300001_SM_1000_NS8cuda_cub3parE,@object
	.size		_ZN34_INTERNAL_6b71d968_4_k_cu_e3d585a26thrust24THRUST_300001_SM_1000_NS8cuda_cub3parE,(.L_29 - _ZN34_INTERNAL_6b71d968_4_k_cu_e3d585a26thrust24THRUST_300001_SM_1000_NS8cuda_cub3parE)
_ZN34_INTERNAL_6b71d968_4_k_cu_e3d585a26thrust24THRUST_300001_SM_1000_NS8cuda_cub3parE:
	.zero		1
.L_29:


//--------------------- .nv.shared._ZN3cub18CUB_300001_SM_10006detail6reduce18DeviceReduceKernelINS2_10policy_hubIdyN4cuda3std3__44plusIdEEE10Policy1000EN6thrust24THRUST_300001_SM_1000_NS18transform_iteratorINSD_12zip_functionINS7_10multipliesIdEEEENSD_12zip_iteratorINS7_5tupleIJNSD_6detail15normal_iteratorINSD_10device_ptrIKdEEEESQ_EEEEENSD_11use_defaultEST_EEyS9_dNS7_10__identityEEEvT0_PT3_T1_NS0_13GridEvenShareISZ_EET2_T4_ --------------------------
	.section	.nv.shared._ZN3cub18CUB_300001_SM_10006detail6reduce18DeviceReduceKernelINS2_10policy_hubIdyN4cuda3std3__44plusIdEEE10Policy1000EN6thrust24THRUST_300001_SM_1000_NS18transform_iteratorINSD_12zip_functionINS7_10multipliesIdEEEENSD_12zip_iteratorINS7_5tupleIJNSD_6detail15normal_iteratorINSD_10device_ptrIKdEEEESQ_EEEEENSD_11use_defaultEST_EEyS9_dNS7_10__identityEEEvT0_PT3_T1_NS0_13GridEvenShareISZ_EET2_T4_,"aw",@nobits
	.sectionflags	@""
	.align	8
.nv.shared._ZN3cub18CUB_300001_SM_10006detail6reduce18DeviceReduceKernelINS2_10policy_hubIdyN4cuda3std3__44plusIdEEE10Policy1000EN6thrust24THRUST_300001_SM_1000_NS18transform_iteratorINSD_12zip_functionINS7_10multipliesIdEEEENSD_12zip_iteratorINS7_5tupleIJNSD_6detail15normal_iteratorINSD_10device_ptrIKdEEEESQ_EEEEENSD_11use_defaultEST_EEyS9_dNS7_10__identityEEEvT0_PT3_T1_NS0_13GridEvenShareISZ_EET2_T4_:
	.zero		1176


//--------------------- .nv.shared._ZN3cub18CUB_300001_SM_10006detail6reduce28DeviceReduceSingleTileKernelINS2_10policy_hubIdyN4cuda3std3__44plusIdEEE10Policy1000EN6thrust24THRUST_300001_SM_1000_NS18transform_iteratorINSD_12zip_functionINS7_10multipliesIdEEEENSD_12zip_iteratorINS7_5tupleIJNSD_6detail15normal_iteratorINSD_10device_ptrIKdEEEESQ_EEEEENSD_11use_defaultEST_EEPdyS9_ddNS7_10__identityEEEvT0_T1_T2_T3_T4_T6_ --------------------------
	.section	.nv.shared._ZN3cub18CUB_300001_SM_10006detail6reduce28DeviceReduceSingleTileKernelINS2_10policy_hubIdyN4cuda3std3__44plusIdEEE10Policy1000EN6thrust24THRUST_300001_SM_1000_NS18transform_iteratorINSD_12zip_functionINS7_10multipliesIdEEEENSD_12zip_iteratorINS7_5tupleIJNSD_6detail15normal_iteratorINSD_10device_ptrIKdEEEESQ_EEEEENSD_11use_defaultEST_EEPdyS9_ddNS7_10__identityEEEvT0_T1_T2_T3_T4_T6_,"aw",@nobits
	.sectionflags	@""
	.align	8
.nv.shared._ZN3cub18CUB_300001_SM_10006detail6reduce28DeviceReduceSingleTileKernelINS2_10policy_hubIdyN4cuda3std3__44plusIdEEE10Policy1000EN6thrust24THRUST_300001_SM_1000_NS18transform_iteratorINSD_12zip_functionINS7_10multipliesIdEEEENSD_12zip_iteratorINS7_5tupleIJNSD_6detail15normal_iteratorINSD_10device_ptrIKdEEEESQ_EEEEENSD_11use_defaultEST_EEPdyS9_ddNS7_10__identityEEEvT0_T1_T2_T3_T4_T6_:
	.zero		1176


//--------------------- .nv.shared._ZN3cub18CUB_300001_SM_10006detail6reduce28DeviceReduceSingleTileKernelINS2_10policy_hubIdjN4cuda3std3__44plusIdEEE10Policy1000EPdSC_iS9_ddNS7_10__identityEEEvT0_T1_T2_T3_T4_T6_ --------------------------
	.section	.nv.shared._ZN3cub18CUB_300001_SM_10006detail6reduce28DeviceReduceSingleTileKernelINS2_10policy_hubIdjN4cuda3std3__44plusIdEEE10Policy1000EPdSC_iS9_ddNS7_10__identityEEEvT0_T1_T2_T3_T4_T6_,"aw",@nobits
	.sectionflags	@""
	.align	8
.nv.shared._ZN3cub18CUB_300001_SM_10006detail6reduce28DeviceReduceSingleTileKernelINS2_10policy_hubIdjN4cuda3std3__44plusIdEEE10Policy1000EPdSC_iS9_ddNS7_10__identityEEEvT0_T1_T2_T3_T4_T6_:
	.zero		1216


//--------------------- .nv.shared._ZN3cub18CUB_300001_SM_10006detail6reduce18DeviceReduceKernelINS2_10policy_hubIdjN4cuda3std3__44plusIdEEE10Policy1000EN6thrust24THRUST_300001_SM_1000_NS18transform_iteratorINSD_12zip_functionINS7_10multipliesIdEEEENSD_12zip_iteratorINS7_5tupleIJNSD_6detail15normal_iteratorINSD_10device_ptrIKdEEEESQ_EEEEENSD_11use_defaultEST_EEjS9_dNS7_10__identityEEEvT0_PT3_T1_NS0_13GridEvenShareISZ_EET2_T4_ --------------------------
	.section	.nv.shared._ZN3cub18CUB_300001_SM_10006detail6reduce18DeviceReduceKernelINS2_10policy_hubIdjN4cuda3std3__44plusIdEEE10Policy1000EN6thrust24THRUST_300001_SM_1000_NS18transform_iteratorINSD_12zip_functionINS7_10multipliesIdEEEENSD_12zip_iteratorINS7_5tupleIJNSD_6detail15normal_iteratorINSD_10device_ptrIKdEEEESQ_EEEEENSD_11use_defaultEST_EEjS9_dNS7_10__identityEEEvT0_PT3_T1_NS0_13GridEvenShareISZ_EET2_T4_,"aw",@nobits
	.sectionflags	@""
	.align	8
.nv.shared._ZN3cub18CUB_300001_SM_10006detail6reduce18DeviceReduceKernelINS2_10policy_hubIdjN4cuda3std3__44plusIdEEE10Policy1000EN6thrust24THRUST_300001_SM_1000_NS18transform_iteratorINSD_12zip_functionINS7_10multipliesIdEEEENSD_12zip_iteratorINS7_5tupleIJNSD_6detail15normal_iteratorINSD_10device_ptrIKdEEEESQ_EEEEENSD_11use_defaultEST_EEjS9_dNS7_10__identityEEEvT0_PT3_T1_NS0_13GridEvenShareISZ_EET2_T4_:
	.zero		1216


//--------------------- .nv.shared._ZN3cub18CUB_300001_SM_10006detail6reduce28DeviceReduceSingleTileKernelINS2_10policy_hubIdjN4cuda3std3__44plusIdEEE10Policy1000EN6thrust24THRUST_300001_SM_1000_NS18transform_iteratorINSD_12zip_functionINS7_10multipliesIdEEEENSD_12zip_iteratorINS7_5tupleIJNSD_6detail15normal_iteratorINSD_10device_ptrIKdEEEESQ_EEEEENSD_11use_defaultEST_EEPdjS9_ddNS7_10__identityEEEvT0_T1_T2_T3_T4_T6_ --------------------------
	.section	.nv.shared._ZN3cub18CUB_300001_SM_10006detail6reduce28DeviceReduceSingleTileKernelINS2_10policy_hubIdjN4cuda3std3__44plusIdEEE10Policy1000EN6thrust24THRUST_300001_SM_1000_NS18transform_iteratorINSD_12zip_functionINS7_10multipliesIdEEEENSD_12zip_iteratorINS7_5tupleIJNSD_6detail15normal_iteratorINSD_10device_ptrIKdEEEESQ_EEEEENSD_11use_defaultEST_EEPdjS9_ddNS7_10__identityEEEvT0_T1_T2_T3_T4_T6_,"aw",@nobits
	.sectionflags	@""
	.align	8
.nv.shared._ZN3cub18CUB_300001_SM_10006detail6reduce28DeviceReduceSingleTileKernelINS2_10policy_hubIdjN4cuda3std3__44plusIdEEE10Policy1000EN6thrust24THRUST_300001_SM_1000_NS18transform_iteratorINSD_12zip_functionINS7_10multipliesIdEEEENSD_12zip_iteratorINS7_5tupleIJNSD_6detail15normal_iteratorINSD_10device_ptrIKdEEEESQ_EEEEENSD_11use_defaultEST_EEPdjS9_ddNS7_10__identityEEEvT0_T1_T2_T3_T4_T6_:
	.zero		1216


//--------------------- .nv.constant0._ZN3cub18CUB_300001_SM_10006detail6reduce28DeviceReduceSingleTileKernelINS2_10policy_hubIdyN4cuda3std3__44plusIdEEE10Policy1000EPdSC_iS9_ddNS7_10__identityEEEvT0_T1_T2_T3_T4_T6_ --------------------------
	.section	.nv.constant0._ZN3cub18CUB_300001_SM_10006detail6reduce28DeviceReduceSingleTileKernelINS2_10policy_hubIdyN4cuda3std3__44plusIdEEE10Policy1000EPdSC_iS9_ddNS7_10__identityEEEvT0_T1_T2_T3_T4_T6_,"a",@progbits
	.sectionflags	@""
	.align	4
.nv.constant0._ZN3cub18CUB_300001_SM_10006detail6reduce28DeviceReduceSingleTileKernelINS2_10policy_hubIdyN4cuda3std3__44plusIdEEE10Policy1000EPdSC_iS9_ddNS7_10__identityEEEvT0_T1_T2_T3_T4_T6_:
	.zero		929


//--------------------- .nv.constant0._ZN3cub18CUB_300001_SM_10006detail6reduce18DeviceReduceKernelINS2_10policy_hubIdyN4cuda3std3__44plusIdEEE10Policy1000EN6thrust24THRUST_300001_SM_1000_NS18transform_iteratorINSD_12zip_functionINS7_10multipliesIdEEEENSD_12zip_iteratorINS7_5tupleIJNSD_6detail15normal_iteratorINSD_10device_ptrIKdEEEESQ_EEEEENSD_11use_defaultEST_EEyS9_dNS7_10__identityEEEvT0_PT3_T1_NS0_13GridEvenShareISZ_EET2_T4_ --------------------------
	.section	.nv.constant0._ZN3cub18CUB_300001_SM_10006detail6reduce18DeviceReduceKernelINS2_10policy_hubIdyN4cuda3std3__44plusIdEEE10Policy1000EN6thrust24THRUST_300001_SM_1000_NS18transform_iteratorINSD_12zip_functionINS7_10multipliesIdEEEENSD_12zip_iteratorINS7_5tupleIJNSD_6detail15normal_iteratorINSD_10device_ptrIKdEEEESQ_EEEEENSD_11use_defaultEST_EEyS9_dNS7_10__identityEEEvT0_PT3_T1_NS0_13GridEvenShareISZ_EET2_T4_,"a",@progbits
	.sectionflags	@""
	.align	4
.nv.constant0._ZN3cub18CUB_300001_SM_10006detail6reduce18DeviceReduceKernelINS2_10policy_hubIdyN4cuda3std3__44plusIdEEE10Policy1000EN6thrust24THRUST_300001_SM_1000_NS18transform_iteratorINSD_12zip_functionINS7_10multipliesIdEEEENSD_12zip_iteratorINS7_5tupleIJNSD_6detail15normal_iteratorINSD_10device_ptrIKdEEEESQ_EEEEENSD_11use_defaultEST_EEyS9_dNS7_10__identityEEEvT0_PT3_T1_NS0_13GridEvenShareISZ_EET2_T4_:
	.zero		1010


//--------------------- .nv.constant0._ZN3cub18CUB_300001_SM_10006detail6reduce28DeviceReduceSingleTileKernelINS2_10policy_hubIdyN4cuda3std3__44plusIdEEE10Policy1000EN6thrust24THRUST_300001_SM_1000_NS18transform_iteratorINSD_12zip_functionINS7_10multipliesIdEEEENSD_12zip_iteratorINS7_5tupleIJNSD_6detail15normal_iteratorINSD_10device_ptrIKdEEEESQ_EEEEENSD_11use_defaultEST_EEPdyS9_ddNS7_10__identityEEEvT0_T1_T2_T3_T4_T6_ --------------------------
	.section	.nv.constant0._ZN3cub18CUB_300001_SM_10006detail6reduce28DeviceReduceSingleTileKernelINS2_10policy_hubIdyN4cuda3std3__44plusIdEEE10Policy1000EN6thrust24THRUST_300001_SM_1000_NS18transform_iteratorINSD_12zip_functionINS7_10multipliesIdEEEENSD_12zip_iteratorINS7_5tupleIJNSD_6detail15normal_iteratorINSD_10device_ptrIKdEEEESQ_EEEEENSD_11use_defaultEST_EEPdyS9_ddNS7_10__identityEEEvT0_T1_T2_T3_T4_T6_,"a",@progbits
	.sectionflags	@""
	.align	4
.nv.constant0._ZN3cub18CUB_300001_SM_10006detail6reduce28DeviceReduceSingleTileKernelINS2_10policy_hubIdyN4cuda3std3__44plusIdEEE10Policy1000EN6thrust24THRUST_300001_SM_1000_NS18transform_iteratorINSD_12zip_functionINS7_10multipliesIdEEEENSD_12zip_iteratorINS7_5tupleIJNSD_6detail15normal_iteratorINSD_10device_ptrIKdEEEESQ_EEEEENSD_11use_defaultEST_EEPdyS9_ddNS7_10__identityEEEvT0_T1_T2_T3_T4_T6_:
	.zero		953


//--------------------- .nv.constant0._ZN3cub18CUB_300001_SM_10006detail6reduce28DeviceReduceSingleTileKernelINS2_10policy_hubIdjN4cuda3std3__44plusIdEEE10Policy1000EPdSC_iS9_ddNS7_10__identityEEEvT0_T1_T2_T3_T4_T6_ --------------------------
	.section	.nv.constant0._ZN3cub18CUB_300001_SM_10006detail6reduce28DeviceReduceSingleTileKernelINS2_10policy_hubIdjN4cuda3std3__44plusIdEEE10Policy1000EPdSC_iS9_ddNS7_10__identityEEEvT0_T1_T2_T3_T4_T6_,"a",@progbits
	.sectionflags	@""
	.align	4
.nv.constant0._ZN3cub18CUB_300001_SM_10006detail6reduce28DeviceReduceSingleTileKernelINS2_10policy_hubIdjN4cuda3std3__44plusIdEEE10Policy1000EPdSC_iS9_ddNS7_10__identityEEEvT0_T1_T2_T3_T4_T6_:
	.zero		929


//--------------------- .nv.constant0._ZN3cub18CUB_300001_SM_10006detail6reduce18DeviceReduceKernelINS2_10policy_hubIdjN4cuda3std3__44plusIdEEE10Policy1000EN6thrust24THRUST_300001_SM_1000_NS18transform_iteratorINSD_12zip_functionINS7_10multipliesIdEEEENSD_12zip_iteratorINS7_5tupleIJNSD_6detail15normal_iteratorINSD_10device_ptrIKdEEEESQ_EEEEENSD_11use_defaultEST_EEjS9_dNS7_10__identityEEEvT0_PT3_T1_NS0_13GridEvenShareISZ_EET2_T4_ --------------------------
	.section	.nv.constant0._ZN3cub18CUB_300001_SM_10006detail6reduce18DeviceReduceKernelINS2_10policy_hubIdjN4cuda3std3__44plusIdEEE10Policy1000EN6thrust24THRUST_300001_SM_1000_NS18transform_iteratorINSD_12zip_functionINS7_10multipliesIdEEEENSD_12zip_iteratorINS7_5tupleIJNSD_6detail15normal_iteratorINSD_10device_ptrIKdEEEESQ_EEEEENSD_11use_defaultEST_EEjS9_dNS7_10__identityEEEvT0_PT3_T1_NS0_13GridEvenShareISZ_EET2_T4_,"a",@progbits
	.sectionflags	@""
	.align	4
.nv.constant0._ZN3cub18CUB_300001_SM_10006detail6reduce18DeviceReduceKernelINS2_10policy_hubIdjN4cuda3std3__44plusIdEEE10Policy1000EN6thrust24THRUST_300001_SM_1000_NS18transform_iteratorINSD_12zip_functionINS7_10multipliesIdEEEENSD_12zip_iteratorINS7_5tupleIJNSD_6detail15normal_iteratorINSD_10device_ptrIKdEEEESQ_EEEEENSD_11use_defaultEST_EEjS9_dNS7_10__identityEEEvT0_PT3_T1_NS0_13GridEvenShareISZ_EET2_T4_:
	.zero		974


//--------------------- .nv.constant0._ZN3cub18CUB_300001_SM_10006detail6reduce28DeviceReduceSingleTileKernelINS2_10policy_hubIdjN4cuda3std3__44plusIdEEE10Policy1000EN6thrust24THRUST_300001_SM_1000_NS18transform_iteratorINSD_12zip_functionINS7_10multipliesIdEEEENSD_12zip_iteratorINS7_5tupleIJNSD_6detail15normal_iteratorINSD_10device_ptrIKdEEEESQ_EEEEENSD_11use_defaultEST_EEPdjS9_ddNS7_10__identityEEEvT0_T1_T2_T3_T4_T6_ --------------------------
	.section	.nv.constant0._ZN3cub18CUB_300001_SM_10006detail6reduce28DeviceReduceSingleTileKernelINS2_10policy_hubIdjN4cuda3std3__44plusIdEEE10Policy1000EN6thrust24THRUST_300001_SM_1000_NS18transform_iteratorINSD_12zip_functionINS7_10multipliesIdEEEENSD_12zip_iteratorINS7_5tupleIJNSD_6detail15normal_iteratorINSD_10device_ptrIKdEEEESQ_EEEEENSD_11use_defaultEST_EEPdjS9_ddNS7_10__identityEEEvT0_T1_T2_T3_T4_T6_,"a",@progbits
	.sectionflags	@""
	.align	4
.nv.constant0._ZN3cub18CUB_300001_SM_10006detail6reduce28DeviceReduceSingleTileKernelINS2_10policy_hubIdjN4cuda3std3__44plusIdEEE10Policy1000EN6thrust24THRUST_300001_SM_1000_NS18transform_iteratorINSD_12zip_functionINS7_10multipliesIdEEEENSD_12zip_iteratorINS7_5tupleIJNSD_6detail15normal_iteratorINSD_10device_ptrIKdEEEESQ_EEEEENSD_11use_defaultEST_EEPdjS9_ddNS7_10__identityEEEvT0_T1_T2_T3_T4_T6_:
	.zero		945


//--------------------- .nv.constant0._ZN3cub18CUB_300001_SM_10006detail9transform16transform_kernelINS2_10policy_hubILb1EN4cuda3std3__45tupleIJN6thrust24THRUST_300001_SM_1000_NS6detail15normal_iteratorINSA_10device_ptrIKdEEEESG_EEEE10policy1000El13my_func_multiNSC_INSD_IdEEEEJPSE_SN_EEEvT0_iT1_T2_DpNS2_10kernel_argIT3_EE --------------------------
	.section	.nv.constant0._ZN3cub18CUB_300001_SM_10006detail9transform16transform_kernelINS2_10policy_hubILb1EN4cuda3std3__45tupleIJN6thrust24THRUST_300001_SM_1000_NS6detail15normal_iteratorINSA_10device_ptrIKdEEEESG_EEEE10policy1000El13my_func_multiNSC_INSD_IdEEEEJPSE_SN_EEEvT0_iT1_T2_DpNS2_10kernel_argIT3_EE,"a",@progbits
	.sectionflags	@""
	.align	4
.nv.constant0._ZN3cub18CUB_300001_SM_10006detail9transform16transform_kernelINS2_10policy_hubILb1EN4cuda3std3__45tupleIJN6thrust24THRUST_300001_SM_1000_NS6detail15normal_iteratorINSA_10device_ptrIKdEEEESG_EEEE10policy1000El13my_func_multiNSC_INSD_IdEEEEJPSE_SN_EEEvT0_iT1_T2_DpNS2_10kernel_argIT3_EE:
	.zero		952


//--------------------- .nv.constant0._ZN3cub18CUB_300001_SM_10006detail9transform16transform_kernelINS2_10policy_hubILb1EN4cuda3std3__45tupleIJN6thrust24THRUST_300001_SM_1000_NS6detail15normal_iteratorINSA_10device_ptrIKdEEEESG_EEEE10policy1000Ei13my_func_multiNSC_INSD_IdEEEEJPSE_SN_EEEvT0_iT1_T2_DpNS2_10kernel_argIT3_EE --------------------------
	.section	.nv.constant0._ZN3cub18CUB_300001_SM_10006detail9transform16transform_kernelINS2_10policy_hubILb1EN4cuda3std3__45tupleIJN6thrust24THRUST_300001_SM_1000_NS6detail15normal_iteratorINSA_10device_ptrIKdEEEESG_EEEE10policy1000Ei13my_func_multiNSC_INSD_IdEEEEJPSE_SN_EEEvT0_iT1_T2_DpNS2_10kernel_argIT3_EE,"a",@progbits
	.sectionflags	@""
	.align	4
.nv.constant0._ZN3cub18CUB_300001_SM_10006detail9transform16transform_kernelINS2_10policy_hubILb1EN4cuda3std3__45tupleIJN6thrust24THRUST_300001_SM_1000_NS6detail15normal_iteratorINSA_10device_ptrIKdEEEESG_EEEE10policy1000Ei13my_func_multiNSC_INSD_IdEEEEJPSE_SN_EEEvT0_iT1_T2_DpNS2_10kernel_argIT3_EE:
	.zero		952


//--------------------- .nv.constant0._ZN3cub18CUB_300001_SM_10006detail9transform16transform_kernelINS2_10policy_hubILb1EN4cuda3std3__45tupleIJN6thrust24THRUST_300001_SM_1000_NS6detail15normal_iteratorINSA_10device_ptrIKdEEEESG_EEEE10policy1000El11my_func_addNSC_INSD_IdEEEEJPSE_SN_EEEvT0_iT1_T2_DpNS2_10kernel_argIT3_EE --------------------------
	.section	.nv.constant0._ZN3cub18CUB_300001_SM_10006detail9transform16transform_kernelINS2_10policy_hubILb1EN4cuda3std3__45tupleIJN6thrust24THRUST_300001_SM_1000_NS6detail15normal_iteratorINSA_10device_ptrIKdEEEESG_EEEE10policy1000El11my_func_addNSC_INSD_IdEEEEJPSE_SN_EEEvT0_iT1_T2_DpNS2_10kernel_argIT3_EE,"a",@progbits
	.sectionflags	@""
	.align	4
.nv.constant0._ZN3cub18CUB_300001_SM_10006detail9transform16transform_kernelINS2_10policy_hubILb1EN4cuda3std3__45tupleIJN6thrust24THRUST_300001_SM_1000_NS6detail15normal_iteratorINSA_10device_ptrIKdEEEESG_EEEE10policy1000El11my_func_addNSC_INSD_IdEEEEJPSE_SN_EEEvT0_iT1_T2_DpNS2_10kernel_argIT3_EE:
	.zero		960


//--------------------- .nv.constant0._ZN3cub18CUB_300001_SM_10006detail9transform16transform_kernelINS2_10policy_hubILb1EN4cuda3std3__45tupleIJN6thrust24THRUST_300001_SM_1000_NS6detail15normal_iteratorINSA_10device_ptrIKdEEEESG_EEEE10policy1000Ei11my_func_addNSC_INSD_IdEEEEJPSE_SN_EEEvT0_iT1_T2_DpNS2_10kernel_argIT3_EE --------------------------
	.section	.nv.constant0._ZN3cub18CUB_300001_SM_10006detail9transform16transform_kernelINS2_10policy_hubILb1EN4cuda3std3__45tupleIJN6thrust24THRUST_300001_SM_1000_NS6detail15normal_iteratorINSA_10device_ptrIKdEEEESG_EEEE10policy1000Ei11my_func_addNSC_INSD_IdEEEEJPSE_SN_EEEvT0_iT1_T2_DpNS2_10kernel_argIT3_EE,"a",@progbits
	.sectionflags	@""
	.align	4
.nv.constant0._ZN3cub18CUB_300001_SM_10006detail9transform16transform_kernelINS2_10policy_hubILb1EN4cuda3std3__45tupleIJN6thrust24THRUST_300001_SM_1000_NS6detail15normal_iteratorINSA_10device_ptrIKdEEEESG_EEEE10policy1000Ei11my_func_addNSC_INSD_IdEEEEJPSE_SN_EEEvT0_iT1_T2_DpNS2_10kernel_argIT3_EE:
	.zero		952


//--------------------- .nv.constant0._ZN3cub18CUB_300001_SM_10006detail8for_each13static_kernelINS2_12policy_hub_t12policy_500_tElNS2_12op_wrapper_tIl19my_func_add_inplaceN6thrust24THRUST_300001_SM_1000_NS12zip_iteratorIN4cuda3std3__45tupleIJNS9_6detail15normal_iteratorINS9_10device_ptrIdEEEENSG_INSH_IKdEEEEEEEEEEEEEvT0_T1_ --------------------------
	.section	.nv.constant0._ZN3cub18CUB_300001_SM_10006detail8for_each13static_kernelINS2_12policy_hub_t12policy_500_tElNS2_12op_wrapper_tIl19my_func_add_inplaceN6thrust24THRUST_300001_SM_1000_NS12zip_iteratorIN4cuda3std3__45tupleIJNS9_6detail15normal_iteratorINS9_10device_ptrIdEEEENSG_INSH_IKdEEEEEEEEEEEEEvT0_T1_,"a",@progbits
	.sectionflags	@""
	.align	4
.nv.constant0._ZN3cub18CUB_300001_SM_10006detail8for_each13static_kernelINS2_12policy_hub_t12policy_500_tElNS2_12op_wrapper_tIl19my_func_add_inplaceN6thrust24THRUST_300001_SM_1000_NS12zip_iteratorIN4cuda3std3__45tupleIJNS9_6detail15normal_iteratorINS9_10device_ptrIdEEEENSG_INSH_IKdEEEEEEEEEEEEEvT0_T1_:
	.zero		936


//--------------------- .nv.constant0._ZN3cub18CUB_300001_SM_10006detail8for_each13static_kernelINS2_12policy_hub_t12policy_500_tEmN6thrust24THRUST_300001_SM_1000_NS8cuda_cub20__uninitialized_fill7functorINS7_10device_ptrIdEEdEEEEvT0_T1_ --------------------------
	.section	.nv.constant0._ZN3cub18CUB_300001_SM_10006detail8for_each13static_kernelINS2_12policy_hub_t12policy_500_tEmN6thrust24THRUST_300001_SM_1000_NS8cuda_cub20__uninitialized_fill7functorINS7_10device_ptrIdEEdEEEEvT0_T1_,"a",@progbits
	.sectionflags	@""
	.align	4
.nv.constant0._ZN3cub18CUB_300001_SM_10006detail8for_each13static_kernelINS2_12policy_hub_t12policy_500_tEmN6thrust24THRUST_300001_SM_1000_NS8cuda_cub20__uninitialized_fill7functorINS7_10device_ptrIdEEdEEEEvT0_T1_:
	.zero		920


//--------------------- .nv.constant0._ZN3cub18CUB_300001_SM_10006detail11EmptyKernelIvEEvv --------------------------
	.section	.nv.constant0._ZN3cub18CUB_300001_SM_10006detail11EmptyKernelIvEEvv,"a",@progbits
	.sectionflags	@""
	.align	4
.nv.constant0._ZN3cub18CUB_300001_SM_10006detail11EmptyKernelIvEEvv:
	.zero		896


//--------------------- .nv.constant0._Z13fill_inv_diagPKdPKiS2_iPd --------------------------
	.section	.nv.constant0._Z13fill_inv_diagPKdPKiS2_iPd,"a",@progbits
	.sectionflags	@""
	.align	4
.nv.constant0._Z13fill_inv_diagPKdPKiS2_iPd:
	.zero		936


//--------------------- .nv.constant0._Z7MV4cudaPKdPKiS2_iS0_Pd --------------------------
	.section	.nv.constant0._Z7MV4cudaPKdPKiS2_iS0_Pd,"a",@progbits
	.sectionflags	@""
	.align	4
.nv.constant0._Z7MV4cudaPKdPKiS2_iS0_Pd:
	.zero		944


//--------------------- SYMBOLS --------------------------

	.type		.nv.reservedSmem.offset0,@object
	.size		.nv.reservedSmem.offset0,0x4
	.type		.nv.reservedSmem.cap,@object
	.size		.nv.reservedSmem.cap,0x4
